//
// Generated by NVIDIA NVVM Compiler
//
// Compiler Build ID: CL-36424714
// Cuda compilation tools, release 13.0, V13.0.88
// Based on NVVM 20.0.0
//

.version 9.0
.target sm_100
.address_size 64

	// .globl	_ZN3cub18CUB_300001_SM_10006detail11EmptyKernelIvEEvv
// _ZZN3cub18CUB_300001_SM_10006detail4scan16DeviceScanKernelINS2_10policy_hubIiiijN4cuda3std3__44plusIiEEE10Policy1000EN6thrust24THRUST_300001_SM_1000_NS6detail15normal_iteratorINSD_10device_ptrIiEEEESI_NS0_13ScanTileStateIiLb1EEES9_NS0_8NullTypeEjiLb0ESL_EEvT0_T1_T2_iT3_T4_T5_E12temp_storage has been demoted
// _ZZN3cub18CUB_300001_SM_10006detail4scan16DeviceScanKernelINS2_10policy_hubIiiimN4cuda3std3__44plusIiEEE10Policy1000EN6thrust24THRUST_300001_SM_1000_NS6detail15normal_iteratorINSD_10device_ptrIiEEEESI_NS0_13ScanTileStateIiLb1EEES9_NS0_8NullTypeEmiLb0ESL_EEvT0_T1_T2_iT3_T4_T5_E12temp_storage has been demoted
// _ZZN3cub18CUB_300001_SM_10006detail6reduce28DeviceReduceSingleTileKernelINS2_10policy_hubIijN4cuda3__47minimumIiEEE10Policy1000EN6thrust24THRUST_300001_SM_1000_NS6detail15normal_iteratorINSC_10device_ptrIiEEEEPijS8_iiNS5_3std3__410__identityEEEvT0_T1_T2_T3_T4_T6_E12temp_storage has been demoted
// _ZZN3cub18CUB_300001_SM_10006detail6reduce18DeviceReduceKernelINS2_10policy_hubIijN4cuda3__47minimumIiEEE10Policy1000EN6thrust24THRUST_300001_SM_1000_NS6detail15normal_iteratorINSC_10device_ptrIiEEEEjS8_iNS5_3std3__410__identityEEEvT0_PT3_T1_NS0_13GridEvenShareISO_EET2_T4_E12temp_storage has been demoted
// _ZZN3cub18CUB_300001_SM_10006detail6reduce28DeviceReduceSingleTileKernelINS2_10policy_hubIijN4cuda3__47minimumIiEEE10Policy1000EPiSB_iS8_iiNS5_3std3__410__identityEEEvT0_T1_T2_T3_T4_T6_E12temp_storage has been demoted
// _ZZN3cub18CUB_300001_SM_10006detail6reduce28DeviceReduceSingleTileKernelINS2_10policy_hubIiyN4cuda3__47minimumIiEEE10Policy1000EN6thrust24THRUST_300001_SM_1000_NS6detail15normal_iteratorINSC_10device_ptrIiEEEEPiyS8_iiNS5_3std3__410__identityEEEvT0_T1_T2_T3_T4_T6_E12temp_storage has been demoted
// _ZZN3cub18CUB_300001_SM_10006detail6reduce18DeviceReduceKernelINS2_10policy_hubIiyN4cuda3__47minimumIiEEE10Policy1000EN6thrust24THRUST_300001_SM_1000_NS6detail15normal_iteratorINSC_10device_ptrIiEEEEyS8_iNS5_3std3__410__identityEEEvT0_PT3_T1_NS0_13GridEvenShareISO_EET2_T4_E12temp_storage has been demoted
// _ZZN3cub18CUB_300001_SM_10006detail6reduce28DeviceReduceSingleTileKernelINS2_10policy_hubIiyN4cuda3__47minimumIiEEE10Policy1000EPiSB_iS8_iiNS5_3std3__410__identityEEEvT0_T1_T2_T3_T4_T6_E12temp_storage has been demoted
.global .align 1 .b8 _ZN30_INTERNAL_59e6a32f_4_k_cu_main4cuda3std3__45__cpo5beginE[1];
.global .align 1 .b8 _ZN30_INTERNAL_59e6a32f_4_k_cu_main4cuda3std3__45__cpo3endE[1];
.global .align 1 .b8 _ZN30_INTERNAL_59e6a32f_4_k_cu_main4cuda3std3__45__cpo6cbeginE[1];
.global .align 1 .b8 _ZN30_INTERNAL_59e6a32f_4_k_cu_main4cuda3std3__45__cpo4cendE[1];
.global .align 1 .b8 _ZN30_INTERNAL_59e6a32f_4_k_cu_main4cuda3std3__45__cpo6rbeginE[1];
.global .align 1 .b8 _ZN30_INTERNAL_59e6a32f_4_k_cu_main4cuda3std3__45__cpo4rendE[1];
.global .align 1 .b8 _ZN30_INTERNAL_59e6a32f_4_k_cu_main4cuda3std3__45__cpo7crbeginE[1];
.global .align 1 .b8 _ZN30_INTERNAL_59e6a32f_4_k_cu_main4cuda3std3__45__cpo5crendE[1];
.global .align 1 .b8 _ZN30_INTERNAL_59e6a32f_4_k_cu_main4cuda3std3__432_GLOBAL__N__59e6a32f_4_k_cu_main6ignoreE[1];
.global .align 1 .b8 _ZN30_INTERNAL_59e6a32f_4_k_cu_main4cuda3std3__419piecewise_constructE[1];
.global .align 1 .b8 _ZN30_INTERNAL_59e6a32f_4_k_cu_main4cuda3std3__48in_placeE[1];
.global .align 1 .b8 _ZN30_INTERNAL_59e6a32f_4_k_cu_main4cuda3std3__420unreachable_sentinelE[1];
.global .align 1 .b8 _ZN30_INTERNAL_59e6a32f_4_k_cu_main4cuda3std3__47nulloptE[1];
.global .align 1 .b8 _ZN30_INTERNAL_59e6a32f_4_k_cu_main4cuda3std3__48unexpectE[1];
.global .align 1 .b8 _ZN30_INTERNAL_59e6a32f_4_k_cu_main4cuda3std6ranges3__45__cpo4swapE[1];
.global .align 1 .b8 _ZN30_INTERNAL_59e6a32f_4_k_cu_main4cuda3std6ranges3__45__cpo9iter_moveE[1];
.global .align 1 .b8 _ZN30_INTERNAL_59e6a32f_4_k_cu_main4cuda3std6ranges3__45__cpo5beginE[1];
.global .align 1 .b8 _ZN30_INTERNAL_59e6a32f_4_k_cu_main4cuda3std6ranges3__45__cpo3endE[1];
.global .align 1 .b8 _ZN30_INTERNAL_59e6a32f_4_k_cu_main4cuda3std6ranges3__45__cpo6cbeginE[1];
.global .align 1 .b8 _ZN30_INTERNAL_59e6a32f_4_k_cu_main4cuda3std6ranges3__45__cpo4cendE[1];
.global .align 1 .b8 _ZN30_INTERNAL_59e6a32f_4_k_cu_main4cuda3std6ranges3__45__cpo7advanceE[1];
.global .align 1 .b8 _ZN30_INTERNAL_59e6a32f_4_k_cu_main4cuda3std6ranges3__45__cpo9iter_swapE[1];
.global .align 1 .b8 _ZN30_INTERNAL_59e6a32f_4_k_cu_main4cuda3std6ranges3__45__cpo4nextE[1];
.global .align 1 .b8 _ZN30_INTERNAL_59e6a32f_4_k_cu_main4cuda3std6ranges3__45__cpo4prevE[1];
.global .align 1 .b8 _ZN30_INTERNAL_59e6a32f_4_k_cu_main4cuda3std6ranges3__45__cpo4dataE[1];
.global .align 1 .b8 _ZN30_INTERNAL_59e6a32f_4_k_cu_main4cuda3std6ranges3__45__cpo5cdataE[1];
.global .align 1 .b8 _ZN30_INTERNAL_59e6a32f_4_k_cu_main4cuda3std6ranges3__45__cpo4sizeE[1];
.global .align 1 .b8 _ZN30_INTERNAL_59e6a32f_4_k_cu_main4cuda3std6ranges3__45__cpo5ssizeE[1];
.global .align 1 .b8 _ZN30_INTERNAL_59e6a32f_4_k_cu_main4cuda3std6ranges3__45__cpo8distanceE[1];
.global .align 1 .b8 _ZN30_INTERNAL_59e6a32f_4_k_cu_main6thrust24THRUST_300001_SM_1000_NS8cuda_cub3parE[1];
.global .align 1 .b8 _ZN30_INTERNAL_59e6a32f_4_k_cu_main6thrust24THRUST_300001_SM_1000_NS8cuda_cub10par_nosyncE[1];
.global .align 1 .b8 _ZN30_INTERNAL_59e6a32f_4_k_cu_main6thrust24THRUST_300001_SM_1000_NS6system6detail10sequential3seqE[1];
.global .align 1 .b8 _ZN30_INTERNAL_59e6a32f_4_k_cu_main6thrust24THRUST_300001_SM_1000_NS12placeholders2_1E[1];
.global .align 1 .b8 _ZN30_INTERNAL_59e6a32f_4_k_cu_main6thrust24THRUST_300001_SM_1000_NS12placeholders2_2E[1];
.global .align 1 .b8 _ZN30_INTERNAL_59e6a32f_4_k_cu_main6thrust24THRUST_300001_SM_1000_NS12placeholders2_3E[1];
.global .align 1 .b8 _ZN30_INTERNAL_59e6a32f_4_k_cu_main6thrust24THRUST_300001_SM_1000_NS12placeholders2_4E[1];
.global .align 1 .b8 _ZN30_INTERNAL_59e6a32f_4_k_cu_main6thrust24THRUST_300001_SM_1000_NS12placeholders2_5E[1];
.global .align 1 .b8 _ZN30_INTERNAL_59e6a32f_4_k_cu_main6thrust24THRUST_300001_SM_1000_NS12placeholders2_6E[1];
.global .align 1 .b8 _ZN30_INTERNAL_59e6a32f_4_k_cu_main6thrust24THRUST_300001_SM_1000_NS12placeholders2_7E[1];
.global .align 1 .b8 _ZN30_INTERNAL_59e6a32f_4_k_cu_main6thrust24THRUST_300001_SM_1000_NS12placeholders2_8E[1];
.global .align 1 .b8 _ZN30_INTERNAL_59e6a32f_4_k_cu_main6thrust24THRUST_300001_SM_1000_NS12placeholders2_9E[1];
.global .align 1 .b8 _ZN30_INTERNAL_59e6a32f_4_k_cu_main6thrust24THRUST_300001_SM_1000_NS12placeholders3_10E[1];
.global .align 1 .b8 _ZN30_INTERNAL_59e6a32f_4_k_cu_main6thrust24THRUST_300001_SM_1000_NS3seqE[1];

.visible .entry _ZN3cub18CUB_300001_SM_10006detail11EmptyKernelIvEEvv()
{


	ret;

}
	// .globl	_ZN3cub18CUB_300001_SM_10006detail8for_each13static_kernelINS2_12policy_hub_t12policy_500_tEmN6thrust24THRUST_300001_SM_1000_NS8cuda_cub20__uninitialized_fill7functorINS7_10device_ptrIiEEiEEEEvT0_T1_
.visible .entry _ZN3cub18CUB_300001_SM_10006detail8for_each13static_kernelINS2_12policy_hub_t12policy_500_tEmN6thrust24THRUST_300001_SM_1000_NS8cuda_cub20__uninitialized_fill7functorINS7_10device_ptrIiEEiEEEEvT0_T1_(
	.param .u64 _ZN3cub18CUB_300001_SM_10006detail8for_each13static_kernelINS2_12policy_hub_t12policy_500_tEmN6thrust24THRUST_300001_SM_1000_NS8cuda_cub20__uninitialized_fill7functorINS7_10device_ptrIiEEiEEEEvT0_T1__param_0,
	.param .align 8 .b8 _ZN3cub18CUB_300001_SM_10006detail8for_each13static_kernelINS2_12policy_hub_t12policy_500_tEmN6thrust24THRUST_300001_SM_1000_NS8cuda_cub20__uninitialized_fill7functorINS7_10device_ptrIiEEiEEEEvT0_T1__param_1[16]
)
.maxntid 256
{
	.reg .pred 	%p<4>;
	.reg .b16 	%rs<5>;
	.reg .b32 	%r<12>;
	.reg .b64 	%rd<16>;

	ld.param.u32 	%r3, [_ZN3cub18CUB_300001_SM_10006detail8for_each13static_kernelINS2_12policy_hub_t12policy_500_tEmN6thrust24THRUST_300001_SM_1000_NS8cuda_cub20__uninitialized_fill7functorINS7_10device_ptrIiEEiEEEEvT0_T1__param_1+8];
	ld.param.u64 	%rd4, [_ZN3cub18CUB_300001_SM_10006detail8for_each13static_kernelINS2_12policy_hub_t12policy_500_tEmN6thrust24THRUST_300001_SM_1000_NS8cuda_cub20__uninitialized_fill7functorINS7_10device_ptrIiEEiEEEEvT0_T1__param_1];
	ld.param.u64 	%rd5, [_ZN3cub18CUB_300001_SM_10006detail8for_each13static_kernelINS2_12policy_hub_t12policy_500_tEmN6thrust24THRUST_300001_SM_1000_NS8cuda_cub20__uninitialized_fill7functorINS7_10device_ptrIiEEiEEEEvT0_T1__param_0];
	mov.u32 	%r9, %ctaid.x;
	mul.wide.u32 	%rd1, %r9, 512;
	sub.s64 	%rd2, %rd5, %rd1;
	setp.lt.u64 	%p1, %rd2, 512;
	@%p1 bra 	$L__BB1_2;
	mov.u32 	%r11, %tid.x;
	cvta.to.global.u64 	%rd11, %rd4;
	cvt.u64.u32 	%rd12, %r11;
	add.s64 	%rd13, %rd1, %rd12;
	shl.b64 	%rd14, %rd13, 2;
	add.s64 	%rd15, %rd11, %rd14;
	st.global.u32 	[%rd15], %r3;
	st.global.u32 	[%rd15+1024], %r3;
	bra.uni 	$L__BB1_6;
$L__BB1_2:
	cvta.to.global.u64 	%rd6, %rd4;
	mov.u32 	%r2, %tid.x;
	cvt.u64.u32 	%rd7, %r2;
	setp.le.u64 	%p2, %rd2, %rd7;
	add.s64 	%rd8, %rd1, %rd7;
	shl.b64 	%rd9, %rd8, 2;
	add.s64 	%rd3, %rd6, %rd9;
	@%p2 bra 	$L__BB1_4;
	st.global.u32 	[%rd3], %r3;
$L__BB1_4:
	add.s32 	%r10, %r2, 256;
	cvt.u64.u32 	%rd10, %r10;
	setp.le.u64 	%p3, %rd2, %rd10;
	@%p3 bra 	$L__BB1_6;
	st.global.u32 	[%rd3+1024], %r3;
$L__BB1_6:
	ret;

}
	// .globl	_ZN3cub18CUB_300001_SM_10006detail8for_each13static_kernelINS2_12policy_hub_t12policy_500_tElN6thrust24THRUST_300001_SM_1000_NS8cuda_cub10__tabulate7functorINS7_6detail15normal_iteratorINS7_10device_ptrIiEEEE9generatorlEEEEvT0_T1_
.visible .entry _ZN3cub18CUB_300001_SM_10006detail8for_each13static_kernelINS2_12policy_hub_t12policy_500_tElN6thrust24THRUST_300001_SM_1000_NS8cuda_cub10__tabulate7functorINS7_6detail15normal_iteratorINS7_10device_ptrIiEEEE9generatorlEEEEvT0_T1_(
	.param .u64 _ZN3cub18CUB_300001_SM_10006detail8for_each13static_kernelINS2_12policy_hub_t12policy_500_tElN6thrust24THRUST_300001_SM_1000_NS8cuda_cub10__tabulate7functorINS7_6detail15normal_iteratorINS7_10device_ptrIiEEEE9generatorlEEEEvT0_T1__param_0,
	.param .align 8 .b8 _ZN3cub18CUB_300001_SM_10006detail8for_each13static_kernelINS2_12policy_hub_t12policy_500_tElN6thrust24THRUST_300001_SM_1000_NS8cuda_cub10__tabulate7functorINS7_6detail15normal_iteratorINS7_10device_ptrIiEEEE9generatorlEEEEvT0_T1__param_1[16]
)
.maxntid 256
{
	.reg .pred 	%p<6>;
	.reg .b16 	%rs<9>;
	.reg .b32 	%r<19>;
	.reg .b64 	%rd<17>;

	ld.param.u64 	%rd5, [_ZN3cub18CUB_300001_SM_10006detail8for_each13static_kernelINS2_12policy_hub_t12policy_500_tElN6thrust24THRUST_300001_SM_1000_NS8cuda_cub10__tabulate7functorINS7_6detail15normal_iteratorINS7_10device_ptrIiEEEE9generatorlEEEEvT0_T1__param_1];
	ld.param.u64 	%rd6, [_ZN3cub18CUB_300001_SM_10006detail8for_each13static_kernelINS2_12policy_hub_t12policy_500_tElN6thrust24THRUST_300001_SM_1000_NS8cuda_cub10__tabulate7functorINS7_6detail15normal_iteratorINS7_10device_ptrIiEEEE9generatorlEEEEvT0_T1__param_0];
	mov.u32 	%r13, %ctaid.x;
	mul.wide.u32 	%rd1, %r13, 512;
	sub.s64 	%rd2, %rd6, %rd1;
	setp.lt.s64 	%p1, %rd2, 512;
	@%p1 bra 	$L__BB2_2;
	mov.u32 	%r16, %tid.x;
	and.b32  	%r17, %r16, 1;
	setp.eq.b32 	%p5, %r17, 1;
	selp.b32 	%r18, -1, 1, %p5;
	cvta.to.global.u64 	%rd12, %rd5;
	cvt.u64.u32 	%rd13, %r16;
	add.s64 	%rd14, %rd1, %rd13;
	shl.b64 	%rd15, %rd14, 2;
	add.s64 	%rd16, %rd12, %rd15;
	st.global.u32 	[%rd16], %r18;
	st.global.u32 	[%rd16+1024], %r18;
	bra.uni 	$L__BB2_6;
$L__BB2_2:
	cvta.to.global.u64 	%rd7, %rd5;
	mov.u32 	%r1, %tid.x;
	cvt.s64.s32 	%rd3, %rd2;
	and.b32  	%r14, %r1, 1;
	setp.eq.b32 	%p2, %r14, 1;
	selp.b32 	%r2, -1, 1, %p2;
	cvt.u64.u32 	%rd8, %r1;
	setp.le.s64 	%p3, %rd3, %rd8;
	add.s64 	%rd9, %rd1, %rd8;
	shl.b64 	%rd10, %rd9, 2;
	add.s64 	%rd4, %rd7, %rd10;
	@%p3 bra 	$L__BB2_4;
	st.global.u32 	[%rd4], %r2;
$L__BB2_4:
	add.s32 	%r15, %r1, 256;
	cvt.u64.u32 	%rd11, %r15;
	setp.le.s64 	%p4, %rd3, %rd11;
	@%p4 bra 	$L__BB2_6;
	st.global.u32 	[%rd4+1024], %r2;
$L__BB2_6:
	ret;

}
	// .globl	_ZN3cub18CUB_300001_SM_10006detail6reduce28DeviceReduceSingleTileKernelINS2_10policy_hubIijN4cuda3__47minimumIiEEE10Policy1000EN6thrust24THRUST_300001_SM_1000_NS6detail15normal_iteratorINSC_10device_ptrIiEEEEPijS8_iiNS5_3std3__410__identityEEEvT0_T1_T2_T3_T4_T6_
.visible .entry _ZN3cub18CUB_300001_SM_10006detail6reduce28DeviceReduceSingleTileKernelINS2_10policy_hubIijN4cuda3__47minimumIiEEE10Policy1000EN6thrust24THRUST_300001_SM_1000_NS6detail15normal_iteratorINSC_10device_ptrIiEEEEPijS8_iiNS5_3std3__410__identityEEEvT0_T1_T2_T3_T4_T6_(
	.param .align 8 .b8 _ZN3cub18CUB_300001_SM_10006detail6reduce28DeviceReduceSingleTileKernelINS2_10policy_hubIijN4cuda3__47minimumIiEEE10Policy1000EN6thrust24THRUST_300001_SM_1000_NS6detail15normal_iteratorINSC_10device_ptrIiEEEEPijS8_iiNS5_3std3__410__identityEEEvT0_T1_T2_T3_T4_T6__param_0[8],
	.param .u64 .ptr .align 1 _ZN3cub18CUB_300001_SM_10006detail6reduce28DeviceReduceSingleTileKernelINS2_10policy_hubIijN4cuda3__47minimumIiEEE10Policy1000EN6thrust24THRUST_300001_SM_1000_NS6detail15normal_iteratorINSC_10device_ptrIiEEEEPijS8_iiNS5_3std3__410__identityEEEvT0_T1_T2_T3_T4_T6__param_1,
	.param .u32 _ZN3cub18CUB_300001_SM_10006detail6reduce28DeviceReduceSingleTileKernelINS2_10policy_hubIijN4cuda3__47minimumIiEEE10Policy1000EN6thrust24THRUST_300001_SM_1000_NS6detail15normal_iteratorINSC_10device_ptrIiEEEEPijS8_iiNS5_3std3__410__identityEEEvT0_T1_T2_T3_T4_T6__param_2,
	.param .align 1 .b8 _ZN3cub18CUB_300001_SM_10006detail6reduce28DeviceReduceSingleTileKernelINS2_10policy_hubIijN4cuda3__47minimumIiEEE10Policy1000EN6thrust24THRUST_300001_SM_1000_NS6detail15normal_iteratorINSC_10device_ptrIiEEEEPijS8_iiNS5_3std3__410__identityEEEvT0_T1_T2_T3_T4_T6__param_3[1],
	.param .u32 _ZN3cub18CUB_300001_SM_10006detail6reduce28DeviceReduceSingleTileKernelINS2_10policy_hubIijN4cuda3__47minimumIiEEE10Policy1000EN6thrust24THRUST_300001_SM_1000_NS6detail15normal_iteratorINSC_10device_ptrIiEEEEPijS8_iiNS5_3std3__410__identityEEEvT0_T1_T2_T3_T4_T6__param_4,
	.param .align 1 .b8 _ZN3cub18CUB_300001_SM_10006detail6reduce28DeviceReduceSingleTileKernelINS2_10policy_hubIijN4cuda3__47minimumIiEEE10Policy1000EN6thrust24THRUST_300001_SM_1000_NS6detail15normal_iteratorINSC_10device_ptrIiEEEEPijS8_iiNS5_3std3__410__identityEEEvT0_T1_T2_T3_T4_T6__param_5[1]
)
.maxntid 256
.minnctapersm 1
{
	.reg .pred 	%p<59>;
	.reg .b32 	%r<511>;
	.reg .b64 	%rd<84>;
	// demoted variable
	.shared .align 4 .b8 _ZZN3cub18CUB_300001_SM_10006detail6reduce28DeviceReduceSingleTileKernelINS2_10policy_hubIijN4cuda3__47minimumIiEEE10Policy1000EN6thrust24THRUST_300001_SM_1000_NS6detail15normal_iteratorINSC_10device_ptrIiEEEEPijS8_iiNS5_3std3__410__identityEEEvT0_T1_T2_T3_T4_T6_E12temp_storage[44];
	ld.param.u64 	%rd9, [_ZN3cub18CUB_300001_SM_10006detail6reduce28DeviceReduceSingleTileKernelINS2_10policy_hubIijN4cuda3__47minimumIiEEE10Policy1000EN6thrust24THRUST_300001_SM_1000_NS6detail15normal_iteratorINSC_10device_ptrIiEEEEPijS8_iiNS5_3std3__410__identityEEEvT0_T1_T2_T3_T4_T6__param_0];
	ld.param.u64 	%rd10, [_ZN3cub18CUB_300001_SM_10006detail6reduce28DeviceReduceSingleTileKernelINS2_10policy_hubIijN4cuda3__47minimumIiEEE10Policy1000EN6thrust24THRUST_300001_SM_1000_NS6detail15normal_iteratorINSC_10device_ptrIiEEEEPijS8_iiNS5_3std3__410__identityEEEvT0_T1_T2_T3_T4_T6__param_1];
	ld.param.u32 	%r92, [_ZN3cub18CUB_300001_SM_10006detail6reduce28DeviceReduceSingleTileKernelINS2_10policy_hubIijN4cuda3__47minimumIiEEE10Policy1000EN6thrust24THRUST_300001_SM_1000_NS6detail15normal_iteratorINSC_10device_ptrIiEEEEPijS8_iiNS5_3std3__410__identityEEEvT0_T1_T2_T3_T4_T6__param_2];
	ld.param.u32 	%r93, [_ZN3cub18CUB_300001_SM_10006detail6reduce28DeviceReduceSingleTileKernelINS2_10policy_hubIijN4cuda3__47minimumIiEEE10Policy1000EN6thrust24THRUST_300001_SM_1000_NS6detail15normal_iteratorINSC_10device_ptrIiEEEEPijS8_iiNS5_3std3__410__identityEEEvT0_T1_T2_T3_T4_T6__param_4];
	cvta.to.global.u64 	%rd1, %rd10;
	setp.ne.s32 	%p1, %r92, 0;
	@%p1 bra 	$L__BB3_3;
	mov.u32 	%r471, %tid.x;
	setp.ne.s32 	%p58, %r471, 0;
	@%p58 bra 	$L__BB3_52;
	st.global.u32 	[%rd1], %r93;
	bra.uni 	$L__BB3_52;
$L__BB3_3:
	cvta.to.global.u64 	%rd2, %rd9;
	setp.gt.u32 	%p2, %r92, 4095;
	@%p2 bra 	$L__BB3_28;
	mov.u32 	%r1, %tid.x;
	setp.ge.u32 	%p24, %r1, %r92;
	mov.b32 	%r488, 0;
	mov.u32 	%r478, %r1;
	@%p24 bra 	$L__BB3_6;
	mul.wide.u32 	%rd73, %r1, 4;
	add.s64 	%rd74, %rd2, %rd73;
	ld.global.u32 	%r488, [%rd74];
	add.s32 	%r478, %r1, 256;
$L__BB3_6:
	setp.ge.u32 	%p25, %r478, %r92;
	@%p25 bra 	$L__BB3_19;
	not.b32 	%r299, %r478;
	add.s32 	%r300, %r92, %r299;
	shr.u32 	%r301, %r300, 8;
	add.s32 	%r6, %r301, 1;
	and.b32  	%r7, %r6, 15;
	setp.lt.u32 	%p26, %r300, 3840;
	@%p26 bra 	$L__BB3_10;
	and.b32  	%r302, %r6, 33554416;
	neg.s32 	%r474, %r302;
	mul.wide.u32 	%rd75, %r478, 4;
	add.s64 	%rd76, %rd75, %rd2;
	add.s64 	%rd82, %rd76, 8192;
$L__BB3_9:
	.pragma "nounroll";
	ld.global.u32 	%r303, [%rd82+-8192];
	min.s32 	%r304, %r488, %r303;
	ld.global.u32 	%r305, [%rd82+-7168];
	min.s32 	%r306, %r304, %r305;
	ld.global.u32 	%r307, [%rd82+-6144];
	min.s32 	%r308, %r306, %r307;
	ld.global.u32 	%r309, [%rd82+-5120];
	min.s32 	%r310, %r308, %r309;
	ld.global.u32 	%r311, [%rd82+-4096];
	min.s32 	%r312, %r310, %r311;
	ld.global.u32 	%r313, [%rd82+-3072];
	min.s32 	%r314, %r312, %r313;
	ld.global.u32 	%r315, [%rd82+-2048];
	min.s32 	%r316, %r314, %r315;
	ld.global.u32 	%r317, [%rd82+-1024];
	min.s32 	%r318, %r316, %r317;
	ld.global.u32 	%r319, [%rd82];
	min.s32 	%r320, %r318, %r319;
	ld.global.u32 	%r321, [%rd82+1024];
	min.s32 	%r322, %r320, %r321;
	ld.global.u32 	%r323, [%rd82+2048];
	min.s32 	%r324, %r322, %r323;
	ld.global.u32 	%r325, [%rd82+3072];
	min.s32 	%r326, %r324, %r325;
	ld.global.u32 	%r327, [%rd82+4096];
	min.s32 	%r328, %r326, %r327;
	ld.global.u32 	%r329, [%rd82+5120];
	min.s32 	%r330, %r328, %r329;
	ld.global.u32 	%r331, [%rd82+6144];
	min.s32 	%r332, %r330, %r331;
	ld.global.u32 	%r333, [%rd82+7168];
	min.s32 	%r488, %r332, %r333;
	add.s32 	%r478, %r478, 4096;
	add.s32 	%r474, %r474, 16;
	add.s64 	%rd82, %rd82, 16384;
	setp.ne.s32 	%p27, %r474, 0;
	@%p27 bra 	$L__BB3_9;
$L__BB3_10:
	setp.eq.s32 	%p28, %r7, 0;
	@%p28 bra 	$L__BB3_19;
	and.b32  	%r18, %r6, 7;
	setp.lt.u32 	%p29, %r7, 8;
	@%p29 bra 	$L__BB3_13;
	mul.wide.u32 	%rd77, %r478, 4;
	add.s64 	%rd78, %rd2, %rd77;
	ld.global.u32 	%r335, [%rd78];
	min.s32 	%r336, %r488, %r335;
	ld.global.u32 	%r337, [%rd78+1024];
	min.s32 	%r338, %r336, %r337;
	ld.global.u32 	%r339, [%rd78+2048];
	min.s32 	%r340, %r338, %r339;
	ld.global.u32 	%r341, [%rd78+3072];
	min.s32 	%r342, %r340, %r341;
	ld.global.u32 	%r343, [%rd78+4096];
	min.s32 	%r344, %r342, %r343;
	ld.global.u32 	%r345, [%rd78+5120];
	min.s32 	%r346, %r344, %r345;
	ld.global.u32 	%r347, [%rd78+6144];
	min.s32 	%r348, %r346, %r347;
	ld.global.u32 	%r349, [%rd78+7168];
	min.s32 	%r488, %r348, %r349;
	add.s32 	%r478, %r478, 2048;
$L__BB3_13:
	setp.eq.s32 	%p30, %r18, 0;
	@%p30 bra 	$L__BB3_19;
	and.b32  	%r24, %r6, 3;
	setp.lt.u32 	%p31, %r18, 4;
	@%p31 bra 	$L__BB3_16;
	mul.wide.u32 	%rd79, %r478, 4;
	add.s64 	%rd80, %rd2, %rd79;
	ld.global.u32 	%r351, [%rd80];
	min.s32 	%r352, %r488, %r351;
	ld.global.u32 	%r353, [%rd80+1024];
	min.s32 	%r354, %r352, %r353;
	ld.global.u32 	%r355, [%rd80+2048];
	min.s32 	%r356, %r354, %r355;
	ld.global.u32 	%r357, [%rd80+3072];
	min.s32 	%r488, %r356, %r357;
	add.s32 	%r478, %r478, 1024;
$L__BB3_16:
	setp.eq.s32 	%p32, %r24, 0;
	@%p32 bra 	$L__BB3_19;
	mul.wide.u32 	%rd81, %r478, 4;
	add.s64 	%rd83, %rd2, %rd81;
	neg.s32 	%r486, %r24;
$L__BB3_18:
	.pragma "nounroll";
	ld.global.u32 	%r358, [%rd83];
	min.s32 	%r488, %r488, %r358;
	add.s64 	%rd83, %rd83, 1024;
	add.s32 	%r486, %r486, 1;
	setp.ne.s32 	%p33, %r486, 0;
	@%p33 bra 	$L__BB3_18;
$L__BB3_19:
	setp.lt.u32 	%p34, %r92, 256;
	@%p34 bra 	$L__BB3_24;
	// begin inline asm
	mov.u32 %r422, %laneid;
	// end inline asm
	mov.b32 	%r425, 1;
	mov.b32 	%r446, 31;
	mov.b32 	%r447, -1;
	// begin inline asm
	shfl.sync.down.b32 %r423, %r488, %r425, %r446, %r447;
	// end inline asm
	setp.gt.s32 	%p50, %r422, 30;
	min.s32 	%r448, %r488, %r423;
	selp.b32 	%r429, %r488, %r448, %p50;
	mov.b32 	%r430, 2;
	// begin inline asm
	shfl.sync.down.b32 %r428, %r429, %r430, %r446, %r447;
	// end inline asm
	setp.gt.s32 	%p51, %r422, 29;
	min.s32 	%r449, %r429, %r428;
	selp.b32 	%r434, %r429, %r449, %p51;
	mov.b32 	%r435, 4;
	// begin inline asm
	shfl.sync.down.b32 %r433, %r434, %r435, %r446, %r447;
	// end inline asm
	setp.gt.s32 	%p52, %r422, 27;
	min.s32 	%r450, %r434, %r433;
	selp.b32 	%r439, %r434, %r450, %p52;
	mov.b32 	%r440, 8;
	// begin inline asm
	shfl.sync.down.b32 %r438, %r439, %r440, %r446, %r447;
	// end inline asm
	setp.gt.s32 	%p53, %r422, 23;
	min.s32 	%r451, %r439, %r438;
	selp.b32 	%r444, %r439, %r451, %p53;
	mov.b32 	%r445, 16;
	// begin inline asm
	shfl.sync.down.b32 %r443, %r444, %r445, %r446, %r447;
	// end inline asm
	setp.gt.s32 	%p54, %r422, 15;
	min.s32 	%r36, %r444, %r443;
	selp.b32 	%r510, %r444, %r36, %p54;
	setp.ne.s32 	%p55, %r422, 0;
	@%p55 bra 	$L__BB3_22;
	shr.u32 	%r452, %r1, 3;
	and.b32  	%r453, %r452, 124;
	mov.u32 	%r454, _ZZN3cub18CUB_300001_SM_10006detail6reduce28DeviceReduceSingleTileKernelINS2_10policy_hubIijN4cuda3__47minimumIiEEE10Policy1000EN6thrust24THRUST_300001_SM_1000_NS6detail15normal_iteratorINSC_10device_ptrIiEEEEPijS8_iiNS5_3std3__410__identityEEEvT0_T1_T2_T3_T4_T6_E12temp_storage;
	add.s32 	%r455, %r454, %r453;
	st.shared.u32 	[%r455+8], %r36;
$L__BB3_22:
	bar.sync 	0;
	setp.ne.s32 	%p56, %r1, 0;
	@%p56 bra 	$L__BB3_50;
	ld.shared.u32 	%r456, [_ZZN3cub18CUB_300001_SM_10006detail6reduce28DeviceReduceSingleTileKernelINS2_10policy_hubIijN4cuda3__47minimumIiEEE10Policy1000EN6thrust24THRUST_300001_SM_1000_NS6detail15normal_iteratorINSC_10device_ptrIiEEEEPijS8_iiNS5_3std3__410__identityEEEvT0_T1_T2_T3_T4_T6_E12temp_storage+12];
	min.s32 	%r457, %r510, %r456;
	ld.shared.u32 	%r458, [_ZZN3cub18CUB_300001_SM_10006detail6reduce28DeviceReduceSingleTileKernelINS2_10policy_hubIijN4cuda3__47minimumIiEEE10Policy1000EN6thrust24THRUST_300001_SM_1000_NS6detail15normal_iteratorINSC_10device_ptrIiEEEEPijS8_iiNS5_3std3__410__identityEEEvT0_T1_T2_T3_T4_T6_E12temp_storage+16];
	min.s32 	%r459, %r457, %r458;
	ld.shared.u32 	%r460, [_ZZN3cub18CUB_300001_SM_10006detail6reduce28DeviceReduceSingleTileKernelINS2_10policy_hubIijN4cuda3__47minimumIiEEE10Policy1000EN6thrust24THRUST_300001_SM_1000_NS6detail15normal_iteratorINSC_10device_ptrIiEEEEPijS8_iiNS5_3std3__410__identityEEEvT0_T1_T2_T3_T4_T6_E12temp_storage+20];
	min.s32 	%r461, %r459, %r460;
	ld.shared.u32 	%r462, [_ZZN3cub18CUB_300001_SM_10006detail6reduce28DeviceReduceSingleTileKernelINS2_10policy_hubIijN4cuda3__47minimumIiEEE10Policy1000EN6thrust24THRUST_300001_SM_1000_NS6detail15normal_iteratorINSC_10device_ptrIiEEEEPijS8_iiNS5_3std3__410__identityEEEvT0_T1_T2_T3_T4_T6_E12temp_storage+24];
	min.s32 	%r463, %r461, %r462;
	ld.shared.u32 	%r464, [_ZZN3cub18CUB_300001_SM_10006detail6reduce28DeviceReduceSingleTileKernelINS2_10policy_hubIijN4cuda3__47minimumIiEEE10Policy1000EN6thrust24THRUST_300001_SM_1000_NS6detail15normal_iteratorINSC_10device_ptrIiEEEEPijS8_iiNS5_3std3__410__identityEEEvT0_T1_T2_T3_T4_T6_E12temp_storage+28];
	min.s32 	%r465, %r463, %r464;
	ld.shared.u32 	%r466, [_ZZN3cub18CUB_300001_SM_10006detail6reduce28DeviceReduceSingleTileKernelINS2_10policy_hubIijN4cuda3__47minimumIiEEE10Policy1000EN6thrust24THRUST_300001_SM_1000_NS6detail15normal_iteratorINSC_10device_ptrIiEEEEPijS8_iiNS5_3std3__410__identityEEEvT0_T1_T2_T3_T4_T6_E12temp_storage+32];
	min.s32 	%r467, %r465, %r466;
	ld.shared.u32 	%r468, [_ZZN3cub18CUB_300001_SM_10006detail6reduce28DeviceReduceSingleTileKernelINS2_10policy_hubIijN4cuda3__47minimumIiEEE10Policy1000EN6thrust24THRUST_300001_SM_1000_NS6detail15normal_iteratorINSC_10device_ptrIiEEEEPijS8_iiNS5_3std3__410__identityEEEvT0_T1_T2_T3_T4_T6_E12temp_storage+36];
	min.s32 	%r510, %r467, %r468;
	bra.uni 	$L__BB3_50;
$L__BB3_24:
	// begin inline asm
	mov.u32 %r359, %laneid;
	// end inline asm
	and.b32  	%r385, %r1, 992;
	add.s32 	%r386, %r385, 32;
	setp.gt.u32 	%p35, %r386, %r92;
	not.b32 	%r387, %r385;
	add.s32 	%r388, %r92, %r387;
	selp.b32 	%r383, %r388, 31, %p35;
	mov.b32 	%r362, 1;
	mov.b32 	%r384, -1;
	// begin inline asm
	shfl.sync.down.b32 %r360, %r488, %r362, %r383, %r384;
	// end inline asm
	setp.lt.s32 	%p36, %r359, %r383;
	min.s32 	%r389, %r488, %r360;
	selp.b32 	%r366, %r389, %r488, %p36;
	mov.b32 	%r367, 2;
	// begin inline asm
	shfl.sync.down.b32 %r365, %r366, %r367, %r383, %r384;
	// end inline asm
	add.s32 	%r390, %r359, 2;
	setp.gt.s32 	%p37, %r390, %r383;
	min.s32 	%r391, %r366, %r365;
	selp.b32 	%r371, %r366, %r391, %p37;
	mov.b32 	%r372, 4;
	// begin inline asm
	shfl.sync.down.b32 %r370, %r371, %r372, %r383, %r384;
	// end inline asm
	add.s32 	%r392, %r359, 4;
	setp.gt.s32 	%p38, %r392, %r383;
	min.s32 	%r393, %r371, %r370;
	selp.b32 	%r376, %r371, %r393, %p38;
	mov.b32 	%r377, 8;
	// begin inline asm
	shfl.sync.down.b32 %r375, %r376, %r377, %r383, %r384;
	// end inline asm
	add.s32 	%r394, %r359, 8;
	setp.gt.s32 	%p39, %r394, %r383;
	min.s32 	%r395, %r376, %r375;
	selp.b32 	%r381, %r376, %r395, %p39;
	mov.b32 	%r382, 16;
	// begin inline asm
	shfl.sync.down.b32 %r380, %r381, %r382, %r383, %r384;
	// end inline asm
	add.s32 	%r396, %r359, 16;
	setp.gt.s32 	%p40, %r396, %r383;
	min.s32 	%r397, %r381, %r380;
	selp.b32 	%r510, %r381, %r397, %p40;
	setp.ne.s32 	%p41, %r359, 0;
	@%p41 bra 	$L__BB3_26;
	shr.u32 	%r398, %r1, 3;
	and.b32  	%r399, %r398, 124;
	mov.u32 	%r400, _ZZN3cub18CUB_300001_SM_10006detail6reduce28DeviceReduceSingleTileKernelINS2_10policy_hubIijN4cuda3__47minimumIiEEE10Policy1000EN6thrust24THRUST_300001_SM_1000_NS6detail15normal_iteratorINSC_10device_ptrIiEEEEPijS8_iiNS5_3std3__410__identityEEEvT0_T1_T2_T3_T4_T6_E12temp_storage;
	add.s32 	%r401, %r400, %r399;
	st.shared.u32 	[%r401+8], %r510;
$L__BB3_26:
	bar.sync 	0;
	setp.ne.s32 	%p42, %r1, 0;
	@%p42 bra 	$L__BB3_50;
	setp.gt.u32 	%p43, %r92, 32;
	ld.shared.u32 	%r402, [_ZZN3cub18CUB_300001_SM_10006detail6reduce28DeviceReduceSingleTileKernelINS2_10policy_hubIijN4cuda3__47minimumIiEEE10Policy1000EN6thrust24THRUST_300001_SM_1000_NS6detail15normal_iteratorINSC_10device_ptrIiEEEEPijS8_iiNS5_3std3__410__identityEEEvT0_T1_T2_T3_T4_T6_E12temp_storage+12];
	min.s32 	%r403, %r510, %r402;
	selp.b32 	%r404, %r403, %r510, %p43;
	setp.gt.u32 	%p44, %r92, 64;
	ld.shared.u32 	%r405, [_ZZN3cub18CUB_300001_SM_10006detail6reduce28DeviceReduceSingleTileKernelINS2_10policy_hubIijN4cuda3__47minimumIiEEE10Policy1000EN6thrust24THRUST_300001_SM_1000_NS6detail15normal_iteratorINSC_10device_ptrIiEEEEPijS8_iiNS5_3std3__410__identityEEEvT0_T1_T2_T3_T4_T6_E12temp_storage+16];
	min.s32 	%r406, %r404, %r405;
	selp.b32 	%r407, %r406, %r404, %p44;
	setp.gt.u32 	%p45, %r92, 96;
	ld.shared.u32 	%r408, [_ZZN3cub18CUB_300001_SM_10006detail6reduce28DeviceReduceSingleTileKernelINS2_10policy_hubIijN4cuda3__47minimumIiEEE10Policy1000EN6thrust24THRUST_300001_SM_1000_NS6detail15normal_iteratorINSC_10device_ptrIiEEEEPijS8_iiNS5_3std3__410__identityEEEvT0_T1_T2_T3_T4_T6_E12temp_storage+20];
	min.s32 	%r409, %r407, %r408;
	selp.b32 	%r410, %r409, %r407, %p45;
	setp.gt.u32 	%p46, %r92, 128;
	ld.shared.u32 	%r411, [_ZZN3cub18CUB_300001_SM_10006detail6reduce28DeviceReduceSingleTileKernelINS2_10policy_hubIijN4cuda3__47minimumIiEEE10Policy1000EN6thrust24THRUST_300001_SM_1000_NS6detail15normal_iteratorINSC_10device_ptrIiEEEEPijS8_iiNS5_3std3__410__identityEEEvT0_T1_T2_T3_T4_T6_E12temp_storage+24];
	min.s32 	%r412, %r410, %r411;
	selp.b32 	%r413, %r412, %r410, %p46;
	setp.gt.u32 	%p47, %r92, 160;
	ld.shared.u32 	%r414, [_ZZN3cub18CUB_300001_SM_10006detail6reduce28DeviceReduceSingleTileKernelINS2_10policy_hubIijN4cuda3__47minimumIiEEE10Policy1000EN6thrust24THRUST_300001_SM_1000_NS6detail15normal_iteratorINSC_10device_ptrIiEEEEPijS8_iiNS5_3std3__410__identityEEEvT0_T1_T2_T3_T4_T6_E12temp_storage+28];
	min.s32 	%r415, %r413, %r414;
	selp.b32 	%r416, %r415, %r413, %p47;
	setp.gt.u32 	%p48, %r92, 192;
	ld.shared.u32 	%r417, [_ZZN3cub18CUB_300001_SM_10006detail6reduce28DeviceReduceSingleTileKernelINS2_10policy_hubIijN4cuda3__47minimumIiEEE10Policy1000EN6thrust24THRUST_300001_SM_1000_NS6detail15normal_iteratorINSC_10device_ptrIiEEEEPijS8_iiNS5_3std3__410__identityEEEvT0_T1_T2_T3_T4_T6_E12temp_storage+32];
	min.s32 	%r418, %r416, %r417;
	selp.b32 	%r419, %r418, %r416, %p48;
	setp.gt.u32 	%p49, %r92, 224;
	ld.shared.u32 	%r420, [_ZZN3cub18CUB_300001_SM_10006detail6reduce28DeviceReduceSingleTileKernelINS2_10policy_hubIijN4cuda3__47minimumIiEEE10Policy1000EN6thrust24THRUST_300001_SM_1000_NS6detail15normal_iteratorINSC_10device_ptrIiEEEEPijS8_iiNS5_3std3__410__identityEEEvT0_T1_T2_T3_T4_T6_E12temp_storage+36];
	min.s32 	%r421, %r419, %r420;
	selp.b32 	%r510, %r421, %r419, %p49;
	bra.uni 	$L__BB3_50;
$L__BB3_28:
	mov.u32 	%r41, %tid.x;
	mul.wide.u32 	%rd11, %r41, 4;
	add.s64 	%rd12, %rd2, %rd11;
	ld.global.u32 	%r95, [%rd12];
	ld.global.u32 	%r96, [%rd12+1024];
	ld.global.u32 	%r97, [%rd12+2048];
	ld.global.u32 	%r98, [%rd12+3072];
	ld.global.u32 	%r99, [%rd12+4096];
	ld.global.u32 	%r100, [%rd12+5120];
	ld.global.u32 	%r101, [%rd12+6144];
	ld.global.u32 	%r102, [%rd12+7168];
	ld.global.u32 	%r103, [%rd12+8192];
	ld.global.u32 	%r104, [%rd12+9216];
	ld.global.u32 	%r105, [%rd12+10240];
	ld.global.u32 	%r106, [%rd12+11264];
	ld.global.u32 	%r107, [%rd12+12288];
	ld.global.u32 	%r108, [%rd12+13312];
	ld.global.u32 	%r109, [%rd12+14336];
	ld.global.u32 	%r110, [%rd12+15360];
	min.s32 	%r111, %r95, %r96;
	min.s32 	%r112, %r111, %r97;
	min.s32 	%r113, %r98, %r99;
	min.s32 	%r114, %r113, %r100;
	min.s32 	%r115, %r101, %r102;
	min.s32 	%r116, %r115, %r103;
	min.s32 	%r117, %r104, %r105;
	min.s32 	%r118, %r117, %r106;
	min.s32 	%r119, %r107, %r108;
	min.s32 	%r120, %r119, %r109;
	min.s32 	%r121, %r112, %r114;
	min.s32 	%r122, %r121, %r116;
	min.s32 	%r123, %r118, %r120;
	min.s32 	%r124, %r123, %r110;
	min.s32 	%r509, %r122, %r124;
	add.s32 	%r43, %r92, -4096;
	setp.lt.u32 	%p3, %r43, 4096;
	mov.b32 	%r492, 4096;
	@%p3 bra 	$L__BB3_32;
	mov.b32 	%r492, 4096;
$L__BB3_30:
	add.s32 	%r126, %r41, %r492;
	mul.wide.u32 	%rd13, %r126, 4;
	add.s64 	%rd14, %rd2, %rd13;
	ld.global.u32 	%r127, [%rd14];
	ld.global.u32 	%r128, [%rd14+1024];
	ld.global.u32 	%r129, [%rd14+2048];
	ld.global.u32 	%r130, [%rd14+3072];
	ld.global.u32 	%r131, [%rd14+4096];
	ld.global.u32 	%r132, [%rd14+5120];
	ld.global.u32 	%r133, [%rd14+6144];
	ld.global.u32 	%r134, [%rd14+7168];
	ld.global.u32 	%r135, [%rd14+8192];
	ld.global.u32 	%r136, [%rd14+9216];
	ld.global.u32 	%r137, [%rd14+10240];
	ld.global.u32 	%r138, [%rd14+11264];
	ld.global.u32 	%r139, [%rd14+12288];
	ld.global.u32 	%r140, [%rd14+13312];
	ld.global.u32 	%r141, [%rd14+14336];
	ld.global.u32 	%r142, [%rd14+15360];
	min.s32 	%r143, %r509, %r127;
	min.s32 	%r144, %r143, %r128;
	min.s32 	%r145, %r129, %r130;
	min.s32 	%r146, %r145, %r131;
	min.s32 	%r147, %r132, %r133;
	min.s32 	%r148, %r147, %r134;
	min.s32 	%r149, %r135, %r136;
	min.s32 	%r150, %r149, %r137;
	min.s32 	%r151, %r138, %r139;
	min.s32 	%r152, %r151, %r140;
	min.s32 	%r153, %r141, %r142;
	min.s32 	%r154, %r144, %r146;
	min.s32 	%r155, %r154, %r148;
	min.s32 	%r156, %r150, %r152;
	min.s32 	%r157, %r156, %r153;
	min.s32 	%r509, %r155, %r157;
	sub.s32 	%r158, %r92, %r492;
	setp.lt.u32 	%p4, %r158, 4096;
	@%p4 bra 	$L__BB3_46;
	add.s32 	%r492, %r492, 4096;
	setp.le.u32 	%p5, %r492, %r43;
	@%p5 bra 	$L__BB3_30;
$L__BB3_32:
	setp.le.u32 	%p6, %r92, %r492;
	sub.s32 	%r159, %r92, %r492;
	setp.ge.s32 	%p7, %r41, %r159;
	or.pred  	%p8, %p6, %p7;
	@%p8 bra 	$L__BB3_46;
	not.b32 	%r162, %r41;
	add.s32 	%r163, %r92, %r162;
	sub.s32 	%r164, %r163, %r492;
	shr.u32 	%r165, %r164, 8;
	add.s32 	%r50, %r165, 1;
	and.b32  	%r51, %r50, 15;
	setp.lt.u32 	%p9, %r164, 3840;
	mov.u32 	%r501, %r41;
	@%p9 bra 	$L__BB3_37;
	or.b32  	%r495, %r41, 2048;
	add.s32 	%r494, %r41, %r492;
	and.b32  	%r166, %r50, 33554416;
	neg.s32 	%r493, %r166;
$L__BB3_35:
	.pragma "nounroll";
	mul.wide.u32 	%rd15, %r494, 4;
	add.s64 	%rd16, %rd2, %rd15;
	ld.global.u32 	%r167, [%rd16];
	min.s32 	%r168, %r509, %r167;
	add.s32 	%r169, %r494, 256;
	mul.wide.u32 	%rd17, %r169, 4;
	add.s64 	%rd18, %rd2, %rd17;
	ld.global.u32 	%r170, [%rd18];
	min.s32 	%r171, %r168, %r170;
	add.s32 	%r172, %r494, 512;
	mul.wide.u32 	%rd19, %r172, 4;
	add.s64 	%rd20, %rd2, %rd19;
	ld.global.u32 	%r173, [%rd20];
	min.s32 	%r174, %r171, %r173;
	add.s32 	%r175, %r494, 768;
	mul.wide.u32 	%rd21, %r175, 4;
	add.s64 	%rd22, %rd2, %rd21;
	ld.global.u32 	%r176, [%rd22];
	min.s32 	%r177, %r174, %r176;
	add.s32 	%r178, %r494, 1024;
	mul.wide.u32 	%rd23, %r178, 4;
	add.s64 	%rd24, %rd2, %rd23;
	ld.global.u32 	%r179, [%rd24];
	min.s32 	%r180, %r177, %r179;
	add.s32 	%r181, %r494, 1280;
	mul.wide.u32 	%rd25, %r181, 4;
	add.s64 	%rd26, %rd2, %rd25;
	ld.global.u32 	%r182, [%rd26];
	min.s32 	%r183, %r180, %r182;
	add.s32 	%r184, %r494, 1536;
	mul.wide.u32 	%rd27, %r184, 4;
	add.s64 	%rd28, %rd2, %rd27;
	ld.global.u32 	%r185, [%rd28];
	min.s32 	%r186, %r183, %r185;
	add.s32 	%r187, %r494, 1792;
	mul.wide.u32 	%rd29, %r187, 4;
	add.s64 	%rd30, %rd2, %rd29;
	ld.global.u32 	%r188, [%rd30];
	min.s32 	%r189, %r186, %r188;
	add.s32 	%r190, %r494, 2048;
	mul.wide.u32 	%rd31, %r190, 4;
	add.s64 	%rd32, %rd2, %rd31;
	ld.global.u32 	%r191, [%rd32];
	min.s32 	%r192, %r189, %r191;
	add.s32 	%r193, %r494, 2304;
	mul.wide.u32 	%rd33, %r193, 4;
	add.s64 	%rd34, %rd2, %rd33;
	ld.global.u32 	%r194, [%rd34];
	min.s32 	%r195, %r192, %r194;
	add.s32 	%r196, %r494, 2560;
	mul.wide.u32 	%rd35, %r196, 4;
	add.s64 	%rd36, %rd2, %rd35;
	ld.global.u32 	%r197, [%rd36];
	min.s32 	%r198, %r195, %r197;
	add.s32 	%r199, %r494, 2816;
	mul.wide.u32 	%rd37, %r199, 4;
	add.s64 	%rd38, %rd2, %rd37;
	ld.global.u32 	%r200, [%rd38];
	min.s32 	%r201, %r198, %r200;
	add.s32 	%r202, %r494, 3072;
	mul.wide.u32 	%rd39, %r202, 4;
	add.s64 	%rd40, %rd2, %rd39;
	ld.global.u32 	%r203, [%rd40];
	min.s32 	%r204, %r201, %r203;
	add.s32 	%r205, %r494, 3328;
	mul.wide.u32 	%rd41, %r205, 4;
	add.s64 	%rd42, %rd2, %rd41;
	ld.global.u32 	%r206, [%rd42];
	min.s32 	%r207, %r204, %r206;
	add.s32 	%r208, %r494, 3584;
	mul.wide.u32 	%rd43, %r208, 4;
	add.s64 	%rd44, %rd2, %rd43;
	ld.global.u32 	%r209, [%rd44];
	min.s32 	%r210, %r207, %r209;
	add.s32 	%r211, %r494, 3840;
	mul.wide.u32 	%rd45, %r211, 4;
	add.s64 	%rd46, %rd2, %rd45;
	ld.global.u32 	%r212, [%rd46];
	min.s32 	%r509, %r210, %r212;
	add.s32 	%r495, %r495, 4096;
	add.s32 	%r494, %r494, 4096;
	add.s32 	%r493, %r493, 16;
	setp.ne.s32 	%p10, %r493, 0;
	@%p10 bra 	$L__BB3_35;
	add.s32 	%r501, %r495, -2048;
$L__BB3_37:
	setp.eq.s32 	%p11, %r51, 0;
	@%p11 bra 	$L__BB3_46;
	and.b32  	%r67, %r50, 7;
	setp.lt.u32 	%p12, %r51, 8;
	@%p12 bra 	$L__BB3_40;
	add.s32 	%r214, %r501, %r492;
	mul.wide.u32 	%rd47, %r214, 4;
	add.s64 	%rd48, %rd2, %rd47;
	ld.global.u32 	%r215, [%rd48];
	min.s32 	%r216, %r509, %r215;
	add.s32 	%r217, %r214, 256;
	mul.wide.u32 	%rd49, %r217, 4;
	add.s64 	%rd50, %rd2, %rd49;
	ld.global.u32 	%r218, [%rd50];
	min.s32 	%r219, %r216, %r218;
	add.s32 	%r220, %r214, 512;
	mul.wide.u32 	%rd51, %r220, 4;
	add.s64 	%rd52, %rd2, %rd51;
	ld.global.u32 	%r221, [%rd52];
	min.s32 	%r222, %r219, %r221;
	add.s32 	%r223, %r214, 768;
	mul.wide.u32 	%rd53, %r223, 4;
	add.s64 	%rd54, %rd2, %rd53;
	ld.global.u32 	%r224, [%rd54];
	min.s32 	%r225, %r222, %r224;
	add.s32 	%r226, %r214, 1024;
	mul.wide.u32 	%rd55, %r226, 4;
	add.s64 	%rd56, %rd2, %rd55;
	ld.global.u32 	%r227, [%rd56];
	min.s32 	%r228, %r225, %r227;
	add.s32 	%r229, %r214, 1280;
	mul.wide.u32 	%rd57, %r229, 4;
	add.s64 	%rd58, %rd2, %rd57;
	ld.global.u32 	%r230, [%rd58];
	min.s32 	%r231, %r228, %r230;
	add.s32 	%r232, %r214, 1536;
	mul.wide.u32 	%rd59, %r232, 4;
	add.s64 	%rd60, %rd2, %rd59;
	ld.global.u32 	%r233, [%rd60];
	min.s32 	%r234, %r231, %r233;
	add.s32 	%r235, %r214, 1792;
	mul.wide.u32 	%rd61, %r235, 4;
	add.s64 	%rd62, %rd2, %rd61;
	ld.global.u32 	%r236, [%rd62];
	min.s32 	%r509, %r234, %r236;
	add.s32 	%r501, %r501, 2048;
$L__BB3_40:
	setp.eq.s32 	%p13, %r67, 0;
	@%p13 bra 	$L__BB3_46;
	and.b32  	%r73, %r50, 3;
	setp.lt.u32 	%p14, %r67, 4;
	@%p14 bra 	$L__BB3_43;
	add.s32 	%r238, %r501, %r492;
	mul.wide.u32 	%rd63, %r238, 4;
	add.s64 	%rd64, %rd2, %rd63;
	ld.global.u32 	%r239, [%rd64];
	min.s32 	%r240, %r509, %r239;
	add.s32 	%r241, %r238, 256;
	mul.wide.u32 	%rd65, %r241, 4;
	add.s64 	%rd66, %rd2, %rd65;
	ld.global.u32 	%r242, [%rd66];
	min.s32 	%r243, %r240, %r242;
	add.s32 	%r244, %r238, 512;
	mul.wide.u32 	%rd67, %r244, 4;
	add.s64 	%rd68, %rd2, %rd67;
	ld.global.u32 	%r245, [%rd68];
	min.s32 	%r246, %r243, %r245;
	add.s32 	%r247, %r238, 768;
	mul.wide.u32 	%rd69, %r247, 4;
	add.s64 	%rd70, %rd2, %rd69;
	ld.global.u32 	%r248, [%rd70];
	min.s32 	%r509, %r246, %r248;
	add.s32 	%r501, %r501, 1024;
$L__BB3_43:
	setp.eq.s32 	%p15, %r73, 0;
	@%p15 bra 	$L__BB3_46;
	add.s32 	%r507, %r501, %r492;
	neg.s32 	%r506, %r73;
$L__BB3_45:
	.pragma "nounroll";
	mul.wide.u32 	%rd71, %r507, 4;
	add.s64 	%rd72, %rd2, %rd71;
	ld.global.u32 	%r249, [%rd72];
	min.s32 	%r509, %r509, %r249;
	add.s32 	%r507, %r507, 256;
	add.s32 	%r506, %r506, 1;
	setp.ne.s32 	%p16, %r506, 0;
	@%p16 bra 	$L__BB3_45;
$L__BB3_46:
	// begin inline asm
	mov.u32 %r250, %laneid;
	// end inline asm
	mov.b32 	%r253, 1;
	mov.b32 	%r274, 31;
	mov.b32 	%r275, -1;
	// begin inline asm
	shfl.sync.down.b32 %r251, %r509, %r253, %r274, %r275;
	// end inline asm
	setp.gt.s32 	%p17, %r250, 30;
	min.s32 	%r276, %r509, %r251;
	selp.b32 	%r257, %r509, %r276, %p17;
	mov.b32 	%r258, 2;
	// begin inline asm
	shfl.sync.down.b32 %r256, %r257, %r258, %r274, %r275;
	// end inline asm
	setp.gt.s32 	%p18, %r250, 29;
	min.s32 	%r277, %r257, %r256;
	selp.b32 	%r262, %r257, %r277, %p18;
	mov.b32 	%r263, 4;
	// begin inline asm
	shfl.sync.down.b32 %r261, %r262, %r263, %r274, %r275;
	// end inline asm
	setp.gt.s32 	%p19, %r250, 27;
	min.s32 	%r278, %r262, %r261;
	selp.b32 	%r267, %r262, %r278, %p19;
	mov.b32 	%r268, 8;
	// begin inline asm
	shfl.sync.down.b32 %r266, %r267, %r268, %r274, %r275;
	// end inline asm
	setp.gt.s32 	%p20, %r250, 23;
	min.s32 	%r279, %r267, %r266;
	selp.b32 	%r272, %r267, %r279, %p20;
	mov.b32 	%r273, 16;
	// begin inline asm
	shfl.sync.down.b32 %r271, %r272, %r273, %r274, %r275;
	// end inline asm
	setp.gt.s32 	%p21, %r250, 15;
	min.s32 	%r88, %r272, %r271;
	selp.b32 	%r510, %r272, %r88, %p21;
	setp.ne.s32 	%p22, %r250, 0;
	@%p22 bra 	$L__BB3_48;
	shr.u32 	%r280, %r41, 3;
	and.b32  	%r281, %r280, 124;
	mov.u32 	%r282, _ZZN3cub18CUB_300001_SM_10006detail6reduce28DeviceReduceSingleTileKernelINS2_10policy_hubIijN4cuda3__47minimumIiEEE10Policy1000EN6thrust24THRUST_300001_SM_1000_NS6detail15normal_iteratorINSC_10device_ptrIiEEEEPijS8_iiNS5_3std3__410__identityEEEvT0_T1_T2_T3_T4_T6_E12temp_storage;
	add.s32 	%r283, %r282, %r281;
	st.shared.u32 	[%r283+8], %r88;
$L__BB3_48:
	bar.sync 	0;
	setp.ne.s32 	%p23, %r41, 0;
	@%p23 bra 	$L__BB3_50;
	ld.shared.u32 	%r284, [_ZZN3cub18CUB_300001_SM_10006detail6reduce28DeviceReduceSingleTileKernelINS2_10policy_hubIijN4cuda3__47minimumIiEEE10Policy1000EN6thrust24THRUST_300001_SM_1000_NS6detail15normal_iteratorINSC_10device_ptrIiEEEEPijS8_iiNS5_3std3__410__identityEEEvT0_T1_T2_T3_T4_T6_E12temp_storage+12];
	min.s32 	%r285, %r510, %r284;
	ld.shared.u32 	%r286, [_ZZN3cub18CUB_300001_SM_10006detail6reduce28DeviceReduceSingleTileKernelINS2_10policy_hubIijN4cuda3__47minimumIiEEE10Policy1000EN6thrust24THRUST_300001_SM_1000_NS6detail15normal_iteratorINSC_10device_ptrIiEEEEPijS8_iiNS5_3std3__410__identityEEEvT0_T1_T2_T3_T4_T6_E12temp_storage+16];
	min.s32 	%r287, %r285, %r286;
	ld.shared.u32 	%r288, [_ZZN3cub18CUB_300001_SM_10006detail6reduce28DeviceReduceSingleTileKernelINS2_10policy_hubIijN4cuda3__47minimumIiEEE10Policy1000EN6thrust24THRUST_300001_SM_1000_NS6detail15normal_iteratorINSC_10device_ptrIiEEEEPijS8_iiNS5_3std3__410__identityEEEvT0_T1_T2_T3_T4_T6_E12temp_storage+20];
	min.s32 	%r289, %r287, %r288;
	ld.shared.u32 	%r290, [_ZZN3cub18CUB_300001_SM_10006detail6reduce28DeviceReduceSingleTileKernelINS2_10policy_hubIijN4cuda3__47minimumIiEEE10Policy1000EN6thrust24THRUST_300001_SM_1000_NS6detail15normal_iteratorINSC_10device_ptrIiEEEEPijS8_iiNS5_3std3__410__identityEEEvT0_T1_T2_T3_T4_T6_E12temp_storage+24];
	min.s32 	%r291, %r289, %r290;
	ld.shared.u32 	%r292, [_ZZN3cub18CUB_300001_SM_10006detail6reduce28DeviceReduceSingleTileKernelINS2_10policy_hubIijN4cuda3__47minimumIiEEE10Policy1000EN6thrust24THRUST_300001_SM_1000_NS6detail15normal_iteratorINSC_10device_ptrIiEEEEPijS8_iiNS5_3std3__410__identityEEEvT0_T1_T2_T3_T4_T6_E12temp_storage+28];
	min.s32 	%r293, %r291, %r292;
	ld.shared.u32 	%r294, [_ZZN3cub18CUB_300001_SM_10006detail6reduce28DeviceReduceSingleTileKernelINS2_10policy_hubIijN4cuda3__47minimumIiEEE10Policy1000EN6thrust24THRUST_300001_SM_1000_NS6detail15normal_iteratorINSC_10device_ptrIiEEEEPijS8_iiNS5_3std3__410__identityEEEvT0_T1_T2_T3_T4_T6_E12temp_storage+32];
	min.s32 	%r295, %r293, %r294;
	ld.shared.u32 	%r296, [_ZZN3cub18CUB_300001_SM_10006detail6reduce28DeviceReduceSingleTileKernelINS2_10policy_hubIijN4cuda3__47minimumIiEEE10Policy1000EN6thrust24THRUST_300001_SM_1000_NS6detail15normal_iteratorINSC_10device_ptrIiEEEEPijS8_iiNS5_3std3__410__identityEEEvT0_T1_T2_T3_T4_T6_E12temp_storage+36];
	min.s32 	%r510, %r295, %r296;
$L__BB3_50:
	mov.u32 	%r469, %tid.x;
	setp.ne.s32 	%p57, %r469, 0;
	@%p57 bra 	$L__BB3_52;
	min.s32 	%r470, %r93, %r510;
	st.global.u32 	[%rd1], %r470;
$L__BB3_52:
	ret;

}
	// .globl	_ZN3cub18CUB_300001_SM_10006detail6reduce18DeviceReduceKernelINS2_10policy_hubIijN4cuda3__47minimumIiEEE10Policy1000EN6thrust24THRUST_300001_SM_1000_NS6detail15normal_iteratorINSC_10device_ptrIiEEEEjS8_iNS5_3std3__410__identityEEEvT0_PT3_T1_NS0_13GridEvenShareISO_EET2_T4_
.visible .entry _ZN3cub18CUB_300001_SM_10006detail6reduce18DeviceReduceKernelINS2_10policy_hubIijN4cuda3__47minimumIiEEE10Policy1000EN6thrust24THRUST_300001_SM_1000_NS6detail15normal_iteratorINSC_10device_ptrIiEEEEjS8_iNS5_3std3__410__identityEEEvT0_PT3_T1_NS0_13GridEvenShareISO_EET2_T4_(
	.param .align 8 .b8 _ZN3cub18CUB_300001_SM_10006detail6reduce18DeviceReduceKernelINS2_10policy_hubIijN4cuda3__47minimumIiEEE10Policy1000EN6thrust24THRUST_300001_SM_1000_NS6detail15normal_iteratorINSC_10device_ptrIiEEEEjS8_iNS5_3std3__410__identityEEEvT0_PT3_T1_NS0_13GridEvenShareISO_EET2_T4__param_0[8],
	.param .u64 .ptr .align 1 _ZN3cub18CUB_300001_SM_10006detail6reduce18DeviceReduceKernelINS2_10policy_hubIijN4cuda3__47minimumIiEEE10Policy1000EN6thrust24THRUST_300001_SM_1000_NS6detail15normal_iteratorINSC_10device_ptrIiEEEEjS8_iNS5_3std3__410__identityEEEvT0_PT3_T1_NS0_13GridEvenShareISO_EET2_T4__param_1,
	.param .u32 _ZN3cub18CUB_300001_SM_10006detail6reduce18DeviceReduceKernelINS2_10policy_hubIijN4cuda3__47minimumIiEEE10Policy1000EN6thrust24THRUST_300001_SM_1000_NS6detail15normal_iteratorINSC_10device_ptrIiEEEEjS8_iNS5_3std3__410__identityEEEvT0_PT3_T1_NS0_13GridEvenShareISO_EET2_T4__param_2,
	.param .align 4 .b8 _ZN3cub18CUB_300001_SM_10006detail6reduce18DeviceReduceKernelINS2_10policy_hubIijN4cuda3__47minimumIiEEE10Policy1000EN6thrust24THRUST_300001_SM_1000_NS6detail15normal_iteratorINSC_10device_ptrIiEEEEjS8_iNS5_3std3__410__identityEEEvT0_PT3_T1_NS0_13GridEvenShareISO_EET2_T4__param_3[40],
	.param .align 1 .b8 _ZN3cub18CUB_300001_SM_10006detail6reduce18DeviceReduceKernelINS2_10policy_hubIijN4cuda3__47minimumIiEEE10Policy1000EN6thrust24THRUST_300001_SM_1000_NS6detail15normal_iteratorINSC_10device_ptrIiEEEEjS8_iNS5_3std3__410__identityEEEvT0_PT3_T1_NS0_13GridEvenShareISO_EET2_T4__param_4[1],
	.param .align 1 .b8 _ZN3cub18CUB_300001_SM_10006detail6reduce18DeviceReduceKernelINS2_10policy_hubIijN4cuda3__47minimumIiEEE10Policy1000EN6thrust24THRUST_300001_SM_1000_NS6detail15normal_iteratorINSC_10device_ptrIiEEEEjS8_iNS5_3std3__410__identityEEEvT0_PT3_T1_NS0_13GridEvenShareISO_EET2_T4__param_5[1]
)
.maxntid 256
{
	.reg .pred 	%p<57>;
	.reg .b16 	%rs<4>;
	.reg .b32 	%r<575>;
	.reg .b64 	%rd<130>;
	// demoted variable
	.shared .align 4 .b8 _ZZN3cub18CUB_300001_SM_10006detail6reduce18DeviceReduceKernelINS2_10policy_hubIijN4cuda3__47minimumIiEEE10Policy1000EN6thrust24THRUST_300001_SM_1000_NS6detail15normal_iteratorINSC_10device_ptrIiEEEEjS8_iNS5_3std3__410__identityEEEvT0_PT3_T1_NS0_13GridEvenShareISO_EET2_T4_E12temp_storage[44];
	ld.param.u32 	%r1, [_ZN3cub18CUB_300001_SM_10006detail6reduce18DeviceReduceKernelINS2_10policy_hubIijN4cuda3__47minimumIiEEE10Policy1000EN6thrust24THRUST_300001_SM_1000_NS6detail15normal_iteratorINSC_10device_ptrIiEEEEjS8_iNS5_3std3__410__identityEEEvT0_PT3_T1_NS0_13GridEvenShareISO_EET2_T4__param_3+20];
	ld.param.u32 	%r2, [_ZN3cub18CUB_300001_SM_10006detail6reduce18DeviceReduceKernelINS2_10policy_hubIijN4cuda3__47minimumIiEEE10Policy1000EN6thrust24THRUST_300001_SM_1000_NS6detail15normal_iteratorINSC_10device_ptrIiEEEEjS8_iNS5_3std3__410__identityEEEvT0_PT3_T1_NS0_13GridEvenShareISO_EET2_T4__param_3+24];
	ld.param.u64 	%rd3, [_ZN3cub18CUB_300001_SM_10006detail6reduce18DeviceReduceKernelINS2_10policy_hubIijN4cuda3__47minimumIiEEE10Policy1000EN6thrust24THRUST_300001_SM_1000_NS6detail15normal_iteratorINSC_10device_ptrIiEEEEjS8_iNS5_3std3__410__identityEEEvT0_PT3_T1_NS0_13GridEvenShareISO_EET2_T4__param_0];
	cvta.to.global.u64 	%rd1, %rd3;
	mov.u32 	%r3, %ctaid.x;
	shl.b32 	%r4, %r2, 12;
	shl.b32 	%r556, %r3, 12;
	sub.s32 	%r6, %r1, %r556;
	setp.gt.u32 	%p1, %r6, 4095;
	@%p1 bra 	$L__BB4_26;
	mov.u32 	%r7, %tid.x;
	setp.ge.u32 	%p23, %r7, %r6;
	mov.b32 	%r550, 0;
	mov.u32 	%r539, %r7;
	@%p23 bra 	$L__BB4_3;
	add.s32 	%r331, %r556, %r7;
	mul.wide.u32 	%rd66, %r331, 4;
	add.s64 	%rd67, %rd1, %rd66;
	ld.global.u32 	%r550, [%rd67];
	add.s32 	%r539, %r7, 256;
$L__BB4_3:
	setp.ge.u32 	%p24, %r539, %r6;
	@%p24 bra 	$L__BB4_17;
	not.b32 	%r333, %r539;
	add.s32 	%r334, %r1, %r333;
	sub.s32 	%r335, %r334, %r556;
	shr.u32 	%r336, %r335, 8;
	add.s32 	%r12, %r336, 1;
	and.b32  	%r13, %r12, 15;
	setp.lt.u32 	%p25, %r335, 3840;
	@%p25 bra 	$L__BB4_8;
	or.b32  	%r536, %r539, 2048;
	add.s32 	%r535, %r539, %r556;
	and.b32  	%r337, %r12, 33554416;
	neg.s32 	%r534, %r337;
$L__BB4_6:
	.pragma "nounroll";
	mul.wide.u32 	%rd68, %r535, 4;
	add.s64 	%rd69, %rd1, %rd68;
	ld.global.u32 	%r338, [%rd69];
	min.s32 	%r339, %r550, %r338;
	add.s32 	%r340, %r535, 256;
	mul.wide.u32 	%rd70, %r340, 4;
	add.s64 	%rd71, %rd1, %rd70;
	ld.global.u32 	%r341, [%rd71];
	min.s32 	%r342, %r339, %r341;
	add.s32 	%r343, %r535, 512;
	mul.wide.u32 	%rd72, %r343, 4;
	add.s64 	%rd73, %rd1, %rd72;
	ld.global.u32 	%r344, [%rd73];
	min.s32 	%r345, %r342, %r344;
	add.s32 	%r346, %r535, 768;
	mul.wide.u32 	%rd74, %r346, 4;
	add.s64 	%rd75, %rd1, %rd74;
	ld.global.u32 	%r347, [%rd75];
	min.s32 	%r348, %r345, %r347;
	add.s32 	%r349, %r535, 1024;
	mul.wide.u32 	%rd76, %r349, 4;
	add.s64 	%rd77, %rd1, %rd76;
	ld.global.u32 	%r350, [%rd77];
	min.s32 	%r351, %r348, %r350;
	add.s32 	%r352, %r535, 1280;
	mul.wide.u32 	%rd78, %r352, 4;
	add.s64 	%rd79, %rd1, %rd78;
	ld.global.u32 	%r353, [%rd79];
	min.s32 	%r354, %r351, %r353;
	add.s32 	%r355, %r535, 1536;
	mul.wide.u32 	%rd80, %r355, 4;
	add.s64 	%rd81, %rd1, %rd80;
	ld.global.u32 	%r356, [%rd81];
	min.s32 	%r357, %r354, %r356;
	add.s32 	%r358, %r535, 1792;
	mul.wide.u32 	%rd82, %r358, 4;
	add.s64 	%rd83, %rd1, %rd82;
	ld.global.u32 	%r359, [%rd83];
	min.s32 	%r360, %r357, %r359;
	add.s32 	%r361, %r535, 2048;
	mul.wide.u32 	%rd84, %r361, 4;
	add.s64 	%rd85, %rd1, %rd84;
	ld.global.u32 	%r362, [%rd85];
	min.s32 	%r363, %r360, %r362;
	add.s32 	%r364, %r535, 2304;
	mul.wide.u32 	%rd86, %r364, 4;
	add.s64 	%rd87, %rd1, %rd86;
	ld.global.u32 	%r365, [%rd87];
	min.s32 	%r366, %r363, %r365;
	add.s32 	%r367, %r535, 2560;
	mul.wide.u32 	%rd88, %r367, 4;
	add.s64 	%rd89, %rd1, %rd88;
	ld.global.u32 	%r368, [%rd89];
	min.s32 	%r369, %r366, %r368;
	add.s32 	%r370, %r535, 2816;
	mul.wide.u32 	%rd90, %r370, 4;
	add.s64 	%rd91, %rd1, %rd90;
	ld.global.u32 	%r371, [%rd91];
	min.s32 	%r372, %r369, %r371;
	add.s32 	%r373, %r535, 3072;
	mul.wide.u32 	%rd92, %r373, 4;
	add.s64 	%rd93, %rd1, %rd92;
	ld.global.u32 	%r374, [%rd93];
	min.s32 	%r375, %r372, %r374;
	add.s32 	%r376, %r535, 3328;
	mul.wide.u32 	%rd94, %r376, 4;
	add.s64 	%rd95, %rd1, %rd94;
	ld.global.u32 	%r377, [%rd95];
	min.s32 	%r378, %r375, %r377;
	add.s32 	%r379, %r535, 3584;
	mul.wide.u32 	%rd96, %r379, 4;
	add.s64 	%rd97, %rd1, %rd96;
	ld.global.u32 	%r380, [%rd97];
	min.s32 	%r381, %r378, %r380;
	add.s32 	%r382, %r535, 3840;
	mul.wide.u32 	%rd98, %r382, 4;
	add.s64 	%rd99, %rd1, %rd98;
	ld.global.u32 	%r383, [%rd99];
	min.s32 	%r550, %r381, %r383;
	add.s32 	%r536, %r536, 4096;
	add.s32 	%r535, %r535, 4096;
	add.s32 	%r534, %r534, 16;
	setp.ne.s32 	%p26, %r534, 0;
	@%p26 bra 	$L__BB4_6;
	add.s32 	%r539, %r536, -2048;
$L__BB4_8:
	setp.eq.s32 	%p27, %r13, 0;
	@%p27 bra 	$L__BB4_17;
	and.b32  	%r29, %r12, 7;
	setp.lt.u32 	%p28, %r13, 8;
	@%p28 bra 	$L__BB4_11;
	add.s32 	%r385, %r556, %r539;
	mul.wide.u32 	%rd100, %r385, 4;
	add.s64 	%rd101, %rd1, %rd100;
	ld.global.u32 	%r386, [%rd101];
	min.s32 	%r387, %r550, %r386;
	add.s32 	%r388, %r385, 256;
	mul.wide.u32 	%rd102, %r388, 4;
	add.s64 	%rd103, %rd1, %rd102;
	ld.global.u32 	%r389, [%rd103];
	min.s32 	%r390, %r387, %r389;
	add.s32 	%r391, %r385, 512;
	mul.wide.u32 	%rd104, %r391, 4;
	add.s64 	%rd105, %rd1, %rd104;
	ld.global.u32 	%r392, [%rd105];
	min.s32 	%r393, %r390, %r392;
	add.s32 	%r394, %r385, 768;
	mul.wide.u32 	%rd106, %r394, 4;
	add.s64 	%rd107, %rd1, %rd106;
	ld.global.u32 	%r395, [%rd107];
	min.s32 	%r396, %r393, %r395;
	add.s32 	%r397, %r385, 1024;
	mul.wide.u32 	%rd108, %r397, 4;
	add.s64 	%rd109, %rd1, %rd108;
	ld.global.u32 	%r398, [%rd109];
	min.s32 	%r399, %r396, %r398;
	add.s32 	%r400, %r385, 1280;
	mul.wide.u32 	%rd110, %r400, 4;
	add.s64 	%rd111, %rd1, %rd110;
	ld.global.u32 	%r401, [%rd111];
	min.s32 	%r402, %r399, %r401;
	add.s32 	%r403, %r385, 1536;
	mul.wide.u32 	%rd112, %r403, 4;
	add.s64 	%rd113, %rd1, %rd112;
	ld.global.u32 	%r404, [%rd113];
	min.s32 	%r405, %r402, %r404;
	add.s32 	%r406, %r385, 1792;
	mul.wide.u32 	%rd114, %r406, 4;
	add.s64 	%rd115, %rd1, %rd114;
	ld.global.u32 	%r407, [%rd115];
	min.s32 	%r550, %r405, %r407;
	add.s32 	%r539, %r539, 2048;
$L__BB4_11:
	setp.eq.s32 	%p29, %r29, 0;
	@%p29 bra 	$L__BB4_17;
	and.b32  	%r35, %r12, 3;
	setp.lt.u32 	%p30, %r29, 4;
	@%p30 bra 	$L__BB4_14;
	add.s32 	%r409, %r556, %r539;
	mul.wide.u32 	%rd116, %r409, 4;
	add.s64 	%rd117, %rd1, %rd116;
	ld.global.u32 	%r410, [%rd117];
	min.s32 	%r411, %r550, %r410;
	add.s32 	%r412, %r409, 256;
	mul.wide.u32 	%rd118, %r412, 4;
	add.s64 	%rd119, %rd1, %rd118;
	ld.global.u32 	%r413, [%rd119];
	min.s32 	%r414, %r411, %r413;
	add.s32 	%r415, %r409, 512;
	mul.wide.u32 	%rd120, %r415, 4;
	add.s64 	%rd121, %rd1, %rd120;
	ld.global.u32 	%r416, [%rd121];
	min.s32 	%r417, %r414, %r416;
	add.s32 	%r418, %r409, 768;
	mul.wide.u32 	%rd122, %r418, 4;
	add.s64 	%rd123, %rd1, %rd122;
	ld.global.u32 	%r419, [%rd123];
	min.s32 	%r550, %r417, %r419;
	add.s32 	%r539, %r539, 1024;
$L__BB4_14:
	setp.eq.s32 	%p31, %r35, 0;
	@%p31 bra 	$L__BB4_17;
	add.s32 	%r548, %r539, %r556;
	neg.s32 	%r547, %r35;
$L__BB4_16:
	.pragma "nounroll";
	mul.wide.u32 	%rd124, %r548, 4;
	add.s64 	%rd125, %rd1, %rd124;
	ld.global.u32 	%r420, [%rd125];
	min.s32 	%r550, %r550, %r420;
	add.s32 	%r548, %r548, 256;
	add.s32 	%r547, %r547, 1;
	setp.ne.s32 	%p32, %r547, 0;
	@%p32 bra 	$L__BB4_16;
$L__BB4_17:
	setp.lt.u32 	%p33, %r6, 256;
	@%p33 bra 	$L__BB4_22;
	// begin inline asm
	mov.u32 %r484, %laneid;
	// end inline asm
	mov.b32 	%r487, 1;
	mov.b32 	%r508, 31;
	mov.b32 	%r509, -1;
	// begin inline asm
	shfl.sync.down.b32 %r485, %r550, %r487, %r508, %r509;
	// end inline asm
	setp.gt.s32 	%p49, %r484, 30;
	min.s32 	%r510, %r550, %r485;
	selp.b32 	%r491, %r550, %r510, %p49;
	mov.b32 	%r492, 2;
	// begin inline asm
	shfl.sync.down.b32 %r490, %r491, %r492, %r508, %r509;
	// end inline asm
	setp.gt.s32 	%p50, %r484, 29;
	min.s32 	%r511, %r491, %r490;
	selp.b32 	%r496, %r491, %r511, %p50;
	mov.b32 	%r497, 4;
	// begin inline asm
	shfl.sync.down.b32 %r495, %r496, %r497, %r508, %r509;
	// end inline asm
	setp.gt.s32 	%p51, %r484, 27;
	min.s32 	%r512, %r496, %r495;
	selp.b32 	%r501, %r496, %r512, %p51;
	mov.b32 	%r502, 8;
	// begin inline asm
	shfl.sync.down.b32 %r500, %r501, %r502, %r508, %r509;
	// end inline asm
	setp.gt.s32 	%p52, %r484, 23;
	min.s32 	%r513, %r501, %r500;
	selp.b32 	%r506, %r501, %r513, %p52;
	mov.b32 	%r507, 16;
	// begin inline asm
	shfl.sync.down.b32 %r505, %r506, %r507, %r508, %r509;
	// end inline asm
	setp.gt.s32 	%p53, %r484, 15;
	min.s32 	%r50, %r506, %r505;
	selp.b32 	%r574, %r506, %r50, %p53;
	setp.ne.s32 	%p54, %r484, 0;
	@%p54 bra 	$L__BB4_20;
	shr.u32 	%r514, %r7, 3;
	and.b32  	%r515, %r514, 124;
	mov.u32 	%r516, _ZZN3cub18CUB_300001_SM_10006detail6reduce18DeviceReduceKernelINS2_10policy_hubIijN4cuda3__47minimumIiEEE10Policy1000EN6thrust24THRUST_300001_SM_1000_NS6detail15normal_iteratorINSC_10device_ptrIiEEEEjS8_iNS5_3std3__410__identityEEEvT0_PT3_T1_NS0_13GridEvenShareISO_EET2_T4_E12temp_storage;
	add.s32 	%r517, %r516, %r515;
	st.shared.u32 	[%r517+8], %r50;
$L__BB4_20:
	bar.sync 	0;
	setp.ne.s32 	%p55, %r7, 0;
	@%p55 bra 	$L__BB4_48;
	ld.shared.u32 	%r518, [_ZZN3cub18CUB_300001_SM_10006detail6reduce18DeviceReduceKernelINS2_10policy_hubIijN4cuda3__47minimumIiEEE10Policy1000EN6thrust24THRUST_300001_SM_1000_NS6detail15normal_iteratorINSC_10device_ptrIiEEEEjS8_iNS5_3std3__410__identityEEEvT0_PT3_T1_NS0_13GridEvenShareISO_EET2_T4_E12temp_storage+12];
	min.s32 	%r519, %r574, %r518;
	ld.shared.u32 	%r520, [_ZZN3cub18CUB_300001_SM_10006detail6reduce18DeviceReduceKernelINS2_10policy_hubIijN4cuda3__47minimumIiEEE10Policy1000EN6thrust24THRUST_300001_SM_1000_NS6detail15normal_iteratorINSC_10device_ptrIiEEEEjS8_iNS5_3std3__410__identityEEEvT0_PT3_T1_NS0_13GridEvenShareISO_EET2_T4_E12temp_storage+16];
	min.s32 	%r521, %r519, %r520;
	ld.shared.u32 	%r522, [_ZZN3cub18CUB_300001_SM_10006detail6reduce18DeviceReduceKernelINS2_10policy_hubIijN4cuda3__47minimumIiEEE10Policy1000EN6thrust24THRUST_300001_SM_1000_NS6detail15normal_iteratorINSC_10device_ptrIiEEEEjS8_iNS5_3std3__410__identityEEEvT0_PT3_T1_NS0_13GridEvenShareISO_EET2_T4_E12temp_storage+20];
	min.s32 	%r523, %r521, %r522;
	ld.shared.u32 	%r524, [_ZZN3cub18CUB_300001_SM_10006detail6reduce18DeviceReduceKernelINS2_10policy_hubIijN4cuda3__47minimumIiEEE10Policy1000EN6thrust24THRUST_300001_SM_1000_NS6detail15normal_iteratorINSC_10device_ptrIiEEEEjS8_iNS5_3std3__410__identityEEEvT0_PT3_T1_NS0_13GridEvenShareISO_EET2_T4_E12temp_storage+24];
	min.s32 	%r525, %r523, %r524;
	ld.shared.u32 	%r526, [_ZZN3cub18CUB_300001_SM_10006detail6reduce18DeviceReduceKernelINS2_10policy_hubIijN4cuda3__47minimumIiEEE10Policy1000EN6thrust24THRUST_300001_SM_1000_NS6detail15normal_iteratorINSC_10device_ptrIiEEEEjS8_iNS5_3std3__410__identityEEEvT0_PT3_T1_NS0_13GridEvenShareISO_EET2_T4_E12temp_storage+28];
	min.s32 	%r527, %r525, %r526;
	ld.shared.u32 	%r528, [_ZZN3cub18CUB_300001_SM_10006detail6reduce18DeviceReduceKernelINS2_10policy_hubIijN4cuda3__47minimumIiEEE10Policy1000EN6thrust24THRUST_300001_SM_1000_NS6detail15normal_iteratorINSC_10device_ptrIiEEEEjS8_iNS5_3std3__410__identityEEEvT0_PT3_T1_NS0_13GridEvenShareISO_EET2_T4_E12temp_storage+32];
	min.s32 	%r529, %r527, %r528;
	ld.shared.u32 	%r530, [_ZZN3cub18CUB_300001_SM_10006detail6reduce18DeviceReduceKernelINS2_10policy_hubIijN4cuda3__47minimumIiEEE10Policy1000EN6thrust24THRUST_300001_SM_1000_NS6detail15normal_iteratorINSC_10device_ptrIiEEEEjS8_iNS5_3std3__410__identityEEEvT0_PT3_T1_NS0_13GridEvenShareISO_EET2_T4_E12temp_storage+36];
	min.s32 	%r574, %r529, %r530;
	bra.uni 	$L__BB4_48;
$L__BB4_22:
	// begin inline asm
	mov.u32 %r421, %laneid;
	// end inline asm
	and.b32  	%r447, %r7, 992;
	add.s32 	%r448, %r447, 32;
	setp.gt.u32 	%p34, %r448, %r6;
	not.b32 	%r449, %r447;
	add.s32 	%r450, %r6, %r449;
	selp.b32 	%r445, %r450, 31, %p34;
	mov.b32 	%r424, 1;
	mov.b32 	%r446, -1;
	// begin inline asm
	shfl.sync.down.b32 %r422, %r550, %r424, %r445, %r446;
	// end inline asm
	setp.lt.s32 	%p35, %r421, %r445;
	min.s32 	%r451, %r550, %r422;
	selp.b32 	%r428, %r451, %r550, %p35;
	mov.b32 	%r429, 2;
	// begin inline asm
	shfl.sync.down.b32 %r427, %r428, %r429, %r445, %r446;
	// end inline asm
	add.s32 	%r452, %r421, 2;
	setp.gt.s32 	%p36, %r452, %r445;
	min.s32 	%r453, %r428, %r427;
	selp.b32 	%r433, %r428, %r453, %p36;
	mov.b32 	%r434, 4;
	// begin inline asm
	shfl.sync.down.b32 %r432, %r433, %r434, %r445, %r446;
	// end inline asm
	add.s32 	%r454, %r421, 4;
	setp.gt.s32 	%p37, %r454, %r445;
	min.s32 	%r455, %r433, %r432;
	selp.b32 	%r438, %r433, %r455, %p37;
	mov.b32 	%r439, 8;
	// begin inline asm
	shfl.sync.down.b32 %r437, %r438, %r439, %r445, %r446;
	// end inline asm
	add.s32 	%r456, %r421, 8;
	setp.gt.s32 	%p38, %r456, %r445;
	min.s32 	%r457, %r438, %r437;
	selp.b32 	%r443, %r438, %r457, %p38;
	mov.b32 	%r444, 16;
	// begin inline asm
	shfl.sync.down.b32 %r442, %r443, %r444, %r445, %r446;
	// end inline asm
	add.s32 	%r458, %r421, 16;
	setp.gt.s32 	%p39, %r458, %r445;
	min.s32 	%r459, %r443, %r442;
	selp.b32 	%r574, %r443, %r459, %p39;
	setp.ne.s32 	%p40, %r421, 0;
	@%p40 bra 	$L__BB4_24;
	shr.u32 	%r460, %r7, 3;
	and.b32  	%r461, %r460, 124;
	mov.u32 	%r462, _ZZN3cub18CUB_300001_SM_10006detail6reduce18DeviceReduceKernelINS2_10policy_hubIijN4cuda3__47minimumIiEEE10Policy1000EN6thrust24THRUST_300001_SM_1000_NS6detail15normal_iteratorINSC_10device_ptrIiEEEEjS8_iNS5_3std3__410__identityEEEvT0_PT3_T1_NS0_13GridEvenShareISO_EET2_T4_E12temp_storage;
	add.s32 	%r463, %r462, %r461;
	st.shared.u32 	[%r463+8], %r574;
$L__BB4_24:
	bar.sync 	0;
	setp.ne.s32 	%p41, %r7, 0;
	@%p41 bra 	$L__BB4_48;
	setp.gt.u32 	%p42, %r6, 32;
	ld.shared.u32 	%r464, [_ZZN3cub18CUB_300001_SM_10006detail6reduce18DeviceReduceKernelINS2_10policy_hubIijN4cuda3__47minimumIiEEE10Policy1000EN6thrust24THRUST_300001_SM_1000_NS6detail15normal_iteratorINSC_10device_ptrIiEEEEjS8_iNS5_3std3__410__identityEEEvT0_PT3_T1_NS0_13GridEvenShareISO_EET2_T4_E12temp_storage+12];
	min.s32 	%r465, %r574, %r464;
	selp.b32 	%r466, %r465, %r574, %p42;
	setp.gt.u32 	%p43, %r6, 64;
	ld.shared.u32 	%r467, [_ZZN3cub18CUB_300001_SM_10006detail6reduce18DeviceReduceKernelINS2_10policy_hubIijN4cuda3__47minimumIiEEE10Policy1000EN6thrust24THRUST_300001_SM_1000_NS6detail15normal_iteratorINSC_10device_ptrIiEEEEjS8_iNS5_3std3__410__identityEEEvT0_PT3_T1_NS0_13GridEvenShareISO_EET2_T4_E12temp_storage+16];
	min.s32 	%r468, %r466, %r467;
	selp.b32 	%r469, %r468, %r466, %p43;
	setp.gt.u32 	%p44, %r6, 96;
	ld.shared.u32 	%r470, [_ZZN3cub18CUB_300001_SM_10006detail6reduce18DeviceReduceKernelINS2_10policy_hubIijN4cuda3__47minimumIiEEE10Policy1000EN6thrust24THRUST_300001_SM_1000_NS6detail15normal_iteratorINSC_10device_ptrIiEEEEjS8_iNS5_3std3__410__identityEEEvT0_PT3_T1_NS0_13GridEvenShareISO_EET2_T4_E12temp_storage+20];
	min.s32 	%r471, %r469, %r470;
	selp.b32 	%r472, %r471, %r469, %p44;
	setp.gt.u32 	%p45, %r6, 128;
	ld.shared.u32 	%r473, [_ZZN3cub18CUB_300001_SM_10006detail6reduce18DeviceReduceKernelINS2_10policy_hubIijN4cuda3__47minimumIiEEE10Policy1000EN6thrust24THRUST_300001_SM_1000_NS6detail15normal_iteratorINSC_10device_ptrIiEEEEjS8_iNS5_3std3__410__identityEEEvT0_PT3_T1_NS0_13GridEvenShareISO_EET2_T4_E12temp_storage+24];
	min.s32 	%r474, %r472, %r473;
	selp.b32 	%r475, %r474, %r472, %p45;
	setp.gt.u32 	%p46, %r6, 160;
	ld.shared.u32 	%r476, [_ZZN3cub18CUB_300001_SM_10006detail6reduce18DeviceReduceKernelINS2_10policy_hubIijN4cuda3__47minimumIiEEE10Policy1000EN6thrust24THRUST_300001_SM_1000_NS6detail15normal_iteratorINSC_10device_ptrIiEEEEjS8_iNS5_3std3__410__identityEEEvT0_PT3_T1_NS0_13GridEvenShareISO_EET2_T4_E12temp_storage+28];
	min.s32 	%r477, %r475, %r476;
	selp.b32 	%r478, %r477, %r475, %p46;
	setp.gt.u32 	%p47, %r6, 192;
	ld.shared.u32 	%r479, [_ZZN3cub18CUB_300001_SM_10006detail6reduce18DeviceReduceKernelINS2_10policy_hubIijN4cuda3__47minimumIiEEE10Policy1000EN6thrust24THRUST_300001_SM_1000_NS6detail15normal_iteratorINSC_10device_ptrIiEEEEjS8_iNS5_3std3__410__identityEEEvT0_PT3_T1_NS0_13GridEvenShareISO_EET2_T4_E12temp_storage+32];
	min.s32 	%r480, %r478, %r479;
	selp.b32 	%r481, %r480, %r478, %p47;
	setp.gt.u32 	%p48, %r6, 224;
	ld.shared.u32 	%r482, [_ZZN3cub18CUB_300001_SM_10006detail6reduce18DeviceReduceKernelINS2_10policy_hubIijN4cuda3__47minimumIiEEE10Policy1000EN6thrust24THRUST_300001_SM_1000_NS6detail15normal_iteratorINSC_10device_ptrIiEEEEjS8_iNS5_3std3__410__identityEEEvT0_PT3_T1_NS0_13GridEvenShareISO_EET2_T4_E12temp_storage+36];
	min.s32 	%r483, %r481, %r482;
	selp.b32 	%r574, %r483, %r481, %p48;
	bra.uni 	$L__BB4_48;
$L__BB4_26:
	mov.u32 	%r55, %tid.x;
	add.s32 	%r112, %r55, %r556;
	mul.wide.u32 	%rd4, %r112, 4;
	add.s64 	%rd5, %rd1, %rd4;
	ld.global.u32 	%r113, [%rd5];
	ld.global.u32 	%r114, [%rd5+1024];
	ld.global.u32 	%r115, [%rd5+2048];
	ld.global.u32 	%r116, [%rd5+3072];
	ld.global.u32 	%r117, [%rd5+4096];
	ld.global.u32 	%r118, [%rd5+5120];
	ld.global.u32 	%r119, [%rd5+6144];
	ld.global.u32 	%r120, [%rd5+7168];
	ld.global.u32 	%r121, [%rd5+8192];
	ld.global.u32 	%r122, [%rd5+9216];
	ld.global.u32 	%r123, [%rd5+10240];
	ld.global.u32 	%r124, [%rd5+11264];
	ld.global.u32 	%r125, [%rd5+12288];
	ld.global.u32 	%r126, [%rd5+13312];
	ld.global.u32 	%r127, [%rd5+14336];
	ld.global.u32 	%r128, [%rd5+15360];
	min.s32 	%r129, %r113, %r114;
	min.s32 	%r130, %r129, %r115;
	min.s32 	%r131, %r116, %r117;
	min.s32 	%r132, %r131, %r118;
	min.s32 	%r133, %r119, %r120;
	min.s32 	%r134, %r133, %r121;
	min.s32 	%r135, %r122, %r123;
	min.s32 	%r136, %r135, %r124;
	min.s32 	%r137, %r125, %r126;
	min.s32 	%r138, %r137, %r127;
	min.s32 	%r139, %r130, %r132;
	min.s32 	%r140, %r139, %r134;
	min.s32 	%r141, %r136, %r138;
	min.s32 	%r142, %r141, %r128;
	min.s32 	%r573, %r140, %r142;
	setp.lt.u32 	%p2, %r6, %r4;
	@%p2 bra 	$L__BB4_44;
	add.s32 	%r57, %r4, %r556;
	not.b32 	%r144, %r55;
	add.s32 	%r145, %r144, %r1;
	sub.s32 	%r146, %r145, %r4;
	sub.s32 	%r552, %r146, %r556;
	add.s32 	%r147, %r57, %r55;
	add.s32 	%r551, %r147, 2048;
	mov.b32 	%r554, 0;
	mov.u32 	%r553, %r57;
$L__BB4_28:
	add.s32 	%r556, %r556, %r4;
	add.s32 	%r149, %r1, -4096;
	setp.gt.u32 	%p3, %r556, %r149;
	@%p3 bra 	$L__BB4_30;
	add.s32 	%r150, %r55, %r556;
	mul.wide.u32 	%rd6, %r150, 4;
	add.s64 	%rd7, %rd1, %rd6;
	ld.global.u32 	%r151, [%rd7];
	ld.global.u32 	%r152, [%rd7+1024];
	ld.global.u32 	%r153, [%rd7+2048];
	ld.global.u32 	%r154, [%rd7+3072];
	ld.global.u32 	%r155, [%rd7+4096];
	ld.global.u32 	%r156, [%rd7+5120];
	ld.global.u32 	%r157, [%rd7+6144];
	ld.global.u32 	%r158, [%rd7+7168];
	ld.global.u32 	%r159, [%rd7+8192];
	ld.global.u32 	%r160, [%rd7+9216];
	ld.global.u32 	%r161, [%rd7+10240];
	ld.global.u32 	%r162, [%rd7+11264];
	ld.global.u32 	%r163, [%rd7+12288];
	ld.global.u32 	%r164, [%rd7+13312];
	ld.global.u32 	%r165, [%rd7+14336];
	ld.global.u32 	%r166, [%rd7+15360];
	min.s32 	%r167, %r573, %r151;
	min.s32 	%r168, %r167, %r152;
	min.s32 	%r169, %r153, %r154;
	min.s32 	%r170, %r169, %r155;
	min.s32 	%r171, %r156, %r157;
	min.s32 	%r172, %r171, %r158;
	min.s32 	%r173, %r159, %r160;
	min.s32 	%r174, %r173, %r161;
	min.s32 	%r175, %r162, %r163;
	min.s32 	%r176, %r175, %r164;
	min.s32 	%r177, %r165, %r166;
	min.s32 	%r178, %r168, %r170;
	min.s32 	%r179, %r178, %r172;
	min.s32 	%r180, %r174, %r176;
	min.s32 	%r181, %r180, %r177;
	min.s32 	%r573, %r179, %r181;
	sub.s32 	%r182, %r1, %r556;
	setp.lt.u32 	%p4, %r182, %r4;
	add.s32 	%r554, %r554, 1;
	add.s32 	%r553, %r553, %r4;
	sub.s32 	%r552, %r552, %r4;
	add.s32 	%r551, %r551, %r4;
	@%p4 bra 	$L__BB4_44;
	bra.uni 	$L__BB4_28;
$L__BB4_30:
	setp.le.u32 	%p5, %r1, %r556;
	sub.s32 	%r184, %r1, %r556;
	setp.ge.s32 	%p6, %r55, %r184;
	or.pred  	%p7, %p5, %p6;
	@%p7 bra 	$L__BB4_44;
	not.b32 	%r187, %r55;
	add.s32 	%r188, %r1, %r187;
	sub.s32 	%r189, %r188, %r57;
	mul.lo.s32 	%r190, %r2, %r554;
	shl.b32 	%r191, %r190, 12;
	sub.s32 	%r192, %r189, %r191;
	shr.u32 	%r193, %r192, 8;
	add.s32 	%r72, %r193, 1;
	and.b32  	%r73, %r72, 15;
	setp.lt.u32 	%p8, %r192, 3840;
	mov.u32 	%r565, %r55;
	@%p8 bra 	$L__BB4_35;
	or.b32  	%r559, %r55, 2048;
	shr.u32 	%r194, %r552, 8;
	add.s32 	%r195, %r194, 1;
	and.b32  	%r196, %r195, 33554416;
	neg.s32 	%r557, %r196;
$L__BB4_33:
	.pragma "nounroll";
	add.s32 	%r197, %r551, -2048;
	mul.wide.u32 	%rd8, %r197, 4;
	add.s64 	%rd9, %rd1, %rd8;
	ld.global.u32 	%r198, [%rd9];
	min.s32 	%r199, %r573, %r198;
	add.s32 	%r200, %r551, -1792;
	mul.wide.u32 	%rd10, %r200, 4;
	add.s64 	%rd11, %rd1, %rd10;
	ld.global.u32 	%r201, [%rd11];
	min.s32 	%r202, %r199, %r201;
	add.s32 	%r203, %r551, -1536;
	mul.wide.u32 	%rd12, %r203, 4;
	add.s64 	%rd13, %rd1, %rd12;
	ld.global.u32 	%r204, [%rd13];
	min.s32 	%r205, %r202, %r204;
	add.s32 	%r206, %r551, -1280;
	mul.wide.u32 	%rd14, %r206, 4;
	add.s64 	%rd15, %rd1, %rd14;
	ld.global.u32 	%r207, [%rd15];
	min.s32 	%r208, %r205, %r207;
	add.s32 	%r209, %r551, -1024;
	mul.wide.u32 	%rd16, %r209, 4;
	add.s64 	%rd17, %rd1, %rd16;
	ld.global.u32 	%r210, [%rd17];
	min.s32 	%r211, %r208, %r210;
	add.s32 	%r212, %r551, -768;
	mul.wide.u32 	%rd18, %r212, 4;
	add.s64 	%rd19, %rd1, %rd18;
	ld.global.u32 	%r213, [%rd19];
	min.s32 	%r214, %r211, %r213;
	add.s32 	%r215, %r551, -512;
	mul.wide.u32 	%rd20, %r215, 4;
	add.s64 	%rd21, %rd1, %rd20;
	ld.global.u32 	%r216, [%rd21];
	min.s32 	%r217, %r214, %r216;
	add.s32 	%r218, %r551, 1792;
	add.s32 	%r219, %r551, -256;
	mul.wide.u32 	%rd22, %r219, 4;
	add.s64 	%rd23, %rd1, %rd22;
	ld.global.u32 	%r220, [%rd23];
	min.s32 	%r221, %r217, %r220;
	mul.wide.u32 	%rd24, %r551, 4;
	add.s64 	%rd25, %rd1, %rd24;
	ld.global.u32 	%r222, [%rd25];
	min.s32 	%r223, %r221, %r222;
	add.s32 	%r224, %r551, 256;
	mul.wide.u32 	%rd26, %r224, 4;
	add.s64 	%rd27, %rd1, %rd26;
	ld.global.u32 	%r225, [%rd27];
	min.s32 	%r226, %r223, %r225;
	add.s32 	%r227, %r551, 512;
	mul.wide.u32 	%rd28, %r227, 4;
	add.s64 	%rd29, %rd1, %rd28;
	ld.global.u32 	%r228, [%rd29];
	min.s32 	%r229, %r226, %r228;
	add.s32 	%r230, %r551, 768;
	mul.wide.u32 	%rd30, %r230, 4;
	add.s64 	%rd31, %rd1, %rd30;
	ld.global.u32 	%r231, [%rd31];
	min.s32 	%r232, %r229, %r231;
	add.s32 	%r233, %r551, 1024;
	mul.wide.u32 	%rd32, %r233, 4;
	add.s64 	%rd33, %rd1, %rd32;
	ld.global.u32 	%r234, [%rd33];
	min.s32 	%r235, %r232, %r234;
	add.s32 	%r236, %r551, 1280;
	mul.wide.u32 	%rd34, %r236, 4;
	add.s64 	%rd35, %rd1, %rd34;
	ld.global.u32 	%r237, [%rd35];
	min.s32 	%r238, %r235, %r237;
	add.s32 	%r239, %r551, 1536;
	mul.wide.u32 	%rd36, %r239, 4;
	add.s64 	%rd37, %rd1, %rd36;
	ld.global.u32 	%r240, [%rd37];
	min.s32 	%r241, %r238, %r240;
	mul.wide.u32 	%rd38, %r218, 4;
	add.s64 	%rd39, %rd1, %rd38;
	ld.global.u32 	%r242, [%rd39];
	min.s32 	%r573, %r241, %r242;
	add.s32 	%r559, %r559, 4096;
	add.s32 	%r551, %r551, 4096;
	add.s32 	%r557, %r557, 16;
	setp.ne.s32 	%p9, %r557, 0;
	@%p9 bra 	$L__BB4_33;
	add.s32 	%r565, %r559, -2048;
$L__BB4_35:
	setp.eq.s32 	%p10, %r73, 0;
	@%p10 bra 	$L__BB4_44;
	and.b32  	%r88, %r72, 7;
	setp.lt.u32 	%p11, %r73, 8;
	@%p11 bra 	$L__BB4_38;
	add.s32 	%r244, %r565, %r556;
	mul.wide.u32 	%rd40, %r244, 4;
	add.s64 	%rd41, %rd1, %rd40;
	ld.global.u32 	%r245, [%rd41];
	min.s32 	%r246, %r573, %r245;
	add.s32 	%r247, %r244, 256;
	mul.wide.u32 	%rd42, %r247, 4;
	add.s64 	%rd43, %rd1, %rd42;
	ld.global.u32 	%r248, [%rd43];
	min.s32 	%r249, %r246, %r248;
	add.s32 	%r250, %r244, 512;
	mul.wide.u32 	%rd44, %r250, 4;
	add.s64 	%rd45, %rd1, %rd44;
	ld.global.u32 	%r251, [%rd45];
	min.s32 	%r252, %r249, %r251;
	add.s32 	%r253, %r244, 768;
	mul.wide.u32 	%rd46, %r253, 4;
	add.s64 	%rd47, %rd1, %rd46;
	ld.global.u32 	%r254, [%rd47];
	min.s32 	%r255, %r252, %r254;
	add.s32 	%r256, %r244, 1024;
	mul.wide.u32 	%rd48, %r256, 4;
	add.s64 	%rd49, %rd1, %rd48;
	ld.global.u32 	%r257, [%rd49];
	min.s32 	%r258, %r255, %r257;
	add.s32 	%r259, %r244, 1280;
	mul.wide.u32 	%rd50, %r259, 4;
	add.s64 	%rd51, %rd1, %rd50;
	ld.global.u32 	%r260, [%rd51];
	min.s32 	%r261, %r258, %r260;
	add.s32 	%r262, %r244, 1536;
	mul.wide.u32 	%rd52, %r262, 4;
	add.s64 	%rd53, %rd1, %rd52;
	ld.global.u32 	%r263, [%rd53];
	min.s32 	%r264, %r261, %r263;
	add.s32 	%r265, %r244, 1792;
	mul.wide.u32 	%rd54, %r265, 4;
	add.s64 	%rd55, %rd1, %rd54;
	ld.global.u32 	%r266, [%rd55];
	min.s32 	%r573, %r264, %r266;
	add.s32 	%r565, %r565, 2048;
$L__BB4_38:
	setp.eq.s32 	%p12, %r88, 0;
	@%p12 bra 	$L__BB4_44;
	setp.lt.u32 	%p13, %r88, 4;
	@%p13 bra 	$L__BB4_41;
	add.s32 	%r268, %r565, %r556;
	mul.wide.u32 	%rd56, %r268, 4;
	add.s64 	%rd57, %rd1, %rd56;
	ld.global.u32 	%r269, [%rd57];
	min.s32 	%r270, %r573, %r269;
	add.s32 	%r271, %r268, 256;
	mul.wide.u32 	%rd58, %r271, 4;
	add.s64 	%rd59, %rd1, %rd58;
	ld.global.u32 	%r272, [%rd59];
	min.s32 	%r273, %r270, %r272;
	add.s32 	%r274, %r268, 512;
	mul.wide.u32 	%rd60, %r274, 4;
	add.s64 	%rd61, %rd1, %rd60;
	ld.global.u32 	%r275, [%rd61];
	min.s32 	%r276, %r273, %r275;
	add.s32 	%r277, %r268, 768;
	mul.wide.u32 	%rd62, %r277, 4;
	add.s64 	%rd63, %rd1, %rd62;
	ld.global.u32 	%r278, [%rd63];
	min.s32 	%r573, %r276, %r278;
	add.s32 	%r565, %r565, 1024;
$L__BB4_41:
	and.b32  	%r279, %r72, 3;
	setp.eq.s32 	%p14, %r279, 0;
	@%p14 bra 	$L__BB4_44;
	add.s32 	%r571, %r565, %r553;
	cvt.u16.u32 	%rs1, %r552;
	shr.u16 	%rs2, %rs1, 8;
	add.s16 	%rs3, %rs2, 1;
	cvt.u32.u16 	%r280, %rs3;
	and.b32  	%r281, %r280, 3;
	neg.s32 	%r570, %r281;
$L__BB4_43:
	.pragma "nounroll";
	mul.wide.u32 	%rd64, %r571, 4;
	add.s64 	%rd65, %rd1, %rd64;
	ld.global.u32 	%r282, [%rd65];
	min.s32 	%r573, %r573, %r282;
	add.s32 	%r571, %r571, 256;
	add.s32 	%r570, %r570, 1;
	setp.ne.s32 	%p15, %r570, 0;
	@%p15 bra 	$L__BB4_43;
$L__BB4_44:
	// begin inline asm
	mov.u32 %r283, %laneid;
	// end inline asm
	mov.b32 	%r286, 1;
	mov.b32 	%r307, 31;
	mov.b32 	%r308, -1;
	// begin inline asm
	shfl.sync.down.b32 %r284, %r573, %r286, %r307, %r308;
	// end inline asm
	setp.gt.s32 	%p16, %r283, 30;
	min.s32 	%r309, %r573, %r284;
	selp.b32 	%r290, %r573, %r309, %p16;
	mov.b32 	%r291, 2;
	// begin inline asm
	shfl.sync.down.b32 %r289, %r290, %r291, %r307, %r308;
	// end inline asm
	setp.gt.s32 	%p17, %r283, 29;
	min.s32 	%r310, %r290, %r289;
	selp.b32 	%r295, %r290, %r310, %p17;
	mov.b32 	%r296, 4;
	// begin inline asm
	shfl.sync.down.b32 %r294, %r295, %r296, %r307, %r308;
	// end inline asm
	setp.gt.s32 	%p18, %r283, 27;
	min.s32 	%r311, %r295, %r294;
	selp.b32 	%r300, %r295, %r311, %p18;
	mov.b32 	%r301, 8;
	// begin inline asm
	shfl.sync.down.b32 %r299, %r300, %r301, %r307, %r308;
	// end inline asm
	setp.gt.s32 	%p19, %r283, 23;
	min.s32 	%r312, %r300, %r299;
	selp.b32 	%r305, %r300, %r312, %p19;
	mov.b32 	%r306, 16;
	// begin inline asm
	shfl.sync.down.b32 %r304, %r305, %r306, %r307, %r308;
	// end inline asm
	setp.gt.s32 	%p20, %r283, 15;
	min.s32 	%r108, %r305, %r304;
	selp.b32 	%r574, %r305, %r108, %p20;
	setp.ne.s32 	%p21, %r283, 0;
	@%p21 bra 	$L__BB4_46;
	shr.u32 	%r313, %r55, 3;
	and.b32  	%r314, %r313, 124;
	mov.u32 	%r315, _ZZN3cub18CUB_300001_SM_10006detail6reduce18DeviceReduceKernelINS2_10policy_hubIijN4cuda3__47minimumIiEEE10Policy1000EN6thrust24THRUST_300001_SM_1000_NS6detail15normal_iteratorINSC_10device_ptrIiEEEEjS8_iNS5_3std3__410__identityEEEvT0_PT3_T1_NS0_13GridEvenShareISO_EET2_T4_E12temp_storage;
	add.s32 	%r316, %r315, %r314;
	st.shared.u32 	[%r316+8], %r108;
$L__BB4_46:
	bar.sync 	0;
	setp.ne.s32 	%p22, %r55, 0;
	@%p22 bra 	$L__BB4_48;
	ld.shared.u32 	%r317, [_ZZN3cub18CUB_300001_SM_10006detail6reduce18DeviceReduceKernelINS2_10policy_hubIijN4cuda3__47minimumIiEEE10Policy1000EN6thrust24THRUST_300001_SM_1000_NS6detail15normal_iteratorINSC_10device_ptrIiEEEEjS8_iNS5_3std3__410__identityEEEvT0_PT3_T1_NS0_13GridEvenShareISO_EET2_T4_E12temp_storage+12];
	min.s32 	%r318, %r574, %r317;
	ld.shared.u32 	%r319, [_ZZN3cub18CUB_300001_SM_10006detail6reduce18DeviceReduceKernelINS2_10policy_hubIijN4cuda3__47minimumIiEEE10Policy1000EN6thrust24THRUST_300001_SM_1000_NS6detail15normal_iteratorINSC_10device_ptrIiEEEEjS8_iNS5_3std3__410__identityEEEvT0_PT3_T1_NS0_13GridEvenShareISO_EET2_T4_E12temp_storage+16];
	min.s32 	%r320, %r318, %r319;
	ld.shared.u32 	%r321, [_ZZN3cub18CUB_300001_SM_10006detail6reduce18DeviceReduceKernelINS2_10policy_hubIijN4cuda3__47minimumIiEEE10Policy1000EN6thrust24THRUST_300001_SM_1000_NS6detail15normal_iteratorINSC_10device_ptrIiEEEEjS8_iNS5_3std3__410__identityEEEvT0_PT3_T1_NS0_13GridEvenShareISO_EET2_T4_E12temp_storage+20];
	min.s32 	%r322, %r320, %r321;
	ld.shared.u32 	%r323, [_ZZN3cub18CUB_300001_SM_10006detail6reduce18DeviceReduceKernelINS2_10policy_hubIijN4cuda3__47minimumIiEEE10Policy1000EN6thrust24THRUST_300001_SM_1000_NS6detail15normal_iteratorINSC_10device_ptrIiEEEEjS8_iNS5_3std3__410__identityEEEvT0_PT3_T1_NS0_13GridEvenShareISO_EET2_T4_E12temp_storage+24];
	min.s32 	%r324, %r322, %r323;
	ld.shared.u32 	%r325, [_ZZN3cub18CUB_300001_SM_10006detail6reduce18DeviceReduceKernelINS2_10policy_hubIijN4cuda3__47minimumIiEEE10Policy1000EN6thrust24THRUST_300001_SM_1000_NS6detail15normal_iteratorINSC_10device_ptrIiEEEEjS8_iNS5_3std3__410__identityEEEvT0_PT3_T1_NS0_13GridEvenShareISO_EET2_T4_E12temp_storage+28];
	min.s32 	%r326, %r324, %r325;
	ld.shared.u32 	%r327, [_ZZN3cub18CUB_300001_SM_10006detail6reduce18DeviceReduceKernelINS2_10policy_hubIijN4cuda3__47minimumIiEEE10Policy1000EN6thrust24THRUST_300001_SM_1000_NS6detail15normal_iteratorINSC_10device_ptrIiEEEEjS8_iNS5_3std3__410__identityEEEvT0_PT3_T1_NS0_13GridEvenShareISO_EET2_T4_E12temp_storage+32];
	min.s32 	%r328, %r326, %r327;
	ld.shared.u32 	%r329, [_ZZN3cub18CUB_300001_SM_10006detail6reduce18DeviceReduceKernelINS2_10policy_hubIijN4cuda3__47minimumIiEEE10Policy1000EN6thrust24THRUST_300001_SM_1000_NS6detail15normal_iteratorINSC_10device_ptrIiEEEEjS8_iNS5_3std3__410__identityEEEvT0_PT3_T1_NS0_13GridEvenShareISO_EET2_T4_E12temp_storage+36];
	min.s32 	%r574, %r328, %r329;
$L__BB4_48:
	mov.u32 	%r531, %tid.x;
	setp.ne.s32 	%p56, %r531, 0;
	@%p56 bra 	$L__BB4_50;
	ld.param.u64 	%rd129, [_ZN3cub18CUB_300001_SM_10006detail6reduce18DeviceReduceKernelINS2_10policy_hubIijN4cuda3__47minimumIiEEE10Policy1000EN6thrust24THRUST_300001_SM_1000_NS6detail15normal_iteratorINSC_10device_ptrIiEEEEjS8_iNS5_3std3__410__identityEEEvT0_PT3_T1_NS0_13GridEvenShareISO_EET2_T4__param_1];
	cvta.to.global.u64 	%rd126, %rd129;
	mul.wide.u32 	%rd127, %r3, 4;
	add.s64 	%rd128, %rd126, %rd127;
	st.global.u32 	[%rd128], %r574;
$L__BB4_50:
	ret;

}
	// .globl	_ZN3cub18CUB_300001_SM_10006detail6reduce28DeviceReduceSingleTileKernelINS2_10policy_hubIijN4cuda3__47minimumIiEEE10Policy1000EPiSB_iS8_iiNS5_3std3__410__identityEEEvT0_T1_T2_T3_T4_T6_
.visible .entry _ZN3cub18CUB_300001_SM_10006detail6reduce28DeviceReduceSingleTileKernelINS2_10policy_hubIijN4cuda3__47minimumIiEEE10Policy1000EPiSB_iS8_iiNS5_3std3__410__identityEEEvT0_T1_T2_T3_T4_T6_(
	.param .u64 .ptr .align 1 _ZN3cub18CUB_300001_SM_10006detail6reduce28DeviceReduceSingleTileKernelINS2_10policy_hubIijN4cuda3__47minimumIiEEE10Policy1000EPiSB_iS8_iiNS5_3std3__410__identityEEEvT0_T1_T2_T3_T4_T6__param_0,
	.param .u64 .ptr .align 1 _ZN3cub18CUB_300001_SM_10006detail6reduce28DeviceReduceSingleTileKernelINS2_10policy_hubIijN4cuda3__47minimumIiEEE10Policy1000EPiSB_iS8_iiNS5_3std3__410__identityEEEvT0_T1_T2_T3_T4_T6__param_1,
	.param .u32 _ZN3cub18CUB_300001_SM_10006detail6reduce28DeviceReduceSingleTileKernelINS2_10policy_hubIijN4cuda3__47minimumIiEEE10Policy1000EPiSB_iS8_iiNS5_3std3__410__identityEEEvT0_T1_T2_T3_T4_T6__param_2,
	.param .align 1 .b8 _ZN3cub18CUB_300001_SM_10006detail6reduce28DeviceReduceSingleTileKernelINS2_10policy_hubIijN4cuda3__47minimumIiEEE10Policy1000EPiSB_iS8_iiNS5_3std3__410__identityEEEvT0_T1_T2_T3_T4_T6__param_3[1],
	.param .u32 _ZN3cub18CUB_300001_SM_10006detail6reduce28DeviceReduceSingleTileKernelINS2_10policy_hubIijN4cuda3__47minimumIiEEE10Policy1000EPiSB_iS8_iiNS5_3std3__410__identityEEEvT0_T1_T2_T3_T4_T6__param_4,
	.param .align 1 .b8 _ZN3cub18CUB_300001_SM_10006detail6reduce28DeviceReduceSingleTileKernelINS2_10policy_hubIijN4cuda3__47minimumIiEEE10Policy1000EPiSB_iS8_iiNS5_3std3__410__identityEEEvT0_T1_T2_T3_T4_T6__param_5[1]
)
.maxntid 256
.minnctapersm 1
{
	.reg .pred 	%p<97>;
	.reg .b32 	%r<687>;
	.reg .b64 	%rd<125>;
	// demoted variable
	.shared .align 4 .b8 _ZZN3cub18CUB_300001_SM_10006detail6reduce28DeviceReduceSingleTileKernelINS2_10policy_hubIijN4cuda3__47minimumIiEEE10Policy1000EPiSB_iS8_iiNS5_3std3__410__identityEEEvT0_T1_T2_T3_T4_T6_E12temp_storage[44];
	ld.param.u64 	%rd16, [_ZN3cub18CUB_300001_SM_10006detail6reduce28DeviceReduceSingleTileKernelINS2_10policy_hubIijN4cuda3__47minimumIiEEE10Policy1000EPiSB_iS8_iiNS5_3std3__410__identityEEEvT0_T1_T2_T3_T4_T6__param_0];
	ld.param.u64 	%rd17, [_ZN3cub18CUB_300001_SM_10006detail6reduce28DeviceReduceSingleTileKernelINS2_10policy_hubIijN4cuda3__47minimumIiEEE10Policy1000EPiSB_iS8_iiNS5_3std3__410__identityEEEvT0_T1_T2_T3_T4_T6__param_1];
	ld.param.u32 	%r124, [_ZN3cub18CUB_300001_SM_10006detail6reduce28DeviceReduceSingleTileKernelINS2_10policy_hubIijN4cuda3__47minimumIiEEE10Policy1000EPiSB_iS8_iiNS5_3std3__410__identityEEEvT0_T1_T2_T3_T4_T6__param_2];
	ld.param.u32 	%r125, [_ZN3cub18CUB_300001_SM_10006detail6reduce28DeviceReduceSingleTileKernelINS2_10policy_hubIijN4cuda3__47minimumIiEEE10Policy1000EPiSB_iS8_iiNS5_3std3__410__identityEEEvT0_T1_T2_T3_T4_T6__param_4];
	cvta.to.global.u64 	%rd1, %rd17;
	setp.ne.s32 	%p1, %r124, 0;
	@%p1 bra 	$L__BB5_3;
	mov.u32 	%r633, %tid.x;
	setp.ne.s32 	%p96, %r633, 0;
	@%p96 bra 	$L__BB5_74;
	st.global.u32 	[%rd1], %r125;
	bra.uni 	$L__BB5_74;
$L__BB5_3:
	and.b64  	%rd18, %rd16, 15;
	setp.ne.s64 	%p2, %rd18, 0;
	@%p2 bra 	$L__BB5_38;
	setp.gt.s32 	%p49, %r124, 4095;
	@%p49 bra 	$L__BB5_22;
	mov.u32 	%r1, %tid.x;
	setp.ge.s32 	%p66, %r1, %r124;
	mov.b32 	%r644, 0;
	mov.u32 	%r639, %r1;
	@%p66 bra 	$L__BB5_7;
	mul.wide.u32 	%rd113, %r1, 4;
	add.s64 	%rd112, %rd16, %rd113;
	// begin inline asm
	ld.global.nc.u32 %r644, [%rd112];
	// end inline asm
	add.s32 	%r639, %r1, 256;
$L__BB5_7:
	setp.ge.s32 	%p67, %r639, %r124;
	@%p67 bra 	$L__BB5_13;
	not.b32 	%r508, %r639;
	add.s32 	%r6, %r124, %r508;
	and.b32  	%r509, %r6, 768;
	setp.eq.s32 	%p68, %r509, 768;
	@%p68 bra 	$L__BB5_11;
	mul.wide.u32 	%rd114, %r639, 4;
	add.s64 	%rd121, %rd16, %rd114;
	shr.u32 	%r510, %r6, 8;
	add.s32 	%r511, %r510, 1;
	and.b32  	%r512, %r511, 3;
	neg.s32 	%r636, %r512;
$L__BB5_10:
	.pragma "nounroll";
	// begin inline asm
	ld.global.nc.u32 %r513, [%rd121];
	// end inline asm
	min.s32 	%r644, %r644, %r513;
	add.s32 	%r639, %r639, 256;
	add.s64 	%rd121, %rd121, 1024;
	add.s32 	%r636, %r636, 1;
	setp.ne.s32 	%p69, %r636, 0;
	@%p69 bra 	$L__BB5_10;
$L__BB5_11:
	setp.lt.u32 	%p70, %r6, 768;
	@%p70 bra 	$L__BB5_13;
$L__BB5_12:
	mul.wide.s32 	%rd120, %r639, 4;
	add.s64 	%rd116, %rd16, %rd120;
	// begin inline asm
	ld.global.nc.u32 %r514, [%rd116];
	// end inline asm
	min.s32 	%r518, %r644, %r514;
	add.s64 	%rd117, %rd116, 1024;
	// begin inline asm
	ld.global.nc.u32 %r515, [%rd117];
	// end inline asm
	min.s32 	%r519, %r518, %r515;
	add.s64 	%rd118, %rd116, 2048;
	// begin inline asm
	ld.global.nc.u32 %r516, [%rd118];
	// end inline asm
	min.s32 	%r520, %r519, %r516;
	add.s64 	%rd119, %rd116, 3072;
	// begin inline asm
	ld.global.nc.u32 %r517, [%rd119];
	// end inline asm
	min.s32 	%r644, %r520, %r517;
	add.s32 	%r639, %r639, 1024;
	setp.lt.s32 	%p71, %r639, %r124;
	@%p71 bra 	$L__BB5_12;
$L__BB5_13:
	setp.lt.s32 	%p72, %r124, 256;
	@%p72 bra 	$L__BB5_18;
	// begin inline asm
	mov.u32 %r584, %laneid;
	// end inline asm
	mov.b32 	%r587, 1;
	mov.b32 	%r608, 31;
	mov.b32 	%r609, -1;
	// begin inline asm
	shfl.sync.down.b32 %r585, %r644, %r587, %r608, %r609;
	// end inline asm
	setp.gt.s32 	%p88, %r584, 30;
	min.s32 	%r610, %r644, %r585;
	selp.b32 	%r591, %r644, %r610, %p88;
	mov.b32 	%r592, 2;
	// begin inline asm
	shfl.sync.down.b32 %r590, %r591, %r592, %r608, %r609;
	// end inline asm
	setp.gt.s32 	%p89, %r584, 29;
	min.s32 	%r611, %r591, %r590;
	selp.b32 	%r596, %r591, %r611, %p89;
	mov.b32 	%r597, 4;
	// begin inline asm
	shfl.sync.down.b32 %r595, %r596, %r597, %r608, %r609;
	// end inline asm
	setp.gt.s32 	%p90, %r584, 27;
	min.s32 	%r612, %r596, %r595;
	selp.b32 	%r601, %r596, %r612, %p90;
	mov.b32 	%r602, 8;
	// begin inline asm
	shfl.sync.down.b32 %r600, %r601, %r602, %r608, %r609;
	// end inline asm
	setp.gt.s32 	%p91, %r584, 23;
	min.s32 	%r613, %r601, %r600;
	selp.b32 	%r606, %r601, %r613, %p91;
	mov.b32 	%r607, 16;
	// begin inline asm
	shfl.sync.down.b32 %r605, %r606, %r607, %r608, %r609;
	// end inline asm
	setp.gt.s32 	%p92, %r584, 15;
	min.s32 	%r22, %r606, %r605;
	selp.b32 	%r686, %r606, %r22, %p92;
	setp.ne.s32 	%p93, %r584, 0;
	@%p93 bra 	$L__BB5_16;
	shr.u32 	%r614, %r1, 3;
	and.b32  	%r615, %r614, 124;
	mov.u32 	%r616, _ZZN3cub18CUB_300001_SM_10006detail6reduce28DeviceReduceSingleTileKernelINS2_10policy_hubIijN4cuda3__47minimumIiEEE10Policy1000EPiSB_iS8_iiNS5_3std3__410__identityEEEvT0_T1_T2_T3_T4_T6_E12temp_storage;
	add.s32 	%r617, %r616, %r615;
	st.shared.u32 	[%r617+8], %r22;
$L__BB5_16:
	bar.sync 	0;
	setp.ne.s32 	%p94, %r1, 0;
	@%p94 bra 	$L__BB5_72;
	ld.shared.u32 	%r618, [_ZZN3cub18CUB_300001_SM_10006detail6reduce28DeviceReduceSingleTileKernelINS2_10policy_hubIijN4cuda3__47minimumIiEEE10Policy1000EPiSB_iS8_iiNS5_3std3__410__identityEEEvT0_T1_T2_T3_T4_T6_E12temp_storage+12];
	min.s32 	%r619, %r686, %r618;
	ld.shared.u32 	%r620, [_ZZN3cub18CUB_300001_SM_10006detail6reduce28DeviceReduceSingleTileKernelINS2_10policy_hubIijN4cuda3__47minimumIiEEE10Policy1000EPiSB_iS8_iiNS5_3std3__410__identityEEEvT0_T1_T2_T3_T4_T6_E12temp_storage+16];
	min.s32 	%r621, %r619, %r620;
	ld.shared.u32 	%r622, [_ZZN3cub18CUB_300001_SM_10006detail6reduce28DeviceReduceSingleTileKernelINS2_10policy_hubIijN4cuda3__47minimumIiEEE10Policy1000EPiSB_iS8_iiNS5_3std3__410__identityEEEvT0_T1_T2_T3_T4_T6_E12temp_storage+20];
	min.s32 	%r623, %r621, %r622;
	ld.shared.u32 	%r624, [_ZZN3cub18CUB_300001_SM_10006detail6reduce28DeviceReduceSingleTileKernelINS2_10policy_hubIijN4cuda3__47minimumIiEEE10Policy1000EPiSB_iS8_iiNS5_3std3__410__identityEEEvT0_T1_T2_T3_T4_T6_E12temp_storage+24];
	min.s32 	%r625, %r623, %r624;
	ld.shared.u32 	%r626, [_ZZN3cub18CUB_300001_SM_10006detail6reduce28DeviceReduceSingleTileKernelINS2_10policy_hubIijN4cuda3__47minimumIiEEE10Policy1000EPiSB_iS8_iiNS5_3std3__410__identityEEEvT0_T1_T2_T3_T4_T6_E12temp_storage+28];
	min.s32 	%r627, %r625, %r626;
	ld.shared.u32 	%r628, [_ZZN3cub18CUB_300001_SM_10006detail6reduce28DeviceReduceSingleTileKernelINS2_10policy_hubIijN4cuda3__47minimumIiEEE10Policy1000EPiSB_iS8_iiNS5_3std3__410__identityEEEvT0_T1_T2_T3_T4_T6_E12temp_storage+32];
	min.s32 	%r629, %r627, %r628;
	ld.shared.u32 	%r630, [_ZZN3cub18CUB_300001_SM_10006detail6reduce28DeviceReduceSingleTileKernelINS2_10policy_hubIijN4cuda3__47minimumIiEEE10Policy1000EPiSB_iS8_iiNS5_3std3__410__identityEEEvT0_T1_T2_T3_T4_T6_E12temp_storage+36];
	min.s32 	%r686, %r629, %r630;
	bra.uni 	$L__BB5_72;
$L__BB5_18:
	// begin inline asm
	mov.u32 %r521, %laneid;
	// end inline asm
	and.b32  	%r547, %r1, 992;
	add.s32 	%r548, %r547, 32;
	setp.gt.s32 	%p73, %r548, %r124;
	not.b32 	%r549, %r547;
	add.s32 	%r550, %r124, %r549;
	selp.b32 	%r545, %r550, 31, %p73;
	mov.b32 	%r524, 1;
	mov.b32 	%r546, -1;
	// begin inline asm
	shfl.sync.down.b32 %r522, %r644, %r524, %r545, %r546;
	// end inline asm
	setp.lt.s32 	%p74, %r521, %r545;
	min.s32 	%r551, %r644, %r522;
	selp.b32 	%r528, %r551, %r644, %p74;
	mov.b32 	%r529, 2;
	// begin inline asm
	shfl.sync.down.b32 %r527, %r528, %r529, %r545, %r546;
	// end inline asm
	add.s32 	%r552, %r521, 2;
	setp.gt.s32 	%p75, %r552, %r545;
	min.s32 	%r553, %r528, %r527;
	selp.b32 	%r533, %r528, %r553, %p75;
	mov.b32 	%r534, 4;
	// begin inline asm
	shfl.sync.down.b32 %r532, %r533, %r534, %r545, %r546;
	// end inline asm
	add.s32 	%r554, %r521, 4;
	setp.gt.s32 	%p76, %r554, %r545;
	min.s32 	%r555, %r533, %r532;
	selp.b32 	%r538, %r533, %r555, %p76;
	mov.b32 	%r539, 8;
	// begin inline asm
	shfl.sync.down.b32 %r537, %r538, %r539, %r545, %r546;
	// end inline asm
	add.s32 	%r556, %r521, 8;
	setp.gt.s32 	%p77, %r556, %r545;
	min.s32 	%r557, %r538, %r537;
	selp.b32 	%r543, %r538, %r557, %p77;
	mov.b32 	%r544, 16;
	// begin inline asm
	shfl.sync.down.b32 %r542, %r543, %r544, %r545, %r546;
	// end inline asm
	add.s32 	%r558, %r521, 16;
	setp.gt.s32 	%p78, %r558, %r545;
	min.s32 	%r559, %r543, %r542;
	selp.b32 	%r686, %r543, %r559, %p78;
	setp.ne.s32 	%p79, %r521, 0;
	@%p79 bra 	$L__BB5_20;
	shr.u32 	%r560, %r1, 3;
	and.b32  	%r561, %r560, 124;
	mov.u32 	%r562, _ZZN3cub18CUB_300001_SM_10006detail6reduce28DeviceReduceSingleTileKernelINS2_10policy_hubIijN4cuda3__47minimumIiEEE10Policy1000EPiSB_iS8_iiNS5_3std3__410__identityEEEvT0_T1_T2_T3_T4_T6_E12temp_storage;
	add.s32 	%r563, %r562, %r561;
	st.shared.u32 	[%r563+8], %r686;
$L__BB5_20:
	bar.sync 	0;
	setp.ne.s32 	%p80, %r1, 0;
	@%p80 bra 	$L__BB5_72;
	setp.gt.s32 	%p81, %r124, 32;
	ld.shared.u32 	%r564, [_ZZN3cub18CUB_300001_SM_10006detail6reduce28DeviceReduceSingleTileKernelINS2_10policy_hubIijN4cuda3__47minimumIiEEE10Policy1000EPiSB_iS8_iiNS5_3std3__410__identityEEEvT0_T1_T2_T3_T4_T6_E12temp_storage+12];
	min.s32 	%r565, %r686, %r564;
	selp.b32 	%r566, %r565, %r686, %p81;
	setp.gt.s32 	%p82, %r124, 64;
	ld.shared.u32 	%r567, [_ZZN3cub18CUB_300001_SM_10006detail6reduce28DeviceReduceSingleTileKernelINS2_10policy_hubIijN4cuda3__47minimumIiEEE10Policy1000EPiSB_iS8_iiNS5_3std3__410__identityEEEvT0_T1_T2_T3_T4_T6_E12temp_storage+16];
	min.s32 	%r568, %r566, %r567;
	selp.b32 	%r569, %r568, %r566, %p82;
	setp.gt.s32 	%p83, %r124, 96;
	ld.shared.u32 	%r570, [_ZZN3cub18CUB_300001_SM_10006detail6reduce28DeviceReduceSingleTileKernelINS2_10policy_hubIijN4cuda3__47minimumIiEEE10Policy1000EPiSB_iS8_iiNS5_3std3__410__identityEEEvT0_T1_T2_T3_T4_T6_E12temp_storage+20];
	min.s32 	%r571, %r569, %r570;
	selp.b32 	%r572, %r571, %r569, %p83;
	setp.gt.s32 	%p84, %r124, 128;
	ld.shared.u32 	%r573, [_ZZN3cub18CUB_300001_SM_10006detail6reduce28DeviceReduceSingleTileKernelINS2_10policy_hubIijN4cuda3__47minimumIiEEE10Policy1000EPiSB_iS8_iiNS5_3std3__410__identityEEEvT0_T1_T2_T3_T4_T6_E12temp_storage+24];
	min.s32 	%r574, %r572, %r573;
	selp.b32 	%r575, %r574, %r572, %p84;
	setp.gt.s32 	%p85, %r124, 160;
	ld.shared.u32 	%r576, [_ZZN3cub18CUB_300001_SM_10006detail6reduce28DeviceReduceSingleTileKernelINS2_10policy_hubIijN4cuda3__47minimumIiEEE10Policy1000EPiSB_iS8_iiNS5_3std3__410__identityEEEvT0_T1_T2_T3_T4_T6_E12temp_storage+28];
	min.s32 	%r577, %r575, %r576;
	selp.b32 	%r578, %r577, %r575, %p85;
	setp.gt.s32 	%p86, %r124, 192;
	ld.shared.u32 	%r579, [_ZZN3cub18CUB_300001_SM_10006detail6reduce28DeviceReduceSingleTileKernelINS2_10policy_hubIijN4cuda3__47minimumIiEEE10Policy1000EPiSB_iS8_iiNS5_3std3__410__identityEEEvT0_T1_T2_T3_T4_T6_E12temp_storage+32];
	min.s32 	%r580, %r578, %r579;
	selp.b32 	%r581, %r580, %r578, %p86;
	setp.gt.s32 	%p87, %r124, 224;
	ld.shared.u32 	%r582, [_ZZN3cub18CUB_300001_SM_10006detail6reduce28DeviceReduceSingleTileKernelINS2_10policy_hubIijN4cuda3__47minimumIiEEE10Policy1000EPiSB_iS8_iiNS5_3std3__410__identityEEEvT0_T1_T2_T3_T4_T6_E12temp_storage+36];
	min.s32 	%r583, %r581, %r582;
	selp.b32 	%r686, %r583, %r581, %p87;
	bra.uni 	$L__BB5_72;
$L__BB5_22:
	mov.u32 	%r27, %tid.x;
	shl.b32 	%r379, %r27, 2;
	mul.wide.u32 	%rd86, %r379, 4;
	add.s64 	%rd76, %rd16, %rd86;
	// begin inline asm
	ld.global.nc.v2.u64 {%rd74, %rd75}, [%rd76];
	// end inline asm
	mov.b64 	{%r380, %r381}, %rd75;
	mov.b64 	{%r382, %r383}, %rd74;
	add.s64 	%rd79, %rd76, 4096;
	// begin inline asm
	ld.global.nc.v2.u64 {%rd77, %rd78}, [%rd79];
	// end inline asm
	mov.b64 	{%r384, %r385}, %rd78;
	mov.b64 	{%r386, %r387}, %rd77;
	add.s64 	%rd82, %rd76, 8192;
	// begin inline asm
	ld.global.nc.v2.u64 {%rd80, %rd81}, [%rd82];
	// end inline asm
	mov.b64 	{%r388, %r389}, %rd81;
	mov.b64 	{%r390, %r391}, %rd80;
	add.s64 	%rd85, %rd76, 12288;
	// begin inline asm
	ld.global.nc.v2.u64 {%rd83, %rd84}, [%rd85];
	// end inline asm
	mov.b64 	{%r392, %r393}, %rd84;
	mov.b64 	{%r394, %r395}, %rd83;
	min.s32 	%r396, %r382, %r383;
	min.s32 	%r397, %r396, %r380;
	min.s32 	%r398, %r381, %r386;
	min.s32 	%r399, %r398, %r387;
	min.s32 	%r400, %r384, %r385;
	min.s32 	%r401, %r400, %r390;
	min.s32 	%r402, %r391, %r388;
	min.s32 	%r403, %r402, %r389;
	min.s32 	%r404, %r394, %r395;
	min.s32 	%r405, %r404, %r392;
	min.s32 	%r406, %r397, %r399;
	min.s32 	%r407, %r406, %r401;
	min.s32 	%r408, %r403, %r405;
	min.s32 	%r409, %r408, %r393;
	min.s32 	%r659, %r407, %r409;
	setp.lt.u32 	%p50, %r124, 8192;
	mov.b32 	%r648, 4096;
	@%p50 bra 	$L__BB5_26;
	add.s32 	%r29, %r124, -4096;
	mov.b32 	%r648, 4096;
$L__BB5_24:
	mul.wide.s32 	%rd99, %r648, 4;
	add.s64 	%rd89, %rd76, %rd99;
	// begin inline asm
	ld.global.nc.v2.u64 {%rd87, %rd88}, [%rd89];
	// end inline asm
	mov.b64 	{%r411, %r412}, %rd88;
	mov.b64 	{%r413, %r414}, %rd87;
	add.s64 	%rd92, %rd89, 4096;
	// begin inline asm
	ld.global.nc.v2.u64 {%rd90, %rd91}, [%rd92];
	// end inline asm
	mov.b64 	{%r415, %r416}, %rd91;
	mov.b64 	{%r417, %r418}, %rd90;
	add.s64 	%rd95, %rd89, 8192;
	// begin inline asm
	ld.global.nc.v2.u64 {%rd93, %rd94}, [%rd95];
	// end inline asm
	mov.b64 	{%r419, %r420}, %rd94;
	mov.b64 	{%r421, %r422}, %rd93;
	add.s64 	%rd98, %rd89, 12288;
	// begin inline asm
	ld.global.nc.v2.u64 {%rd96, %rd97}, [%rd98];
	// end inline asm
	mov.b64 	{%r423, %r424}, %rd97;
	mov.b64 	{%r425, %r426}, %rd96;
	min.s32 	%r427, %r659, %r413;
	min.s32 	%r428, %r427, %r414;
	min.s32 	%r429, %r411, %r412;
	min.s32 	%r430, %r429, %r417;
	min.s32 	%r431, %r418, %r415;
	min.s32 	%r432, %r431, %r416;
	min.s32 	%r433, %r421, %r422;
	min.s32 	%r434, %r433, %r419;
	min.s32 	%r435, %r420, %r425;
	min.s32 	%r436, %r435, %r426;
	min.s32 	%r437, %r423, %r424;
	min.s32 	%r438, %r428, %r430;
	min.s32 	%r439, %r438, %r432;
	min.s32 	%r440, %r434, %r436;
	min.s32 	%r441, %r440, %r437;
	min.s32 	%r659, %r439, %r441;
	sub.s32 	%r442, %r124, %r648;
	setp.lt.s32 	%p51, %r442, 4096;
	@%p51 bra 	$L__BB5_34;
	add.s32 	%r648, %r648, 4096;
	setp.le.s32 	%p52, %r648, %r29;
	@%p52 bra 	$L__BB5_24;
$L__BB5_26:
	setp.le.s32 	%p53, %r124, %r648;
	@%p53 bra 	$L__BB5_34;
	sub.s32 	%r36, %r124, %r648;
	setp.ge.s32 	%p54, %r27, %r36;
	@%p54 bra 	$L__BB5_34;
	not.b32 	%r444, %r27;
	add.s32 	%r445, %r124, %r444;
	sub.s32 	%r37, %r445, %r648;
	and.b32  	%r446, %r37, 768;
	setp.eq.s32 	%p55, %r446, 768;
	mov.u32 	%r653, %r27;
	@%p55 bra 	$L__BB5_31;
	add.s32 	%r650, %r27, %r648;
	shr.u32 	%r447, %r37, 8;
	add.s32 	%r448, %r447, 1;
	and.b32  	%r449, %r448, 3;
	neg.s32 	%r649, %r449;
	mov.u32 	%r653, %r27;
$L__BB5_30:
	.pragma "nounroll";
	mul.wide.u32 	%rd101, %r650, 4;
	add.s64 	%rd100, %rd16, %rd101;
	// begin inline asm
	ld.global.nc.u32 %r450, [%rd100];
	// end inline asm
	min.s32 	%r659, %r659, %r450;
	add.s32 	%r653, %r653, 256;
	add.s32 	%r650, %r650, 256;
	add.s32 	%r649, %r649, 1;
	setp.ne.s32 	%p56, %r649, 0;
	@%p56 bra 	$L__BB5_30;
$L__BB5_31:
	setp.lt.u32 	%p57, %r37, 768;
	@%p57 bra 	$L__BB5_34;
	cvt.u64.u32 	%rd102, %r653;
	cvt.u64.u32 	%rd103, %r648;
	add.s64 	%rd104, %rd102, %rd103;
	shl.b64 	%rd105, %rd104, 2;
	add.s64 	%rd106, %rd105, %rd16;
	add.s64 	%rd122, %rd106, 2048;
	add.s32 	%r656, %r653, %r648;
$L__BB5_33:
	mul.wide.u32 	%rd111, %r656, 4;
	add.s64 	%rd107, %rd16, %rd111;
	// begin inline asm
	ld.global.nc.u32 %r451, [%rd107];
	// end inline asm
	min.s32 	%r455, %r659, %r451;
	add.s64 	%rd108, %rd122, -1024;
	// begin inline asm
	ld.global.nc.u32 %r452, [%rd108];
	// end inline asm
	min.s32 	%r456, %r455, %r452;
	// begin inline asm
	ld.global.nc.u32 %r453, [%rd122];
	// end inline asm
	min.s32 	%r457, %r456, %r453;
	add.s64 	%rd110, %rd122, 1024;
	// begin inline asm
	ld.global.nc.u32 %r454, [%rd110];
	// end inline asm
	min.s32 	%r659, %r457, %r454;
	add.s32 	%r653, %r653, 1024;
	add.s64 	%rd122, %rd122, 4096;
	add.s32 	%r656, %r656, 1024;
	setp.lt.s32 	%p58, %r653, %r36;
	@%p58 bra 	$L__BB5_33;
$L__BB5_34:
	// begin inline asm
	mov.u32 %r458, %laneid;
	// end inline asm
	mov.b32 	%r461, 1;
	mov.b32 	%r482, 31;
	mov.b32 	%r483, -1;
	// begin inline asm
	shfl.sync.down.b32 %r459, %r659, %r461, %r482, %r483;
	// end inline asm
	setp.gt.s32 	%p59, %r458, 30;
	min.s32 	%r484, %r659, %r459;
	selp.b32 	%r465, %r659, %r484, %p59;
	mov.b32 	%r466, 2;
	// begin inline asm
	shfl.sync.down.b32 %r464, %r465, %r466, %r482, %r483;
	// end inline asm
	setp.gt.s32 	%p60, %r458, 29;
	min.s32 	%r485, %r465, %r464;
	selp.b32 	%r470, %r465, %r485, %p60;
	mov.b32 	%r471, 4;
	// begin inline asm
	shfl.sync.down.b32 %r469, %r470, %r471, %r482, %r483;
	// end inline asm
	setp.gt.s32 	%p61, %r458, 27;
	min.s32 	%r486, %r470, %r469;
	selp.b32 	%r475, %r470, %r486, %p61;
	mov.b32 	%r476, 8;
	// begin inline asm
	shfl.sync.down.b32 %r474, %r475, %r476, %r482, %r483;
	// end inline asm
	setp.gt.s32 	%p62, %r458, 23;
	min.s32 	%r487, %r475, %r474;
	selp.b32 	%r480, %r475, %r487, %p62;
	mov.b32 	%r481, 16;
	// begin inline asm
	shfl.sync.down.b32 %r479, %r480, %r481, %r482, %r483;
	// end inline asm
	setp.gt.s32 	%p63, %r458, 15;
	min.s32 	%r59, %r480, %r479;
	selp.b32 	%r686, %r480, %r59, %p63;
	setp.ne.s32 	%p64, %r458, 0;
	@%p64 bra 	$L__BB5_36;
	shr.u32 	%r488, %r27, 3;
	and.b32  	%r489, %r488, 124;
	mov.u32 	%r490, _ZZN3cub18CUB_300001_SM_10006detail6reduce28DeviceReduceSingleTileKernelINS2_10policy_hubIijN4cuda3__47minimumIiEEE10Policy1000EPiSB_iS8_iiNS5_3std3__410__identityEEEvT0_T1_T2_T3_T4_T6_E12temp_storage;
	add.s32 	%r491, %r490, %r489;
	st.shared.u32 	[%r491+8], %r59;
$L__BB5_36:
	bar.sync 	0;
	setp.ne.s32 	%p65, %r27, 0;
	@%p65 bra 	$L__BB5_72;
	ld.shared.u32 	%r492, [_ZZN3cub18CUB_300001_SM_10006detail6reduce28DeviceReduceSingleTileKernelINS2_10policy_hubIijN4cuda3__47minimumIiEEE10Policy1000EPiSB_iS8_iiNS5_3std3__410__identityEEEvT0_T1_T2_T3_T4_T6_E12temp_storage+12];
	min.s32 	%r493, %r686, %r492;
	ld.shared.u32 	%r494, [_ZZN3cub18CUB_300001_SM_10006detail6reduce28DeviceReduceSingleTileKernelINS2_10policy_hubIijN4cuda3__47minimumIiEEE10Policy1000EPiSB_iS8_iiNS5_3std3__410__identityEEEvT0_T1_T2_T3_T4_T6_E12temp_storage+16];
	min.s32 	%r495, %r493, %r494;
	ld.shared.u32 	%r496, [_ZZN3cub18CUB_300001_SM_10006detail6reduce28DeviceReduceSingleTileKernelINS2_10policy_hubIijN4cuda3__47minimumIiEEE10Policy1000EPiSB_iS8_iiNS5_3std3__410__identityEEEvT0_T1_T2_T3_T4_T6_E12temp_storage+20];
	min.s32 	%r497, %r495, %r496;
	ld.shared.u32 	%r498, [_ZZN3cub18CUB_300001_SM_10006detail6reduce28DeviceReduceSingleTileKernelINS2_10policy_hubIijN4cuda3__47minimumIiEEE10Policy1000EPiSB_iS8_iiNS5_3std3__410__identityEEEvT0_T1_T2_T3_T4_T6_E12temp_storage+24];
	min.s32 	%r499, %r497, %r498;
	ld.shared.u32 	%r500, [_ZZN3cub18CUB_300001_SM_10006detail6reduce28DeviceReduceSingleTileKernelINS2_10policy_hubIijN4cuda3__47minimumIiEEE10Policy1000EPiSB_iS8_iiNS5_3std3__410__identityEEEvT0_T1_T2_T3_T4_T6_E12temp_storage+28];
	min.s32 	%r501, %r499, %r500;
	ld.shared.u32 	%r502, [_ZZN3cub18CUB_300001_SM_10006detail6reduce28DeviceReduceSingleTileKernelINS2_10policy_hubIijN4cuda3__47minimumIiEEE10Policy1000EPiSB_iS8_iiNS5_3std3__410__identityEEEvT0_T1_T2_T3_T4_T6_E12temp_storage+32];
	min.s32 	%r503, %r501, %r502;
	ld.shared.u32 	%r504, [_ZZN3cub18CUB_300001_SM_10006detail6reduce28DeviceReduceSingleTileKernelINS2_10policy_hubIijN4cuda3__47minimumIiEEE10Policy1000EPiSB_iS8_iiNS5_3std3__410__identityEEEvT0_T1_T2_T3_T4_T6_E12temp_storage+36];
	min.s32 	%r686, %r503, %r504;
	bra.uni 	$L__BB5_72;
$L__BB5_38:
	setp.gt.s32 	%p3, %r124, 4095;
	@%p3 bra 	$L__BB5_56;
	mov.u32 	%r62, %tid.x;
	setp.ge.s32 	%p20, %r62, %r124;
	mov.b32 	%r670, 0;
	mov.u32 	%r665, %r62;
	@%p20 bra 	$L__BB5_41;
	mul.wide.u32 	%rd66, %r62, 4;
	add.s64 	%rd65, %rd16, %rd66;
	// begin inline asm
	ld.global.nc.u32 %r670, [%rd65];
	// end inline asm
	add.s32 	%r665, %r62, 256;
$L__BB5_41:
	setp.ge.s32 	%p21, %r665, %r124;
	@%p21 bra 	$L__BB5_47;
	not.b32 	%r255, %r665;
	add.s32 	%r67, %r124, %r255;
	and.b32  	%r256, %r67, 768;
	setp.eq.s32 	%p22, %r256, 768;
	@%p22 bra 	$L__BB5_45;
	mul.wide.u32 	%rd67, %r665, 4;
	add.s64 	%rd123, %rd16, %rd67;
	shr.u32 	%r257, %r67, 8;
	add.s32 	%r258, %r257, 1;
	and.b32  	%r259, %r258, 3;
	neg.s32 	%r662, %r259;
$L__BB5_44:
	.pragma "nounroll";
	// begin inline asm
	ld.global.nc.u32 %r260, [%rd123];
	// end inline asm
	min.s32 	%r670, %r670, %r260;
	add.s32 	%r665, %r665, 256;
	add.s64 	%rd123, %rd123, 1024;
	add.s32 	%r662, %r662, 1;
	setp.ne.s32 	%p23, %r662, 0;
	@%p23 bra 	$L__BB5_44;
$L__BB5_45:
	setp.lt.u32 	%p24, %r67, 768;
	@%p24 bra 	$L__BB5_47;
$L__BB5_46:
	mul.wide.s32 	%rd73, %r665, 4;
	add.s64 	%rd69, %rd16, %rd73;
	// begin inline asm
	ld.global.nc.u32 %r261, [%rd69];
	// end inline asm
	min.s32 	%r265, %r670, %r261;
	add.s64 	%rd70, %rd69, 1024;
	// begin inline asm
	ld.global.nc.u32 %r262, [%rd70];
	// end inline asm
	min.s32 	%r266, %r265, %r262;
	add.s64 	%rd71, %rd69, 2048;
	// begin inline asm
	ld.global.nc.u32 %r263, [%rd71];
	// end inline asm
	min.s32 	%r267, %r266, %r263;
	add.s64 	%rd72, %rd69, 3072;
	// begin inline asm
	ld.global.nc.u32 %r264, [%rd72];
	// end inline asm
	min.s32 	%r670, %r267, %r264;
	add.s32 	%r665, %r665, 1024;
	setp.lt.s32 	%p25, %r665, %r124;
	@%p25 bra 	$L__BB5_46;
$L__BB5_47:
	setp.lt.s32 	%p26, %r124, 256;
	@%p26 bra 	$L__BB5_52;
	// begin inline asm
	mov.u32 %r331, %laneid;
	// end inline asm
	mov.b32 	%r334, 1;
	mov.b32 	%r355, 31;
	mov.b32 	%r356, -1;
	// begin inline asm
	shfl.sync.down.b32 %r332, %r670, %r334, %r355, %r356;
	// end inline asm
	setp.gt.s32 	%p42, %r331, 30;
	min.s32 	%r357, %r670, %r332;
	selp.b32 	%r338, %r670, %r357, %p42;
	mov.b32 	%r339, 2;
	// begin inline asm
	shfl.sync.down.b32 %r337, %r338, %r339, %r355, %r356;
	// end inline asm
	setp.gt.s32 	%p43, %r331, 29;
	min.s32 	%r358, %r338, %r337;
	selp.b32 	%r343, %r338, %r358, %p43;
	mov.b32 	%r344, 4;
	// begin inline asm
	shfl.sync.down.b32 %r342, %r343, %r344, %r355, %r356;
	// end inline asm
	setp.gt.s32 	%p44, %r331, 27;
	min.s32 	%r359, %r343, %r342;
	selp.b32 	%r348, %r343, %r359, %p44;
	mov.b32 	%r349, 8;
	// begin inline asm
	shfl.sync.down.b32 %r347, %r348, %r349, %r355, %r356;
	// end inline asm
	setp.gt.s32 	%p45, %r331, 23;
	min.s32 	%r360, %r348, %r347;
	selp.b32 	%r353, %r348, %r360, %p45;
	mov.b32 	%r354, 16;
	// begin inline asm
	shfl.sync.down.b32 %r352, %r353, %r354, %r355, %r356;
	// end inline asm
	setp.gt.s32 	%p46, %r331, 15;
	min.s32 	%r83, %r353, %r352;
	selp.b32 	%r686, %r353, %r83, %p46;
	setp.ne.s32 	%p47, %r331, 0;
	@%p47 bra 	$L__BB5_50;
	shr.u32 	%r361, %r62, 3;
	and.b32  	%r362, %r361, 124;
	mov.u32 	%r363, _ZZN3cub18CUB_300001_SM_10006detail6reduce28DeviceReduceSingleTileKernelINS2_10policy_hubIijN4cuda3__47minimumIiEEE10Policy1000EPiSB_iS8_iiNS5_3std3__410__identityEEEvT0_T1_T2_T3_T4_T6_E12temp_storage;
	add.s32 	%r364, %r363, %r362;
	st.shared.u32 	[%r364+8], %r83;
$L__BB5_50:
	bar.sync 	0;
	setp.ne.s32 	%p48, %r62, 0;
	@%p48 bra 	$L__BB5_72;
	ld.shared.u32 	%r365, [_ZZN3cub18CUB_300001_SM_10006detail6reduce28DeviceReduceSingleTileKernelINS2_10policy_hubIijN4cuda3__47minimumIiEEE10Policy1000EPiSB_iS8_iiNS5_3std3__410__identityEEEvT0_T1_T2_T3_T4_T6_E12temp_storage+12];
	min.s32 	%r366, %r686, %r365;
	ld.shared.u32 	%r367, [_ZZN3cub18CUB_300001_SM_10006detail6reduce28DeviceReduceSingleTileKernelINS2_10policy_hubIijN4cuda3__47minimumIiEEE10Policy1000EPiSB_iS8_iiNS5_3std3__410__identityEEEvT0_T1_T2_T3_T4_T6_E12temp_storage+16];
	min.s32 	%r368, %r366, %r367;
	ld.shared.u32 	%r369, [_ZZN3cub18CUB_300001_SM_10006detail6reduce28DeviceReduceSingleTileKernelINS2_10policy_hubIijN4cuda3__47minimumIiEEE10Policy1000EPiSB_iS8_iiNS5_3std3__410__identityEEEvT0_T1_T2_T3_T4_T6_E12temp_storage+20];
	min.s32 	%r370, %r368, %r369;
	ld.shared.u32 	%r371, [_ZZN3cub18CUB_300001_SM_10006detail6reduce28DeviceReduceSingleTileKernelINS2_10policy_hubIijN4cuda3__47minimumIiEEE10Policy1000EPiSB_iS8_iiNS5_3std3__410__identityEEEvT0_T1_T2_T3_T4_T6_E12temp_storage+24];
	min.s32 	%r372, %r370, %r371;
	ld.shared.u32 	%r373, [_ZZN3cub18CUB_300001_SM_10006detail6reduce28DeviceReduceSingleTileKernelINS2_10policy_hubIijN4cuda3__47minimumIiEEE10Policy1000EPiSB_iS8_iiNS5_3std3__410__identityEEEvT0_T1_T2_T3_T4_T6_E12temp_storage+28];
	min.s32 	%r374, %r372, %r373;
	ld.shared.u32 	%r375, [_ZZN3cub18CUB_300001_SM_10006detail6reduce28DeviceReduceSingleTileKernelINS2_10policy_hubIijN4cuda3__47minimumIiEEE10Policy1000EPiSB_iS8_iiNS5_3std3__410__identityEEEvT0_T1_T2_T3_T4_T6_E12temp_storage+32];
	min.s32 	%r376, %r374, %r375;
	ld.shared.u32 	%r377, [_ZZN3cub18CUB_300001_SM_10006detail6reduce28DeviceReduceSingleTileKernelINS2_10policy_hubIijN4cuda3__47minimumIiEEE10Policy1000EPiSB_iS8_iiNS5_3std3__410__identityEEEvT0_T1_T2_T3_T4_T6_E12temp_storage+36];
	min.s32 	%r686, %r376, %r377;
	bra.uni 	$L__BB5_72;
$L__BB5_52:
	// begin inline asm
	mov.u32 %r268, %laneid;
	// end inline asm
	and.b32  	%r294, %r62, 992;
	add.s32 	%r295, %r294, 32;
	setp.gt.s32 	%p27, %r295, %r124;
	not.b32 	%r296, %r294;
	add.s32 	%r297, %r124, %r296;
	selp.b32 	%r292, %r297, 31, %p27;
	mov.b32 	%r271, 1;
	mov.b32 	%r293, -1;
	// begin inline asm
	shfl.sync.down.b32 %r269, %r670, %r271, %r292, %r293;
	// end inline asm
	setp.lt.s32 	%p28, %r268, %r292;
	min.s32 	%r298, %r670, %r269;
	selp.b32 	%r275, %r298, %r670, %p28;
	mov.b32 	%r276, 2;
	// begin inline asm
	shfl.sync.down.b32 %r274, %r275, %r276, %r292, %r293;
	// end inline asm
	add.s32 	%r299, %r268, 2;
	setp.gt.s32 	%p29, %r299, %r292;
	min.s32 	%r300, %r275, %r274;
	selp.b32 	%r280, %r275, %r300, %p29;
	mov.b32 	%r281, 4;
	// begin inline asm
	shfl.sync.down.b32 %r279, %r280, %r281, %r292, %r293;
	// end inline asm
	add.s32 	%r301, %r268, 4;
	setp.gt.s32 	%p30, %r301, %r292;
	min.s32 	%r302, %r280, %r279;
	selp.b32 	%r285, %r280, %r302, %p30;
	mov.b32 	%r286, 8;
	// begin inline asm
	shfl.sync.down.b32 %r284, %r285, %r286, %r292, %r293;
	// end inline asm
	add.s32 	%r303, %r268, 8;
	setp.gt.s32 	%p31, %r303, %r292;
	min.s32 	%r304, %r285, %r284;
	selp.b32 	%r290, %r285, %r304, %p31;
	mov.b32 	%r291, 16;
	// begin inline asm
	shfl.sync.down.b32 %r289, %r290, %r291, %r292, %r293;
	// end inline asm
	add.s32 	%r305, %r268, 16;
	setp.gt.s32 	%p32, %r305, %r292;
	min.s32 	%r306, %r290, %r289;
	selp.b32 	%r686, %r290, %r306, %p32;
	setp.ne.s32 	%p33, %r268, 0;
	@%p33 bra 	$L__BB5_54;
	shr.u32 	%r307, %r62, 3;
	and.b32  	%r308, %r307, 124;
	mov.u32 	%r309, _ZZN3cub18CUB_300001_SM_10006detail6reduce28DeviceReduceSingleTileKernelINS2_10policy_hubIijN4cuda3__47minimumIiEEE10Policy1000EPiSB_iS8_iiNS5_3std3__410__identityEEEvT0_T1_T2_T3_T4_T6_E12temp_storage;
	add.s32 	%r310, %r309, %r308;
	st.shared.u32 	[%r310+8], %r686;
$L__BB5_54:
	bar.sync 	0;
	setp.ne.s32 	%p34, %r62, 0;
	@%p34 bra 	$L__BB5_72;
	setp.gt.s32 	%p35, %r124, 32;
	ld.shared.u32 	%r311, [_ZZN3cub18CUB_300001_SM_10006detail6reduce28DeviceReduceSingleTileKernelINS2_10policy_hubIijN4cuda3__47minimumIiEEE10Policy1000EPiSB_iS8_iiNS5_3std3__410__identityEEEvT0_T1_T2_T3_T4_T6_E12temp_storage+12];
	min.s32 	%r312, %r686, %r311;
	selp.b32 	%r313, %r312, %r686, %p35;
	setp.gt.s32 	%p36, %r124, 64;
	ld.shared.u32 	%r314, [_ZZN3cub18CUB_300001_SM_10006detail6reduce28DeviceReduceSingleTileKernelINS2_10policy_hubIijN4cuda3__47minimumIiEEE10Policy1000EPiSB_iS8_iiNS5_3std3__410__identityEEEvT0_T1_T2_T3_T4_T6_E12temp_storage+16];
	min.s32 	%r315, %r313, %r314;
	selp.b32 	%r316, %r315, %r313, %p36;
	setp.gt.s32 	%p37, %r124, 96;
	ld.shared.u32 	%r317, [_ZZN3cub18CUB_300001_SM_10006detail6reduce28DeviceReduceSingleTileKernelINS2_10policy_hubIijN4cuda3__47minimumIiEEE10Policy1000EPiSB_iS8_iiNS5_3std3__410__identityEEEvT0_T1_T2_T3_T4_T6_E12temp_storage+20];
	min.s32 	%r318, %r316, %r317;
	selp.b32 	%r319, %r318, %r316, %p37;
	setp.gt.s32 	%p38, %r124, 128;
	ld.shared.u32 	%r320, [_ZZN3cub18CUB_300001_SM_10006detail6reduce28DeviceReduceSingleTileKernelINS2_10policy_hubIijN4cuda3__47minimumIiEEE10Policy1000EPiSB_iS8_iiNS5_3std3__410__identityEEEvT0_T1_T2_T3_T4_T6_E12temp_storage+24];
	min.s32 	%r321, %r319, %r320;
	selp.b32 	%r322, %r321, %r319, %p38;
	setp.gt.s32 	%p39, %r124, 160;
	ld.shared.u32 	%r323, [_ZZN3cub18CUB_300001_SM_10006detail6reduce28DeviceReduceSingleTileKernelINS2_10policy_hubIijN4cuda3__47minimumIiEEE10Policy1000EPiSB_iS8_iiNS5_3std3__410__identityEEEvT0_T1_T2_T3_T4_T6_E12temp_storage+28];
	min.s32 	%r324, %r322, %r323;
	selp.b32 	%r325, %r324, %r322, %p39;
	setp.gt.s32 	%p40, %r124, 192;
	ld.shared.u32 	%r326, [_ZZN3cub18CUB_300001_SM_10006detail6reduce28DeviceReduceSingleTileKernelINS2_10policy_hubIijN4cuda3__47minimumIiEEE10Policy1000EPiSB_iS8_iiNS5_3std3__410__identityEEEvT0_T1_T2_T3_T4_T6_E12temp_storage+32];
	min.s32 	%r327, %r325, %r326;
	selp.b32 	%r328, %r327, %r325, %p40;
	setp.gt.s32 	%p41, %r124, 224;
	ld.shared.u32 	%r329, [_ZZN3cub18CUB_300001_SM_10006detail6reduce28DeviceReduceSingleTileKernelINS2_10policy_hubIijN4cuda3__47minimumIiEEE10Policy1000EPiSB_iS8_iiNS5_3std3__410__identityEEEvT0_T1_T2_T3_T4_T6_E12temp_storage+36];
	min.s32 	%r330, %r328, %r329;
	selp.b32 	%r686, %r330, %r328, %p41;
	bra.uni 	$L__BB5_72;
$L__BB5_56:
	mov.u32 	%r88, %tid.x;
	mul.wide.u32 	%rd35, %r88, 4;
	add.s64 	%rd19, %rd16, %rd35;
	// begin inline asm
	ld.global.nc.u32 %r126, [%rd19];
	// end inline asm
	add.s64 	%rd20, %rd19, 1024;
	// begin inline asm
	ld.global.nc.u32 %r127, [%rd20];
	// end inline asm
	add.s64 	%rd21, %rd19, 2048;
	// begin inline asm
	ld.global.nc.u32 %r128, [%rd21];
	// end inline asm
	add.s64 	%rd22, %rd19, 3072;
	// begin inline asm
	ld.global.nc.u32 %r129, [%rd22];
	// end inline asm
	add.s64 	%rd23, %rd19, 4096;
	// begin inline asm
	ld.global.nc.u32 %r130, [%rd23];
	// end inline asm
	add.s64 	%rd24, %rd19, 5120;
	// begin inline asm
	ld.global.nc.u32 %r131, [%rd24];
	// end inline asm
	add.s64 	%rd25, %rd19, 6144;
	// begin inline asm
	ld.global.nc.u32 %r132, [%rd25];
	// end inline asm
	add.s64 	%rd26, %rd19, 7168;
	// begin inline asm
	ld.global.nc.u32 %r133, [%rd26];
	// end inline asm
	add.s64 	%rd27, %rd19, 8192;
	// begin inline asm
	ld.global.nc.u32 %r134, [%rd27];
	// end inline asm
	add.s64 	%rd28, %rd19, 9216;
	// begin inline asm
	ld.global.nc.u32 %r135, [%rd28];
	// end inline asm
	add.s64 	%rd29, %rd19, 10240;
	// begin inline asm
	ld.global.nc.u32 %r136, [%rd29];
	// end inline asm
	add.s64 	%rd30, %rd19, 11264;
	// begin inline asm
	ld.global.nc.u32 %r137, [%rd30];
	// end inline asm
	add.s64 	%rd31, %rd19, 12288;
	// begin inline asm
	ld.global.nc.u32 %r138, [%rd31];
	// end inline asm
	add.s64 	%rd32, %rd19, 13312;
	// begin inline asm
	ld.global.nc.u32 %r139, [%rd32];
	// end inline asm
	add.s64 	%rd33, %rd19, 14336;
	// begin inline asm
	ld.global.nc.u32 %r140, [%rd33];
	// end inline asm
	add.s64 	%rd34, %rd19, 15360;
	// begin inline asm
	ld.global.nc.u32 %r141, [%rd34];
	// end inline asm
	min.s32 	%r143, %r126, %r127;
	min.s32 	%r144, %r143, %r128;
	min.s32 	%r145, %r129, %r130;
	min.s32 	%r146, %r145, %r131;
	min.s32 	%r147, %r132, %r133;
	min.s32 	%r148, %r147, %r134;
	min.s32 	%r149, %r135, %r136;
	min.s32 	%r150, %r149, %r137;
	min.s32 	%r151, %r138, %r139;
	min.s32 	%r152, %r151, %r140;
	min.s32 	%r153, %r144, %r146;
	min.s32 	%r154, %r153, %r148;
	min.s32 	%r155, %r150, %r152;
	min.s32 	%r156, %r155, %r141;
	min.s32 	%r685, %r154, %r156;
	setp.lt.u32 	%p4, %r124, 8192;
	mov.b32 	%r674, 4096;
	@%p4 bra 	$L__BB5_60;
	add.s32 	%r90, %r124, -4096;
	mov.b32 	%r674, 4096;
$L__BB5_58:
	mul.wide.s32 	%rd52, %r674, 4;
	add.s64 	%rd36, %rd19, %rd52;
	// begin inline asm
	ld.global.nc.u32 %r158, [%rd36];
	// end inline asm
	add.s64 	%rd37, %rd36, 1024;
	// begin inline asm
	ld.global.nc.u32 %r159, [%rd37];
	// end inline asm
	add.s64 	%rd38, %rd36, 2048;
	// begin inline asm
	ld.global.nc.u32 %r160, [%rd38];
	// end inline asm
	add.s64 	%rd39, %rd36, 3072;
	// begin inline asm
	ld.global.nc.u32 %r161, [%rd39];
	// end inline asm
	add.s64 	%rd40, %rd36, 4096;
	// begin inline asm
	ld.global.nc.u32 %r162, [%rd40];
	// end inline asm
	add.s64 	%rd41, %rd36, 5120;
	// begin inline asm
	ld.global.nc.u32 %r163, [%rd41];
	// end inline asm
	add.s64 	%rd42, %rd36, 6144;
	// begin inline asm
	ld.global.nc.u32 %r164, [%rd42];
	// end inline asm
	add.s64 	%rd43, %rd36, 7168;
	// begin inline asm
	ld.global.nc.u32 %r165, [%rd43];
	// end inline asm
	add.s64 	%rd44, %rd36, 8192;
	// begin inline asm
	ld.global.nc.u32 %r166, [%rd44];
	// end inline asm
	add.s64 	%rd45, %rd36, 9216;
	// begin inline asm
	ld.global.nc.u32 %r167, [%rd45];
	// end inline asm
	add.s64 	%rd46, %rd36, 10240;
	// begin inline asm
	ld.global.nc.u32 %r168, [%rd46];
	// end inline asm
	add.s64 	%rd47, %rd36, 11264;
	// begin inline asm
	ld.global.nc.u32 %r169, [%rd47];
	// end inline asm
	add.s64 	%rd48, %rd36, 12288;
	// begin inline asm
	ld.global.nc.u32 %r170, [%rd48];
	// end inline asm
	add.s64 	%rd49, %rd36, 13312;
	// begin inline asm
	ld.global.nc.u32 %r171, [%rd49];
	// end inline asm
	add.s64 	%rd50, %rd36, 14336;
	// begin inline asm
	ld.global.nc.u32 %r172, [%rd50];
	// end inline asm
	add.s64 	%rd51, %rd36, 15360;
	// begin inline asm
	ld.global.nc.u32 %r173, [%rd51];
	// end inline asm
	min.s32 	%r174, %r685, %r158;
	min.s32 	%r175, %r174, %r159;
	min.s32 	%r176, %r160, %r161;
	min.s32 	%r177, %r176, %r162;
	min.s32 	%r178, %r163, %r164;
	min.s32 	%r179, %r178, %r165;
	min.s32 	%r180, %r166, %r167;
	min.s32 	%r181, %r180, %r168;
	min.s32 	%r182, %r169, %r170;
	min.s32 	%r183, %r182, %r171;
	min.s32 	%r184, %r172, %r173;
	min.s32 	%r185, %r175, %r177;
	min.s32 	%r186, %r185, %r179;
	min.s32 	%r187, %r181, %r183;
	min.s32 	%r188, %r187, %r184;
	min.s32 	%r685, %r186, %r188;
	sub.s32 	%r189, %r124, %r674;
	setp.lt.s32 	%p5, %r189, 4096;
	@%p5 bra 	$L__BB5_68;
	add.s32 	%r674, %r674, 4096;
	setp.le.s32 	%p6, %r674, %r90;
	@%p6 bra 	$L__BB5_58;
$L__BB5_60:
	setp.le.s32 	%p7, %r124, %r674;
	@%p7 bra 	$L__BB5_68;
	sub.s32 	%r97, %r124, %r674;
	setp.ge.s32 	%p8, %r88, %r97;
	@%p8 bra 	$L__BB5_68;
	not.b32 	%r191, %r88;
	add.s32 	%r192, %r124, %r191;
	sub.s32 	%r98, %r192, %r674;
	and.b32  	%r193, %r98, 768;
	setp.eq.s32 	%p9, %r193, 768;
	mov.u32 	%r679, %r88;
	@%p9 bra 	$L__BB5_65;
	add.s32 	%r676, %r88, %r674;
	shr.u32 	%r194, %r98, 8;
	add.s32 	%r195, %r194, 1;
	and.b32  	%r196, %r195, 3;
	neg.s32 	%r675, %r196;
	mov.u32 	%r679, %r88;
$L__BB5_64:
	.pragma "nounroll";
	mul.wide.u32 	%rd54, %r676, 4;
	add.s64 	%rd53, %rd16, %rd54;
	// begin inline asm
	ld.global.nc.u32 %r197, [%rd53];
	// end inline asm
	min.s32 	%r685, %r685, %r197;
	add.s32 	%r679, %r679, 256;
	add.s32 	%r676, %r676, 256;
	add.s32 	%r675, %r675, 1;
	setp.ne.s32 	%p10, %r675, 0;
	@%p10 bra 	$L__BB5_64;
$L__BB5_65:
	setp.lt.u32 	%p11, %r98, 768;
	@%p11 bra 	$L__BB5_68;
	cvt.u64.u32 	%rd55, %r679;
	cvt.u64.u32 	%rd56, %r674;
	add.s64 	%rd57, %rd55, %rd56;
	shl.b64 	%rd58, %rd57, 2;
	add.s64 	%rd59, %rd58, %rd16;
	add.s64 	%rd124, %rd59, 2048;
	add.s32 	%r682, %r679, %r674;
$L__BB5_67:
	mul.wide.u32 	%rd64, %r682, 4;
	add.s64 	%rd60, %rd16, %rd64;
	// begin inline asm
	ld.global.nc.u32 %r198, [%rd60];
	// end inline asm
	min.s32 	%r202, %r685, %r198;
	add.s64 	%rd61, %rd124, -1024;
	// begin inline asm
	ld.global.nc.u32 %r199, [%rd61];
	// end inline asm
	min.s32 	%r203, %r202, %r199;
	// begin inline asm
	ld.global.nc.u32 %r200, [%rd124];
	// end inline asm
	min.s32 	%r204, %r203, %r200;
	add.s64 	%rd63, %rd124, 1024;
	// begin inline asm
	ld.global.nc.u32 %r201, [%rd63];
	// end inline asm
	min.s32 	%r685, %r204, %r201;
	add.s32 	%r679, %r679, 1024;
	add.s64 	%rd124, %rd124, 4096;
	add.s32 	%r682, %r682, 1024;
	setp.lt.s32 	%p12, %r679, %r97;
	@%p12 bra 	$L__BB5_67;
$L__BB5_68:
	// begin inline asm
	mov.u32 %r205, %laneid;
	// end inline asm
	mov.b32 	%r208, 1;
	mov.b32 	%r229, 31;
	mov.b32 	%r230, -1;
	// begin inline asm
	shfl.sync.down.b32 %r206, %r685, %r208, %r229, %r230;
	// end inline asm
	setp.gt.s32 	%p13, %r205, 30;
	min.s32 	%r231, %r685, %r206;
	selp.b32 	%r212, %r685, %r231, %p13;
	mov.b32 	%r213, 2;
	// begin inline asm
	shfl.sync.down.b32 %r211, %r212, %r213, %r229, %r230;
	// end inline asm
	setp.gt.s32 	%p14, %r205, 29;
	min.s32 	%r232, %r212, %r211;
	selp.b32 	%r217, %r212, %r232, %p14;
	mov.b32 	%r218, 4;
	// begin inline asm
	shfl.sync.down.b32 %r216, %r217, %r218, %r229, %r230;
	// end inline asm
	setp.gt.s32 	%p15, %r205, 27;
	min.s32 	%r233, %r217, %r216;
	selp.b32 	%r222, %r217, %r233, %p15;
	mov.b32 	%r223, 8;
	// begin inline asm
	shfl.sync.down.b32 %r221, %r222, %r223, %r229, %r230;
	// end inline asm
	setp.gt.s32 	%p16, %r205, 23;
	min.s32 	%r234, %r222, %r221;
	selp.b32 	%r227, %r222, %r234, %p16;
	mov.b32 	%r228, 16;
	// begin inline asm
	shfl.sync.down.b32 %r226, %r227, %r228, %r229, %r230;
	// end inline asm
	setp.gt.s32 	%p17, %r205, 15;
	min.s32 	%r120, %r227, %r226;
	selp.b32 	%r686, %r227, %r120, %p17;
	setp.ne.s32 	%p18, %r205, 0;
	@%p18 bra 	$L__BB5_70;
	shr.u32 	%r235, %r88, 3;
	and.b32  	%r236, %r235, 124;
	mov.u32 	%r237, _ZZN3cub18CUB_300001_SM_10006detail6reduce28DeviceReduceSingleTileKernelINS2_10policy_hubIijN4cuda3__47minimumIiEEE10Policy1000EPiSB_iS8_iiNS5_3std3__410__identityEEEvT0_T1_T2_T3_T4_T6_E12temp_storage;
	add.s32 	%r238, %r237, %r236;
	st.shared.u32 	[%r238+8], %r120;
$L__BB5_70:
	bar.sync 	0;
	setp.ne.s32 	%p19, %r88, 0;
	@%p19 bra 	$L__BB5_72;
	ld.shared.u32 	%r239, [_ZZN3cub18CUB_300001_SM_10006detail6reduce28DeviceReduceSingleTileKernelINS2_10policy_hubIijN4cuda3__47minimumIiEEE10Policy1000EPiSB_iS8_iiNS5_3std3__410__identityEEEvT0_T1_T2_T3_T4_T6_E12temp_storage+12];
	min.s32 	%r240, %r686, %r239;
	ld.shared.u32 	%r241, [_ZZN3cub18CUB_300001_SM_10006detail6reduce28DeviceReduceSingleTileKernelINS2_10policy_hubIijN4cuda3__47minimumIiEEE10Policy1000EPiSB_iS8_iiNS5_3std3__410__identityEEEvT0_T1_T2_T3_T4_T6_E12temp_storage+16];
	min.s32 	%r242, %r240, %r241;
	ld.shared.u32 	%r243, [_ZZN3cub18CUB_300001_SM_10006detail6reduce28DeviceReduceSingleTileKernelINS2_10policy_hubIijN4cuda3__47minimumIiEEE10Policy1000EPiSB_iS8_iiNS5_3std3__410__identityEEEvT0_T1_T2_T3_T4_T6_E12temp_storage+20];
	min.s32 	%r244, %r242, %r243;
	ld.shared.u32 	%r245, [_ZZN3cub18CUB_300001_SM_10006detail6reduce28DeviceReduceSingleTileKernelINS2_10policy_hubIijN4cuda3__47minimumIiEEE10Policy1000EPiSB_iS8_iiNS5_3std3__410__identityEEEvT0_T1_T2_T3_T4_T6_E12temp_storage+24];
	min.s32 	%r246, %r244, %r245;
	ld.shared.u32 	%r247, [_ZZN3cub18CUB_300001_SM_10006detail6reduce28DeviceReduceSingleTileKernelINS2_10policy_hubIijN4cuda3__47minimumIiEEE10Policy1000EPiSB_iS8_iiNS5_3std3__410__identityEEEvT0_T1_T2_T3_T4_T6_E12temp_storage+28];
	min.s32 	%r248, %r246, %r247;
	ld.shared.u32 	%r249, [_ZZN3cub18CUB_300001_SM_10006detail6reduce28DeviceReduceSingleTileKernelINS2_10policy_hubIijN4cuda3__47minimumIiEEE10Policy1000EPiSB_iS8_iiNS5_3std3__410__identityEEEvT0_T1_T2_T3_T4_T6_E12temp_storage+32];
	min.s32 	%r250, %r248, %r249;
	ld.shared.u32 	%r251, [_ZZN3cub18CUB_300001_SM_10006detail6reduce28DeviceReduceSingleTileKernelINS2_10policy_hubIijN4cuda3__47minimumIiEEE10Policy1000EPiSB_iS8_iiNS5_3std3__410__identityEEEvT0_T1_T2_T3_T4_T6_E12temp_storage+36];
	min.s32 	%r686, %r250, %r251;
$L__BB5_72:
	mov.u32 	%r631, %tid.x;
	setp.ne.s32 	%p95, %r631, 0;
	@%p95 bra 	$L__BB5_74;
	min.s32 	%r632, %r125, %r686;
	st.global.u32 	[%rd1], %r632;
$L__BB5_74:
	ret;

}
	// .globl	_ZN3cub18CUB_300001_SM_10006detail6reduce28DeviceReduceSingleTileKernelINS2_10policy_hubIiyN4cuda3__47minimumIiEEE10Policy1000EN6thrust24THRUST_300001_SM_1000_NS6detail15normal_iteratorINSC_10device_ptrIiEEEEPiyS8_iiNS5_3std3__410__identityEEEvT0_T1_T2_T3_T4_T6_
.visible .entry _ZN3cub18CUB_300001_SM_10006detail6reduce28DeviceReduceSingleTileKernelINS2_10policy_hubIiyN4cuda3__47minimumIiEEE10Policy1000EN6thrust24THRUST_300001_SM_1000_NS6detail15normal_iteratorINSC_10device_ptrIiEEEEPiyS8_iiNS5_3std3__410__identityEEEvT0_T1_T2_T3_T4_T6_(
	.param .align 8 .b8 _ZN3cub18CUB_300001_SM_10006detail6reduce28DeviceReduceSingleTileKernelINS2_10policy_hubIiyN4cuda3__47minimumIiEEE10Policy1000EN6thrust24THRUST_300001_SM_1000_NS6detail15normal_iteratorINSC_10device_ptrIiEEEEPiyS8_iiNS5_3std3__410__identityEEEvT0_T1_T2_T3_T4_T6__param_0[8],
	.param .u64 .ptr .align 1 _ZN3cub18CUB_300001_SM_10006detail6reduce28DeviceReduceSingleTileKernelINS2_10policy_hubIiyN4cuda3__47minimumIiEEE10Policy1000EN6thrust24THRUST_300001_SM_1000_NS6detail15normal_iteratorINSC_10device_ptrIiEEEEPiyS8_iiNS5_3std3__410__identityEEEvT0_T1_T2_T3_T4_T6__param_1,
	.param .u64 _ZN3cub18CUB_300001_SM_10006detail6reduce28DeviceReduceSingleTileKernelINS2_10policy_hubIiyN4cuda3__47minimumIiEEE10Policy1000EN6thrust24THRUST_300001_SM_1000_NS6detail15normal_iteratorINSC_10device_ptrIiEEEEPiyS8_iiNS5_3std3__410__identityEEEvT0_T1_T2_T3_T4_T6__param_2,
	.param .align 1 .b8 _ZN3cub18CUB_300001_SM_10006detail6reduce28DeviceReduceSingleTileKernelINS2_10policy_hubIiyN4cuda3__47minimumIiEEE10Policy1000EN6thrust24THRUST_300001_SM_1000_NS6detail15normal_iteratorINSC_10device_ptrIiEEEEPiyS8_iiNS5_3std3__410__identityEEEvT0_T1_T2_T3_T4_T6__param_3[1],
	.param .u32 _ZN3cub18CUB_300001_SM_10006detail6reduce28DeviceReduceSingleTileKernelINS2_10policy_hubIiyN4cuda3__47minimumIiEEE10Policy1000EN6thrust24THRUST_300001_SM_1000_NS6detail15normal_iteratorINSC_10device_ptrIiEEEEPiyS8_iiNS5_3std3__410__identityEEEvT0_T1_T2_T3_T4_T6__param_4,
	.param .align 1 .b8 _ZN3cub18CUB_300001_SM_10006detail6reduce28DeviceReduceSingleTileKernelINS2_10policy_hubIiyN4cuda3__47minimumIiEEE10Policy1000EN6thrust24THRUST_300001_SM_1000_NS6detail15normal_iteratorINSC_10device_ptrIiEEEEPiyS8_iiNS5_3std3__410__identityEEEvT0_T1_T2_T3_T4_T6__param_5[1]
)
.maxntid 256
.minnctapersm 1
{
	.reg .pred 	%p<59>;
	.reg .b32 	%r<471>;
	.reg .b64 	%rd<56>;
	// demoted variable
	.shared .align 4 .b8 _ZZN3cub18CUB_300001_SM_10006detail6reduce28DeviceReduceSingleTileKernelINS2_10policy_hubIiyN4cuda3__47minimumIiEEE10Policy1000EN6thrust24THRUST_300001_SM_1000_NS6detail15normal_iteratorINSC_10device_ptrIiEEEEPiyS8_iiNS5_3std3__410__identityEEEvT0_T1_T2_T3_T4_T6_E12temp_storage[44];
	ld.param.u64 	%rd18, [_ZN3cub18CUB_300001_SM_10006detail6reduce28DeviceReduceSingleTileKernelINS2_10policy_hubIiyN4cuda3__47minimumIiEEE10Policy1000EN6thrust24THRUST_300001_SM_1000_NS6detail15normal_iteratorINSC_10device_ptrIiEEEEPiyS8_iiNS5_3std3__410__identityEEEvT0_T1_T2_T3_T4_T6__param_0];
	ld.param.u64 	%rd20, [_ZN3cub18CUB_300001_SM_10006detail6reduce28DeviceReduceSingleTileKernelINS2_10policy_hubIiyN4cuda3__47minimumIiEEE10Policy1000EN6thrust24THRUST_300001_SM_1000_NS6detail15normal_iteratorINSC_10device_ptrIiEEEEPiyS8_iiNS5_3std3__410__identityEEEvT0_T1_T2_T3_T4_T6__param_1];
	ld.param.u64 	%rd19, [_ZN3cub18CUB_300001_SM_10006detail6reduce28DeviceReduceSingleTileKernelINS2_10policy_hubIiyN4cuda3__47minimumIiEEE10Policy1000EN6thrust24THRUST_300001_SM_1000_NS6detail15normal_iteratorINSC_10device_ptrIiEEEEPiyS8_iiNS5_3std3__410__identityEEEvT0_T1_T2_T3_T4_T6__param_2];
	ld.param.u32 	%r83, [_ZN3cub18CUB_300001_SM_10006detail6reduce28DeviceReduceSingleTileKernelINS2_10policy_hubIiyN4cuda3__47minimumIiEEE10Policy1000EN6thrust24THRUST_300001_SM_1000_NS6detail15normal_iteratorINSC_10device_ptrIiEEEEPiyS8_iiNS5_3std3__410__identityEEEvT0_T1_T2_T3_T4_T6__param_4];
	cvta.to.global.u64 	%rd1, %rd20;
	setp.ne.s64 	%p1, %rd19, 0;
	@%p1 bra 	$L__BB6_3;
	mov.u32 	%r434, %tid.x;
	setp.ne.s32 	%p58, %r434, 0;
	@%p58 bra 	$L__BB6_51;
	st.global.u32 	[%rd1], %r83;
	bra.uni 	$L__BB6_51;
$L__BB6_3:
	cvta.to.global.u64 	%rd2, %rd18;
	setp.gt.u64 	%p2, %rd19, 4095;
	@%p2 bra 	$L__BB6_28;
	cvt.u32.u64 	%r1, %rd19;
	mov.u32 	%r2, %tid.x;
	setp.ge.u32 	%p24, %r2, %r1;
	mov.b32 	%r452, 0;
	mov.u32 	%r441, %r2;
	@%p24 bra 	$L__BB6_6;
	mul.wide.u32 	%rd41, %r2, 4;
	add.s64 	%rd42, %rd2, %rd41;
	ld.global.u32 	%r452, [%rd42];
	add.s32 	%r441, %r2, 256;
$L__BB6_6:
	setp.ge.u32 	%p25, %r441, %r1;
	@%p25 bra 	$L__BB6_19;
	not.b32 	%r262, %r441;
	add.s32 	%r263, %r262, %r1;
	shr.u32 	%r264, %r263, 8;
	add.s32 	%r7, %r264, 1;
	and.b32  	%r8, %r7, 15;
	setp.lt.u32 	%p26, %r263, 3840;
	@%p26 bra 	$L__BB6_10;
	and.b32  	%r265, %r7, 33554416;
	neg.s32 	%r437, %r265;
	mul.wide.u32 	%rd43, %r441, 4;
	add.s64 	%rd44, %rd43, %rd2;
	add.s64 	%rd51, %rd44, 8192;
$L__BB6_9:
	.pragma "nounroll";
	ld.global.u32 	%r266, [%rd51+-8192];
	min.s32 	%r267, %r452, %r266;
	ld.global.u32 	%r268, [%rd51+-7168];
	min.s32 	%r269, %r267, %r268;
	ld.global.u32 	%r270, [%rd51+-6144];
	min.s32 	%r271, %r269, %r270;
	ld.global.u32 	%r272, [%rd51+-5120];
	min.s32 	%r273, %r271, %r272;
	ld.global.u32 	%r274, [%rd51+-4096];
	min.s32 	%r275, %r273, %r274;
	ld.global.u32 	%r276, [%rd51+-3072];
	min.s32 	%r277, %r275, %r276;
	ld.global.u32 	%r278, [%rd51+-2048];
	min.s32 	%r279, %r277, %r278;
	ld.global.u32 	%r280, [%rd51+-1024];
	min.s32 	%r281, %r279, %r280;
	ld.global.u32 	%r282, [%rd51];
	min.s32 	%r283, %r281, %r282;
	ld.global.u32 	%r284, [%rd51+1024];
	min.s32 	%r285, %r283, %r284;
	ld.global.u32 	%r286, [%rd51+2048];
	min.s32 	%r287, %r285, %r286;
	ld.global.u32 	%r288, [%rd51+3072];
	min.s32 	%r289, %r287, %r288;
	ld.global.u32 	%r290, [%rd51+4096];
	min.s32 	%r291, %r289, %r290;
	ld.global.u32 	%r292, [%rd51+5120];
	min.s32 	%r293, %r291, %r292;
	ld.global.u32 	%r294, [%rd51+6144];
	min.s32 	%r295, %r293, %r294;
	ld.global.u32 	%r296, [%rd51+7168];
	min.s32 	%r452, %r295, %r296;
	add.s32 	%r441, %r441, 4096;
	add.s32 	%r437, %r437, 16;
	add.s64 	%rd51, %rd51, 16384;
	setp.ne.s32 	%p27, %r437, 0;
	@%p27 bra 	$L__BB6_9;
$L__BB6_10:
	setp.eq.s32 	%p28, %r8, 0;
	@%p28 bra 	$L__BB6_19;
	and.b32  	%r19, %r7, 7;
	setp.lt.u32 	%p29, %r8, 8;
	@%p29 bra 	$L__BB6_13;
	mul.wide.s32 	%rd45, %r441, 4;
	add.s64 	%rd46, %rd2, %rd45;
	ld.global.u32 	%r298, [%rd46];
	min.s32 	%r299, %r452, %r298;
	ld.global.u32 	%r300, [%rd46+1024];
	min.s32 	%r301, %r299, %r300;
	ld.global.u32 	%r302, [%rd46+2048];
	min.s32 	%r303, %r301, %r302;
	ld.global.u32 	%r304, [%rd46+3072];
	min.s32 	%r305, %r303, %r304;
	ld.global.u32 	%r306, [%rd46+4096];
	min.s32 	%r307, %r305, %r306;
	ld.global.u32 	%r308, [%rd46+5120];
	min.s32 	%r309, %r307, %r308;
	ld.global.u32 	%r310, [%rd46+6144];
	min.s32 	%r311, %r309, %r310;
	ld.global.u32 	%r312, [%rd46+7168];
	min.s32 	%r452, %r311, %r312;
	add.s32 	%r441, %r441, 2048;
$L__BB6_13:
	setp.eq.s32 	%p30, %r19, 0;
	@%p30 bra 	$L__BB6_19;
	and.b32  	%r25, %r7, 3;
	setp.lt.u32 	%p31, %r19, 4;
	@%p31 bra 	$L__BB6_16;
	mul.wide.s32 	%rd47, %r441, 4;
	add.s64 	%rd48, %rd2, %rd47;
	ld.global.u32 	%r314, [%rd48];
	min.s32 	%r315, %r452, %r314;
	ld.global.u32 	%r316, [%rd48+1024];
	min.s32 	%r317, %r315, %r316;
	ld.global.u32 	%r318, [%rd48+2048];
	min.s32 	%r319, %r317, %r318;
	ld.global.u32 	%r320, [%rd48+3072];
	min.s32 	%r452, %r319, %r320;
	add.s32 	%r441, %r441, 1024;
$L__BB6_16:
	setp.eq.s32 	%p32, %r25, 0;
	@%p32 bra 	$L__BB6_19;
	neg.s32 	%r449, %r25;
$L__BB6_18:
	.pragma "nounroll";
	mul.wide.s32 	%rd49, %r441, 4;
	add.s64 	%rd50, %rd2, %rd49;
	ld.global.u32 	%r321, [%rd50];
	min.s32 	%r452, %r452, %r321;
	add.s32 	%r441, %r441, 256;
	add.s32 	%r449, %r449, 1;
	setp.ne.s32 	%p33, %r449, 0;
	@%p33 bra 	$L__BB6_18;
$L__BB6_19:
	setp.lt.u64 	%p34, %rd19, 256;
	@%p34 bra 	$L__BB6_24;
	// begin inline asm
	mov.u32 %r385, %laneid;
	// end inline asm
	mov.b32 	%r388, 1;
	mov.b32 	%r409, 31;
	mov.b32 	%r410, -1;
	// begin inline asm
	shfl.sync.down.b32 %r386, %r452, %r388, %r409, %r410;
	// end inline asm
	setp.gt.s32 	%p50, %r385, 30;
	min.s32 	%r411, %r452, %r386;
	selp.b32 	%r392, %r452, %r411, %p50;
	mov.b32 	%r393, 2;
	// begin inline asm
	shfl.sync.down.b32 %r391, %r392, %r393, %r409, %r410;
	// end inline asm
	setp.gt.s32 	%p51, %r385, 29;
	min.s32 	%r412, %r392, %r391;
	selp.b32 	%r397, %r392, %r412, %p51;
	mov.b32 	%r398, 4;
	// begin inline asm
	shfl.sync.down.b32 %r396, %r397, %r398, %r409, %r410;
	// end inline asm
	setp.gt.s32 	%p52, %r385, 27;
	min.s32 	%r413, %r397, %r396;
	selp.b32 	%r402, %r397, %r413, %p52;
	mov.b32 	%r403, 8;
	// begin inline asm
	shfl.sync.down.b32 %r401, %r402, %r403, %r409, %r410;
	// end inline asm
	setp.gt.s32 	%p53, %r385, 23;
	min.s32 	%r414, %r402, %r401;
	selp.b32 	%r407, %r402, %r414, %p53;
	mov.b32 	%r408, 16;
	// begin inline asm
	shfl.sync.down.b32 %r406, %r407, %r408, %r409, %r410;
	// end inline asm
	setp.gt.s32 	%p54, %r385, 15;
	min.s32 	%r39, %r407, %r406;
	selp.b32 	%r470, %r407, %r39, %p54;
	setp.ne.s32 	%p55, %r385, 0;
	@%p55 bra 	$L__BB6_22;
	shr.u32 	%r415, %r2, 3;
	and.b32  	%r416, %r415, 124;
	mov.u32 	%r417, _ZZN3cub18CUB_300001_SM_10006detail6reduce28DeviceReduceSingleTileKernelINS2_10policy_hubIiyN4cuda3__47minimumIiEEE10Policy1000EN6thrust24THRUST_300001_SM_1000_NS6detail15normal_iteratorINSC_10device_ptrIiEEEEPiyS8_iiNS5_3std3__410__identityEEEvT0_T1_T2_T3_T4_T6_E12temp_storage;
	add.s32 	%r418, %r417, %r416;
	st.shared.u32 	[%r418+8], %r39;
$L__BB6_22:
	bar.sync 	0;
	setp.ne.s32 	%p56, %r2, 0;
	@%p56 bra 	$L__BB6_49;
	ld.shared.u32 	%r419, [_ZZN3cub18CUB_300001_SM_10006detail6reduce28DeviceReduceSingleTileKernelINS2_10policy_hubIiyN4cuda3__47minimumIiEEE10Policy1000EN6thrust24THRUST_300001_SM_1000_NS6detail15normal_iteratorINSC_10device_ptrIiEEEEPiyS8_iiNS5_3std3__410__identityEEEvT0_T1_T2_T3_T4_T6_E12temp_storage+12];
	min.s32 	%r420, %r470, %r419;
	ld.shared.u32 	%r421, [_ZZN3cub18CUB_300001_SM_10006detail6reduce28DeviceReduceSingleTileKernelINS2_10policy_hubIiyN4cuda3__47minimumIiEEE10Policy1000EN6thrust24THRUST_300001_SM_1000_NS6detail15normal_iteratorINSC_10device_ptrIiEEEEPiyS8_iiNS5_3std3__410__identityEEEvT0_T1_T2_T3_T4_T6_E12temp_storage+16];
	min.s32 	%r422, %r420, %r421;
	ld.shared.u32 	%r423, [_ZZN3cub18CUB_300001_SM_10006detail6reduce28DeviceReduceSingleTileKernelINS2_10policy_hubIiyN4cuda3__47minimumIiEEE10Policy1000EN6thrust24THRUST_300001_SM_1000_NS6detail15normal_iteratorINSC_10device_ptrIiEEEEPiyS8_iiNS5_3std3__410__identityEEEvT0_T1_T2_T3_T4_T6_E12temp_storage+20];
	min.s32 	%r424, %r422, %r423;
	ld.shared.u32 	%r425, [_ZZN3cub18CUB_300001_SM_10006detail6reduce28DeviceReduceSingleTileKernelINS2_10policy_hubIiyN4cuda3__47minimumIiEEE10Policy1000EN6thrust24THRUST_300001_SM_1000_NS6detail15normal_iteratorINSC_10device_ptrIiEEEEPiyS8_iiNS5_3std3__410__identityEEEvT0_T1_T2_T3_T4_T6_E12temp_storage+24];
	min.s32 	%r426, %r424, %r425;
	ld.shared.u32 	%r427, [_ZZN3cub18CUB_300001_SM_10006detail6reduce28DeviceReduceSingleTileKernelINS2_10policy_hubIiyN4cuda3__47minimumIiEEE10Policy1000EN6thrust24THRUST_300001_SM_1000_NS6detail15normal_iteratorINSC_10device_ptrIiEEEEPiyS8_iiNS5_3std3__410__identityEEEvT0_T1_T2_T3_T4_T6_E12temp_storage+28];
	min.s32 	%r428, %r426, %r427;
	ld.shared.u32 	%r429, [_ZZN3cub18CUB_300001_SM_10006detail6reduce28DeviceReduceSingleTileKernelINS2_10policy_hubIiyN4cuda3__47minimumIiEEE10Policy1000EN6thrust24THRUST_300001_SM_1000_NS6detail15normal_iteratorINSC_10device_ptrIiEEEEPiyS8_iiNS5_3std3__410__identityEEEvT0_T1_T2_T3_T4_T6_E12temp_storage+32];
	min.s32 	%r430, %r428, %r429;
	ld.shared.u32 	%r431, [_ZZN3cub18CUB_300001_SM_10006detail6reduce28DeviceReduceSingleTileKernelINS2_10policy_hubIiyN4cuda3__47minimumIiEEE10Policy1000EN6thrust24THRUST_300001_SM_1000_NS6detail15normal_iteratorINSC_10device_ptrIiEEEEPiyS8_iiNS5_3std3__410__identityEEEvT0_T1_T2_T3_T4_T6_E12temp_storage+36];
	min.s32 	%r470, %r430, %r431;
	bra.uni 	$L__BB6_49;
$L__BB6_24:
	// begin inline asm
	mov.u32 %r322, %laneid;
	// end inline asm
	and.b32  	%r348, %r2, 992;
	add.s32 	%r349, %r348, 32;
	setp.gt.u32 	%p35, %r349, %r1;
	not.b32 	%r350, %r348;
	add.s32 	%r351, %r1, %r350;
	selp.b32 	%r346, %r351, 31, %p35;
	mov.b32 	%r325, 1;
	mov.b32 	%r347, -1;
	// begin inline asm
	shfl.sync.down.b32 %r323, %r452, %r325, %r346, %r347;
	// end inline asm
	setp.lt.s32 	%p36, %r322, %r346;
	min.s32 	%r352, %r452, %r323;
	selp.b32 	%r329, %r352, %r452, %p36;
	mov.b32 	%r330, 2;
	// begin inline asm
	shfl.sync.down.b32 %r328, %r329, %r330, %r346, %r347;
	// end inline asm
	add.s32 	%r353, %r322, 2;
	setp.gt.s32 	%p37, %r353, %r346;
	min.s32 	%r354, %r329, %r328;
	selp.b32 	%r334, %r329, %r354, %p37;
	mov.b32 	%r335, 4;
	// begin inline asm
	shfl.sync.down.b32 %r333, %r334, %r335, %r346, %r347;
	// end inline asm
	add.s32 	%r355, %r322, 4;
	setp.gt.s32 	%p38, %r355, %r346;
	min.s32 	%r356, %r334, %r333;
	selp.b32 	%r339, %r334, %r356, %p38;
	mov.b32 	%r340, 8;
	// begin inline asm
	shfl.sync.down.b32 %r338, %r339, %r340, %r346, %r347;
	// end inline asm
	add.s32 	%r357, %r322, 8;
	setp.gt.s32 	%p39, %r357, %r346;
	min.s32 	%r358, %r339, %r338;
	selp.b32 	%r344, %r339, %r358, %p39;
	mov.b32 	%r345, 16;
	// begin inline asm
	shfl.sync.down.b32 %r343, %r344, %r345, %r346, %r347;
	// end inline asm
	add.s32 	%r359, %r322, 16;
	setp.gt.s32 	%p40, %r359, %r346;
	min.s32 	%r360, %r344, %r343;
	selp.b32 	%r470, %r344, %r360, %p40;
	setp.ne.s32 	%p41, %r322, 0;
	@%p41 bra 	$L__BB6_26;
	shr.u32 	%r361, %r2, 3;
	and.b32  	%r362, %r361, 124;
	mov.u32 	%r363, _ZZN3cub18CUB_300001_SM_10006detail6reduce28DeviceReduceSingleTileKernelINS2_10policy_hubIiyN4cuda3__47minimumIiEEE10Policy1000EN6thrust24THRUST_300001_SM_1000_NS6detail15normal_iteratorINSC_10device_ptrIiEEEEPiyS8_iiNS5_3std3__410__identityEEEvT0_T1_T2_T3_T4_T6_E12temp_storage;
	add.s32 	%r364, %r363, %r362;
	st.shared.u32 	[%r364+8], %r470;
$L__BB6_26:
	bar.sync 	0;
	setp.ne.s32 	%p42, %r2, 0;
	@%p42 bra 	$L__BB6_49;
	setp.gt.u64 	%p43, %rd19, 32;
	ld.shared.u32 	%r365, [_ZZN3cub18CUB_300001_SM_10006detail6reduce28DeviceReduceSingleTileKernelINS2_10policy_hubIiyN4cuda3__47minimumIiEEE10Policy1000EN6thrust24THRUST_300001_SM_1000_NS6detail15normal_iteratorINSC_10device_ptrIiEEEEPiyS8_iiNS5_3std3__410__identityEEEvT0_T1_T2_T3_T4_T6_E12temp_storage+12];
	min.s32 	%r366, %r470, %r365;
	selp.b32 	%r367, %r366, %r470, %p43;
	setp.gt.u64 	%p44, %rd19, 64;
	ld.shared.u32 	%r368, [_ZZN3cub18CUB_300001_SM_10006detail6reduce28DeviceReduceSingleTileKernelINS2_10policy_hubIiyN4cuda3__47minimumIiEEE10Policy1000EN6thrust24THRUST_300001_SM_1000_NS6detail15normal_iteratorINSC_10device_ptrIiEEEEPiyS8_iiNS5_3std3__410__identityEEEvT0_T1_T2_T3_T4_T6_E12temp_storage+16];
	min.s32 	%r369, %r367, %r368;
	selp.b32 	%r370, %r369, %r367, %p44;
	setp.gt.u64 	%p45, %rd19, 96;
	ld.shared.u32 	%r371, [_ZZN3cub18CUB_300001_SM_10006detail6reduce28DeviceReduceSingleTileKernelINS2_10policy_hubIiyN4cuda3__47minimumIiEEE10Policy1000EN6thrust24THRUST_300001_SM_1000_NS6detail15normal_iteratorINSC_10device_ptrIiEEEEPiyS8_iiNS5_3std3__410__identityEEEvT0_T1_T2_T3_T4_T6_E12temp_storage+20];
	min.s32 	%r372, %r370, %r371;
	selp.b32 	%r373, %r372, %r370, %p45;
	setp.gt.u64 	%p46, %rd19, 128;
	ld.shared.u32 	%r374, [_ZZN3cub18CUB_300001_SM_10006detail6reduce28DeviceReduceSingleTileKernelINS2_10policy_hubIiyN4cuda3__47minimumIiEEE10Policy1000EN6thrust24THRUST_300001_SM_1000_NS6detail15normal_iteratorINSC_10device_ptrIiEEEEPiyS8_iiNS5_3std3__410__identityEEEvT0_T1_T2_T3_T4_T6_E12temp_storage+24];
	min.s32 	%r375, %r373, %r374;
	selp.b32 	%r376, %r375, %r373, %p46;
	setp.gt.u64 	%p47, %rd19, 160;
	ld.shared.u32 	%r377, [_ZZN3cub18CUB_300001_SM_10006detail6reduce28DeviceReduceSingleTileKernelINS2_10policy_hubIiyN4cuda3__47minimumIiEEE10Policy1000EN6thrust24THRUST_300001_SM_1000_NS6detail15normal_iteratorINSC_10device_ptrIiEEEEPiyS8_iiNS5_3std3__410__identityEEEvT0_T1_T2_T3_T4_T6_E12temp_storage+28];
	min.s32 	%r378, %r376, %r377;
	selp.b32 	%r379, %r378, %r376, %p47;
	setp.gt.u64 	%p48, %rd19, 192;
	ld.shared.u32 	%r380, [_ZZN3cub18CUB_300001_SM_10006detail6reduce28DeviceReduceSingleTileKernelINS2_10policy_hubIiyN4cuda3__47minimumIiEEE10Policy1000EN6thrust24THRUST_300001_SM_1000_NS6detail15normal_iteratorINSC_10device_ptrIiEEEEPiyS8_iiNS5_3std3__410__identityEEEvT0_T1_T2_T3_T4_T6_E12temp_storage+32];
	min.s32 	%r381, %r379, %r380;
	selp.b32 	%r382, %r381, %r379, %p48;
	setp.gt.u64 	%p49, %rd19, 224;
	ld.shared.u32 	%r383, [_ZZN3cub18CUB_300001_SM_10006detail6reduce28DeviceReduceSingleTileKernelINS2_10policy_hubIiyN4cuda3__47minimumIiEEE10Policy1000EN6thrust24THRUST_300001_SM_1000_NS6detail15normal_iteratorINSC_10device_ptrIiEEEEPiyS8_iiNS5_3std3__410__identityEEEvT0_T1_T2_T3_T4_T6_E12temp_storage+36];
	min.s32 	%r384, %r382, %r383;
	selp.b32 	%r470, %r384, %r382, %p49;
	bra.uni 	$L__BB6_49;
$L__BB6_28:
	mov.u32 	%r44, %tid.x;
	cvt.u64.u32 	%rd6, %r44;
	mul.wide.u32 	%rd22, %r44, 4;
	add.s64 	%rd7, %rd2, %rd22;
	ld.global.u32 	%r84, [%rd7];
	ld.global.u32 	%r85, [%rd7+1024];
	ld.global.u32 	%r86, [%rd7+2048];
	ld.global.u32 	%r87, [%rd7+3072];
	ld.global.u32 	%r88, [%rd7+4096];
	ld.global.u32 	%r89, [%rd7+5120];
	ld.global.u32 	%r90, [%rd7+6144];
	ld.global.u32 	%r91, [%rd7+7168];
	ld.global.u32 	%r92, [%rd7+8192];
	ld.global.u32 	%r93, [%rd7+9216];
	ld.global.u32 	%r94, [%rd7+10240];
	ld.global.u32 	%r95, [%rd7+11264];
	ld.global.u32 	%r96, [%rd7+12288];
	ld.global.u32 	%r97, [%rd7+13312];
	ld.global.u32 	%r98, [%rd7+14336];
	ld.global.u32 	%r99, [%rd7+15360];
	min.s32 	%r100, %r84, %r85;
	min.s32 	%r101, %r100, %r86;
	min.s32 	%r102, %r87, %r88;
	min.s32 	%r103, %r102, %r89;
	min.s32 	%r104, %r90, %r91;
	min.s32 	%r105, %r104, %r92;
	min.s32 	%r106, %r93, %r94;
	min.s32 	%r107, %r106, %r95;
	min.s32 	%r108, %r96, %r97;
	min.s32 	%r109, %r108, %r98;
	min.s32 	%r110, %r101, %r103;
	min.s32 	%r111, %r110, %r105;
	min.s32 	%r112, %r107, %r109;
	min.s32 	%r113, %r112, %r99;
	min.s32 	%r469, %r111, %r113;
	add.s64 	%rd8, %rd19, -4096;
	setp.lt.u64 	%p3, %rd8, 4096;
	mov.b64 	%rd53, 4096;
	@%p3 bra 	$L__BB6_32;
	mov.b64 	%rd53, 4096;
$L__BB6_30:
	shl.b64 	%rd24, %rd53, 2;
	add.s64 	%rd25, %rd7, %rd24;
	ld.global.u32 	%r114, [%rd25];
	ld.global.u32 	%r115, [%rd25+1024];
	ld.global.u32 	%r116, [%rd25+2048];
	ld.global.u32 	%r117, [%rd25+3072];
	ld.global.u32 	%r118, [%rd25+4096];
	ld.global.u32 	%r119, [%rd25+5120];
	ld.global.u32 	%r120, [%rd25+6144];
	ld.global.u32 	%r121, [%rd25+7168];
	ld.global.u32 	%r122, [%rd25+8192];
	ld.global.u32 	%r123, [%rd25+9216];
	ld.global.u32 	%r124, [%rd25+10240];
	ld.global.u32 	%r125, [%rd25+11264];
	ld.global.u32 	%r126, [%rd25+12288];
	ld.global.u32 	%r127, [%rd25+13312];
	ld.global.u32 	%r128, [%rd25+14336];
	ld.global.u32 	%r129, [%rd25+15360];
	min.s32 	%r130, %r469, %r114;
	min.s32 	%r131, %r130, %r115;
	min.s32 	%r132, %r116, %r117;
	min.s32 	%r133, %r132, %r118;
	min.s32 	%r134, %r119, %r120;
	min.s32 	%r135, %r134, %r121;
	min.s32 	%r136, %r122, %r123;
	min.s32 	%r137, %r136, %r124;
	min.s32 	%r138, %r125, %r126;
	min.s32 	%r139, %r138, %r127;
	min.s32 	%r140, %r128, %r129;
	min.s32 	%r141, %r131, %r133;
	min.s32 	%r142, %r141, %r135;
	min.s32 	%r143, %r137, %r139;
	min.s32 	%r144, %r143, %r140;
	min.s32 	%r469, %r142, %r144;
	sub.s64 	%rd26, %rd19, %rd53;
	setp.lt.u64 	%p4, %rd26, 4096;
	@%p4 bra 	$L__BB6_45;
	add.s64 	%rd53, %rd53, 4096;
	setp.le.u64 	%p5, %rd53, %rd8;
	@%p5 bra 	$L__BB6_30;
$L__BB6_32:
	setp.le.u64 	%p6, %rd19, %rd53;
	cvt.u32.u64 	%r145, %rd53;
	cvt.u32.u64 	%r146, %rd19;
	sub.s32 	%r147, %r146, %r145;
	setp.ge.s32 	%p7, %r44, %r147;
	or.pred  	%p8, %p6, %p7;
	@%p8 bra 	$L__BB6_45;
	not.b32 	%r151, %r44;
	add.s32 	%r152, %r151, %r146;
	sub.s32 	%r154, %r152, %r145;
	shr.u32 	%r155, %r154, 8;
	add.s32 	%r49, %r155, 1;
	and.b32  	%r50, %r49, 15;
	setp.lt.u32 	%p9, %r154, 3840;
	mov.u32 	%r459, %r44;
	@%p9 bra 	$L__BB6_36;
	and.b32  	%r156, %r49, 33554416;
	neg.s32 	%r455, %r156;
	add.s64 	%rd27, %rd53, %rd6;
	shl.b64 	%rd28, %rd27, 2;
	add.s64 	%rd29, %rd28, %rd2;
	add.s64 	%rd54, %rd29, 8192;
	mov.u32 	%r459, %r44;
$L__BB6_35:
	.pragma "nounroll";
	ld.global.u32 	%r157, [%rd54+-8192];
	min.s32 	%r158, %r469, %r157;
	ld.global.u32 	%r159, [%rd54+-7168];
	min.s32 	%r160, %r158, %r159;
	ld.global.u32 	%r161, [%rd54+-6144];
	min.s32 	%r162, %r160, %r161;
	ld.global.u32 	%r163, [%rd54+-5120];
	min.s32 	%r164, %r162, %r163;
	ld.global.u32 	%r165, [%rd54+-4096];
	min.s32 	%r166, %r164, %r165;
	ld.global.u32 	%r167, [%rd54+-3072];
	min.s32 	%r168, %r166, %r167;
	ld.global.u32 	%r169, [%rd54+-2048];
	min.s32 	%r170, %r168, %r169;
	ld.global.u32 	%r171, [%rd54+-1024];
	min.s32 	%r172, %r170, %r171;
	ld.global.u32 	%r173, [%rd54];
	min.s32 	%r174, %r172, %r173;
	ld.global.u32 	%r175, [%rd54+1024];
	min.s32 	%r176, %r174, %r175;
	ld.global.u32 	%r177, [%rd54+2048];
	min.s32 	%r178, %r176, %r177;
	ld.global.u32 	%r179, [%rd54+3072];
	min.s32 	%r180, %r178, %r179;
	ld.global.u32 	%r181, [%rd54+4096];
	min.s32 	%r182, %r180, %r181;
	ld.global.u32 	%r183, [%rd54+5120];
	min.s32 	%r184, %r182, %r183;
	ld.global.u32 	%r185, [%rd54+6144];
	min.s32 	%r186, %r184, %r185;
	ld.global.u32 	%r187, [%rd54+7168];
	min.s32 	%r469, %r186, %r187;
	add.s32 	%r459, %r459, 4096;
	add.s32 	%r455, %r455, 16;
	add.s64 	%rd54, %rd54, 16384;
	setp.ne.s32 	%p10, %r455, 0;
	@%p10 bra 	$L__BB6_35;
$L__BB6_36:
	setp.eq.s32 	%p11, %r50, 0;
	@%p11 bra 	$L__BB6_45;
	and.b32  	%r61, %r49, 7;
	setp.lt.u32 	%p12, %r50, 8;
	@%p12 bra 	$L__BB6_39;
	cvt.u64.u32 	%rd30, %r459;
	add.s64 	%rd31, %rd53, %rd30;
	shl.b64 	%rd32, %rd31, 2;
	add.s64 	%rd33, %rd2, %rd32;
	ld.global.u32 	%r189, [%rd33];
	min.s32 	%r190, %r469, %r189;
	ld.global.u32 	%r191, [%rd33+1024];
	min.s32 	%r192, %r190, %r191;
	ld.global.u32 	%r193, [%rd33+2048];
	min.s32 	%r194, %r192, %r193;
	ld.global.u32 	%r195, [%rd33+3072];
	min.s32 	%r196, %r194, %r195;
	ld.global.u32 	%r197, [%rd33+4096];
	min.s32 	%r198, %r196, %r197;
	ld.global.u32 	%r199, [%rd33+5120];
	min.s32 	%r200, %r198, %r199;
	ld.global.u32 	%r201, [%rd33+6144];
	min.s32 	%r202, %r200, %r201;
	ld.global.u32 	%r203, [%rd33+7168];
	min.s32 	%r469, %r202, %r203;
	add.s32 	%r459, %r459, 2048;
$L__BB6_39:
	setp.eq.s32 	%p13, %r61, 0;
	@%p13 bra 	$L__BB6_45;
	and.b32  	%r67, %r49, 3;
	setp.lt.u32 	%p14, %r61, 4;
	@%p14 bra 	$L__BB6_42;
	cvt.u64.u32 	%rd34, %r459;
	add.s64 	%rd35, %rd53, %rd34;
	shl.b64 	%rd36, %rd35, 2;
	add.s64 	%rd37, %rd2, %rd36;
	ld.global.u32 	%r205, [%rd37];
	min.s32 	%r206, %r469, %r205;
	ld.global.u32 	%r207, [%rd37+1024];
	min.s32 	%r208, %r206, %r207;
	ld.global.u32 	%r209, [%rd37+2048];
	min.s32 	%r210, %r208, %r209;
	ld.global.u32 	%r211, [%rd37+3072];
	min.s32 	%r469, %r210, %r211;
	add.s32 	%r459, %r459, 1024;
$L__BB6_42:
	setp.eq.s32 	%p15, %r67, 0;
	@%p15 bra 	$L__BB6_45;
	cvt.u64.u32 	%rd38, %r459;
	add.s64 	%rd39, %rd53, %rd38;
	shl.b64 	%rd40, %rd39, 2;
	add.s64 	%rd55, %rd2, %rd40;
	neg.s32 	%r467, %r67;
$L__BB6_44:
	.pragma "nounroll";
	ld.global.u32 	%r212, [%rd55];
	min.s32 	%r469, %r469, %r212;
	add.s64 	%rd55, %rd55, 1024;
	add.s32 	%r467, %r467, 1;
	setp.ne.s32 	%p16, %r467, 0;
	@%p16 bra 	$L__BB6_44;
$L__BB6_45:
	// begin inline asm
	mov.u32 %r213, %laneid;
	// end inline asm
	mov.b32 	%r216, 1;
	mov.b32 	%r237, 31;
	mov.b32 	%r238, -1;
	// begin inline asm
	shfl.sync.down.b32 %r214, %r469, %r216, %r237, %r238;
	// end inline asm
	setp.gt.s32 	%p17, %r213, 30;
	min.s32 	%r239, %r469, %r214;
	selp.b32 	%r220, %r469, %r239, %p17;
	mov.b32 	%r221, 2;
	// begin inline asm
	shfl.sync.down.b32 %r219, %r220, %r221, %r237, %r238;
	// end inline asm
	setp.gt.s32 	%p18, %r213, 29;
	min.s32 	%r240, %r220, %r219;
	selp.b32 	%r225, %r220, %r240, %p18;
	mov.b32 	%r226, 4;
	// begin inline asm
	shfl.sync.down.b32 %r224, %r225, %r226, %r237, %r238;
	// end inline asm
	setp.gt.s32 	%p19, %r213, 27;
	min.s32 	%r241, %r225, %r224;
	selp.b32 	%r230, %r225, %r241, %p19;
	mov.b32 	%r231, 8;
	// begin inline asm
	shfl.sync.down.b32 %r229, %r230, %r231, %r237, %r238;
	// end inline asm
	setp.gt.s32 	%p20, %r213, 23;
	min.s32 	%r242, %r230, %r229;
	selp.b32 	%r235, %r230, %r242, %p20;
	mov.b32 	%r236, 16;
	// begin inline asm
	shfl.sync.down.b32 %r234, %r235, %r236, %r237, %r238;
	// end inline asm
	setp.gt.s32 	%p21, %r213, 15;
	min.s32 	%r79, %r235, %r234;
	selp.b32 	%r470, %r235, %r79, %p21;
	setp.ne.s32 	%p22, %r213, 0;
	@%p22 bra 	$L__BB6_47;
	shr.u32 	%r243, %r44, 3;
	and.b32  	%r244, %r243, 124;
	mov.u32 	%r245, _ZZN3cub18CUB_300001_SM_10006detail6reduce28DeviceReduceSingleTileKernelINS2_10policy_hubIiyN4cuda3__47minimumIiEEE10Policy1000EN6thrust24THRUST_300001_SM_1000_NS6detail15normal_iteratorINSC_10device_ptrIiEEEEPiyS8_iiNS5_3std3__410__identityEEEvT0_T1_T2_T3_T4_T6_E12temp_storage;
	add.s32 	%r246, %r245, %r244;
	st.shared.u32 	[%r246+8], %r79;
$L__BB6_47:
	bar.sync 	0;
	setp.ne.s32 	%p23, %r44, 0;
	@%p23 bra 	$L__BB6_49;
	ld.shared.u32 	%r247, [_ZZN3cub18CUB_300001_SM_10006detail6reduce28DeviceReduceSingleTileKernelINS2_10policy_hubIiyN4cuda3__47minimumIiEEE10Policy1000EN6thrust24THRUST_300001_SM_1000_NS6detail15normal_iteratorINSC_10device_ptrIiEEEEPiyS8_iiNS5_3std3__410__identityEEEvT0_T1_T2_T3_T4_T6_E12temp_storage+12];
	min.s32 	%r248, %r470, %r247;
	ld.shared.u32 	%r249, [_ZZN3cub18CUB_300001_SM_10006detail6reduce28DeviceReduceSingleTileKernelINS2_10policy_hubIiyN4cuda3__47minimumIiEEE10Policy1000EN6thrust24THRUST_300001_SM_1000_NS6detail15normal_iteratorINSC_10device_ptrIiEEEEPiyS8_iiNS5_3std3__410__identityEEEvT0_T1_T2_T3_T4_T6_E12temp_storage+16];
	min.s32 	%r250, %r248, %r249;
	ld.shared.u32 	%r251, [_ZZN3cub18CUB_300001_SM_10006detail6reduce28DeviceReduceSingleTileKernelINS2_10policy_hubIiyN4cuda3__47minimumIiEEE10Policy1000EN6thrust24THRUST_300001_SM_1000_NS6detail15normal_iteratorINSC_10device_ptrIiEEEEPiyS8_iiNS5_3std3__410__identityEEEvT0_T1_T2_T3_T4_T6_E12temp_storage+20];
	min.s32 	%r252, %r250, %r251;
	ld.shared.u32 	%r253, [_ZZN3cub18CUB_300001_SM_10006detail6reduce28DeviceReduceSingleTileKernelINS2_10policy_hubIiyN4cuda3__47minimumIiEEE10Policy1000EN6thrust24THRUST_300001_SM_1000_NS6detail15normal_iteratorINSC_10device_ptrIiEEEEPiyS8_iiNS5_3std3__410__identityEEEvT0_T1_T2_T3_T4_T6_E12temp_storage+24];
	min.s32 	%r254, %r252, %r253;
	ld.shared.u32 	%r255, [_ZZN3cub18CUB_300001_SM_10006detail6reduce28DeviceReduceSingleTileKernelINS2_10policy_hubIiyN4cuda3__47minimumIiEEE10Policy1000EN6thrust24THRUST_300001_SM_1000_NS6detail15normal_iteratorINSC_10device_ptrIiEEEEPiyS8_iiNS5_3std3__410__identityEEEvT0_T1_T2_T3_T4_T6_E12temp_storage+28];
	min.s32 	%r256, %r254, %r255;
	ld.shared.u32 	%r257, [_ZZN3cub18CUB_300001_SM_10006detail6reduce28DeviceReduceSingleTileKernelINS2_10policy_hubIiyN4cuda3__47minimumIiEEE10Policy1000EN6thrust24THRUST_300001_SM_1000_NS6detail15normal_iteratorINSC_10device_ptrIiEEEEPiyS8_iiNS5_3std3__410__identityEEEvT0_T1_T2_T3_T4_T6_E12temp_storage+32];
	min.s32 	%r258, %r256, %r257;
	ld.shared.u32 	%r259, [_ZZN3cub18CUB_300001_SM_10006detail6reduce28DeviceReduceSingleTileKernelINS2_10policy_hubIiyN4cuda3__47minimumIiEEE10Policy1000EN6thrust24THRUST_300001_SM_1000_NS6detail15normal_iteratorINSC_10device_ptrIiEEEEPiyS8_iiNS5_3std3__410__identityEEEvT0_T1_T2_T3_T4_T6_E12temp_storage+36];
	min.s32 	%r470, %r258, %r259;
$L__BB6_49:
	mov.u32 	%r432, %tid.x;
	setp.ne.s32 	%p57, %r432, 0;
	@%p57 bra 	$L__BB6_51;
	min.s32 	%r433, %r83, %r470;
	st.global.u32 	[%rd1], %r433;
$L__BB6_51:
	ret;

}
	// .globl	_ZN3cub18CUB_300001_SM_10006detail6reduce18DeviceReduceKernelINS2_10policy_hubIiyN4cuda3__47minimumIiEEE10Policy1000EN6thrust24THRUST_300001_SM_1000_NS6detail15normal_iteratorINSC_10device_ptrIiEEEEyS8_iNS5_3std3__410__identityEEEvT0_PT3_T1_NS0_13GridEvenShareISO_EET2_T4_
.visible .entry _ZN3cub18CUB_300001_SM_10006detail6reduce18DeviceReduceKernelINS2_10policy_hubIiyN4cuda3__47minimumIiEEE10Policy1000EN6thrust24THRUST_300001_SM_1000_NS6detail15normal_iteratorINSC_10device_ptrIiEEEEyS8_iNS5_3std3__410__identityEEEvT0_PT3_T1_NS0_13GridEvenShareISO_EET2_T4_(
	.param .align 8 .b8 _ZN3cub18CUB_300001_SM_10006detail6reduce18DeviceReduceKernelINS2_10policy_hubIiyN4cuda3__47minimumIiEEE10Policy1000EN6thrust24THRUST_300001_SM_1000_NS6detail15normal_iteratorINSC_10device_ptrIiEEEEyS8_iNS5_3std3__410__identityEEEvT0_PT3_T1_NS0_13GridEvenShareISO_EET2_T4__param_0[8],
	.param .u64 .ptr .align 1 _ZN3cub18CUB_300001_SM_10006detail6reduce18DeviceReduceKernelINS2_10policy_hubIiyN4cuda3__47minimumIiEEE10Policy1000EN6thrust24THRUST_300001_SM_1000_NS6detail15normal_iteratorINSC_10device_ptrIiEEEEyS8_iNS5_3std3__410__identityEEEvT0_PT3_T1_NS0_13GridEvenShareISO_EET2_T4__param_1,
	.param .u64 _ZN3cub18CUB_300001_SM_10006detail6reduce18DeviceReduceKernelINS2_10policy_hubIiyN4cuda3__47minimumIiEEE10Policy1000EN6thrust24THRUST_300001_SM_1000_NS6detail15normal_iteratorINSC_10device_ptrIiEEEEyS8_iNS5_3std3__410__identityEEEvT0_PT3_T1_NS0_13GridEvenShareISO_EET2_T4__param_2,
	.param .align 8 .b8 _ZN3cub18CUB_300001_SM_10006detail6reduce18DeviceReduceKernelINS2_10policy_hubIiyN4cuda3__47minimumIiEEE10Policy1000EN6thrust24THRUST_300001_SM_1000_NS6detail15normal_iteratorINSC_10device_ptrIiEEEEyS8_iNS5_3std3__410__identityEEEvT0_PT3_T1_NS0_13GridEvenShareISO_EET2_T4__param_3[72],
	.param .align 1 .b8 _ZN3cub18CUB_300001_SM_10006detail6reduce18DeviceReduceKernelINS2_10policy_hubIiyN4cuda3__47minimumIiEEE10Policy1000EN6thrust24THRUST_300001_SM_1000_NS6detail15normal_iteratorINSC_10device_ptrIiEEEEyS8_iNS5_3std3__410__identityEEEvT0_PT3_T1_NS0_13GridEvenShareISO_EET2_T4__param_4[1],
	.param .align 1 .b8 _ZN3cub18CUB_300001_SM_10006detail6reduce18DeviceReduceKernelINS2_10policy_hubIiyN4cuda3__47minimumIiEEE10Policy1000EN6thrust24THRUST_300001_SM_1000_NS6detail15normal_iteratorINSC_10device_ptrIiEEEEyS8_iNS5_3std3__410__identityEEEvT0_PT3_T1_NS0_13GridEvenShareISO_EET2_T4__param_5[1]
)
.maxntid 256
{
	.reg .pred 	%p<57>;
	.reg .b16 	%rs<4>;
	.reg .b32 	%r<502>;
	.reg .b64 	%rd<78>;
	// demoted variable
	.shared .align 4 .b8 _ZZN3cub18CUB_300001_SM_10006detail6reduce18DeviceReduceKernelINS2_10policy_hubIiyN4cuda3__47minimumIiEEE10Policy1000EN6thrust24THRUST_300001_SM_1000_NS6detail15normal_iteratorINSC_10device_ptrIiEEEEyS8_iNS5_3std3__410__identityEEEvT0_PT3_T1_NS0_13GridEvenShareISO_EET2_T4_E12temp_storage[44];
	ld.param.u64 	%rd1, [_ZN3cub18CUB_300001_SM_10006detail6reduce18DeviceReduceKernelINS2_10policy_hubIiyN4cuda3__47minimumIiEEE10Policy1000EN6thrust24THRUST_300001_SM_1000_NS6detail15normal_iteratorINSC_10device_ptrIiEEEEyS8_iNS5_3std3__410__identityEEEvT0_PT3_T1_NS0_13GridEvenShareISO_EET2_T4__param_3+32];
	ld.param.u32 	%r1, [_ZN3cub18CUB_300001_SM_10006detail6reduce18DeviceReduceKernelINS2_10policy_hubIiyN4cuda3__47minimumIiEEE10Policy1000EN6thrust24THRUST_300001_SM_1000_NS6detail15normal_iteratorINSC_10device_ptrIiEEEEyS8_iNS5_3std3__410__identityEEEvT0_PT3_T1_NS0_13GridEvenShareISO_EET2_T4__param_3+40];
	ld.param.u64 	%rd25, [_ZN3cub18CUB_300001_SM_10006detail6reduce18DeviceReduceKernelINS2_10policy_hubIiyN4cuda3__47minimumIiEEE10Policy1000EN6thrust24THRUST_300001_SM_1000_NS6detail15normal_iteratorINSC_10device_ptrIiEEEEyS8_iNS5_3std3__410__identityEEEvT0_PT3_T1_NS0_13GridEvenShareISO_EET2_T4__param_0];
	cvta.to.global.u64 	%rd2, %rd25;
	mov.u32 	%r2, %ctaid.x;
	shl.b32 	%r90, %r1, 12;
	cvt.s64.s32 	%rd3, %r90;
	shl.b32 	%r91, %r2, 12;
	cvt.u64.u32 	%rd4, %r91;
	sub.s64 	%rd5, %rd1, %rd4;
	setp.gt.u64 	%p1, %rd5, 4095;
	@%p1 bra 	$L__BB7_25;
	cvt.u32.u64 	%r288, %rd4;
	cvt.u32.u64 	%r3, %rd1;
	sub.s32 	%r4, %r3, %r288;
	mov.u32 	%r5, %tid.x;
	setp.ge.s32 	%p23, %r5, %r4;
	mov.b32 	%r482, 0;
	mov.u32 	%r471, %r5;
	@%p23 bra 	$L__BB7_3;
	add.s32 	%r290, %r288, %r5;
	mul.wide.u32 	%rd51, %r290, 4;
	add.s64 	%rd52, %rd2, %rd51;
	ld.global.u32 	%r482, [%rd52];
	add.s32 	%r471, %r5, 256;
$L__BB7_3:
	setp.ge.s32 	%p24, %r471, %r4;
	@%p24 bra 	$L__BB7_16;
	not.b32 	%r293, %r471;
	add.s32 	%r294, %r293, %r3;
	sub.s32 	%r295, %r294, %r288;
	shr.u32 	%r296, %r295, 8;
	add.s32 	%r10, %r296, 1;
	and.b32  	%r11, %r10, 15;
	setp.lt.u32 	%p25, %r295, 3840;
	@%p25 bra 	$L__BB7_7;
	and.b32  	%r297, %r10, 33554416;
	neg.s32 	%r467, %r297;
	mul.wide.u32 	%rd53, %r2, 16384;
	mul.wide.u32 	%rd54, %r471, 4;
	or.b64  	%rd55, %rd53, %rd54;
	add.s64 	%rd56, %rd55, %rd2;
	add.s64 	%rd72, %rd56, 8192;
$L__BB7_6:
	.pragma "nounroll";
	ld.global.u32 	%r298, [%rd72+-8192];
	min.s32 	%r299, %r482, %r298;
	ld.global.u32 	%r300, [%rd72+-7168];
	min.s32 	%r301, %r299, %r300;
	ld.global.u32 	%r302, [%rd72+-6144];
	min.s32 	%r303, %r301, %r302;
	ld.global.u32 	%r304, [%rd72+-5120];
	min.s32 	%r305, %r303, %r304;
	ld.global.u32 	%r306, [%rd72+-4096];
	min.s32 	%r307, %r305, %r306;
	ld.global.u32 	%r308, [%rd72+-3072];
	min.s32 	%r309, %r307, %r308;
	ld.global.u32 	%r310, [%rd72+-2048];
	min.s32 	%r311, %r309, %r310;
	ld.global.u32 	%r312, [%rd72+-1024];
	min.s32 	%r313, %r311, %r312;
	ld.global.u32 	%r314, [%rd72];
	min.s32 	%r315, %r313, %r314;
	ld.global.u32 	%r316, [%rd72+1024];
	min.s32 	%r317, %r315, %r316;
	ld.global.u32 	%r318, [%rd72+2048];
	min.s32 	%r319, %r317, %r318;
	ld.global.u32 	%r320, [%rd72+3072];
	min.s32 	%r321, %r319, %r320;
	ld.global.u32 	%r322, [%rd72+4096];
	min.s32 	%r323, %r321, %r322;
	ld.global.u32 	%r324, [%rd72+5120];
	min.s32 	%r325, %r323, %r324;
	ld.global.u32 	%r326, [%rd72+6144];
	min.s32 	%r327, %r325, %r326;
	ld.global.u32 	%r328, [%rd72+7168];
	min.s32 	%r482, %r327, %r328;
	add.s32 	%r471, %r471, 4096;
	add.s32 	%r467, %r467, 16;
	add.s64 	%rd72, %rd72, 16384;
	setp.ne.s32 	%p26, %r467, 0;
	@%p26 bra 	$L__BB7_6;
$L__BB7_7:
	setp.eq.s32 	%p27, %r11, 0;
	@%p27 bra 	$L__BB7_16;
	and.b32  	%r22, %r10, 7;
	setp.lt.u32 	%p28, %r11, 8;
	@%p28 bra 	$L__BB7_10;
	cvt.s64.s32 	%rd57, %r471;
	add.s64 	%rd58, %rd57, %rd4;
	shl.b64 	%rd59, %rd58, 2;
	add.s64 	%rd60, %rd2, %rd59;
	ld.global.u32 	%r330, [%rd60];
	min.s32 	%r331, %r482, %r330;
	ld.global.u32 	%r332, [%rd60+1024];
	min.s32 	%r333, %r331, %r332;
	ld.global.u32 	%r334, [%rd60+2048];
	min.s32 	%r335, %r333, %r334;
	ld.global.u32 	%r336, [%rd60+3072];
	min.s32 	%r337, %r335, %r336;
	ld.global.u32 	%r338, [%rd60+4096];
	min.s32 	%r339, %r337, %r338;
	ld.global.u32 	%r340, [%rd60+5120];
	min.s32 	%r341, %r339, %r340;
	ld.global.u32 	%r342, [%rd60+6144];
	min.s32 	%r343, %r341, %r342;
	ld.global.u32 	%r344, [%rd60+7168];
	min.s32 	%r482, %r343, %r344;
	add.s32 	%r471, %r471, 2048;
$L__BB7_10:
	setp.eq.s32 	%p29, %r22, 0;
	@%p29 bra 	$L__BB7_16;
	and.b32  	%r28, %r10, 3;
	setp.lt.u32 	%p30, %r22, 4;
	@%p30 bra 	$L__BB7_13;
	cvt.s64.s32 	%rd61, %r471;
	add.s64 	%rd62, %rd61, %rd4;
	shl.b64 	%rd63, %rd62, 2;
	add.s64 	%rd64, %rd2, %rd63;
	ld.global.u32 	%r346, [%rd64];
	min.s32 	%r347, %r482, %r346;
	ld.global.u32 	%r348, [%rd64+1024];
	min.s32 	%r349, %r347, %r348;
	ld.global.u32 	%r350, [%rd64+2048];
	min.s32 	%r351, %r349, %r350;
	ld.global.u32 	%r352, [%rd64+3072];
	min.s32 	%r482, %r351, %r352;
	add.s32 	%r471, %r471, 1024;
$L__BB7_13:
	setp.eq.s32 	%p31, %r28, 0;
	@%p31 bra 	$L__BB7_16;
	mul.wide.u32 	%rd65, %r2, 16384;
	add.s64 	%rd9, %rd2, %rd65;
	neg.s32 	%r479, %r28;
$L__BB7_15:
	.pragma "nounroll";
	mul.wide.s32 	%rd66, %r471, 4;
	add.s64 	%rd67, %rd9, %rd66;
	ld.global.u32 	%r353, [%rd67];
	min.s32 	%r482, %r482, %r353;
	add.s32 	%r471, %r471, 256;
	add.s32 	%r479, %r479, 1;
	setp.ne.s32 	%p32, %r479, 0;
	@%p32 bra 	$L__BB7_15;
$L__BB7_16:
	setp.lt.s32 	%p33, %r4, 256;
	@%p33 bra 	$L__BB7_21;
	// begin inline asm
	mov.u32 %r417, %laneid;
	// end inline asm
	mov.b32 	%r420, 1;
	mov.b32 	%r441, 31;
	mov.b32 	%r442, -1;
	// begin inline asm
	shfl.sync.down.b32 %r418, %r482, %r420, %r441, %r442;
	// end inline asm
	setp.gt.s32 	%p49, %r417, 30;
	min.s32 	%r443, %r482, %r418;
	selp.b32 	%r424, %r482, %r443, %p49;
	mov.b32 	%r425, 2;
	// begin inline asm
	shfl.sync.down.b32 %r423, %r424, %r425, %r441, %r442;
	// end inline asm
	setp.gt.s32 	%p50, %r417, 29;
	min.s32 	%r444, %r424, %r423;
	selp.b32 	%r429, %r424, %r444, %p50;
	mov.b32 	%r430, 4;
	// begin inline asm
	shfl.sync.down.b32 %r428, %r429, %r430, %r441, %r442;
	// end inline asm
	setp.gt.s32 	%p51, %r417, 27;
	min.s32 	%r445, %r429, %r428;
	selp.b32 	%r434, %r429, %r445, %p51;
	mov.b32 	%r435, 8;
	// begin inline asm
	shfl.sync.down.b32 %r433, %r434, %r435, %r441, %r442;
	// end inline asm
	setp.gt.s32 	%p52, %r417, 23;
	min.s32 	%r446, %r434, %r433;
	selp.b32 	%r439, %r434, %r446, %p52;
	mov.b32 	%r440, 16;
	// begin inline asm
	shfl.sync.down.b32 %r438, %r439, %r440, %r441, %r442;
	// end inline asm
	setp.gt.s32 	%p53, %r417, 15;
	min.s32 	%r42, %r439, %r438;
	selp.b32 	%r501, %r439, %r42, %p53;
	setp.ne.s32 	%p54, %r417, 0;
	@%p54 bra 	$L__BB7_19;
	shr.u32 	%r447, %r5, 3;
	and.b32  	%r448, %r447, 124;
	mov.u32 	%r449, _ZZN3cub18CUB_300001_SM_10006detail6reduce18DeviceReduceKernelINS2_10policy_hubIiyN4cuda3__47minimumIiEEE10Policy1000EN6thrust24THRUST_300001_SM_1000_NS6detail15normal_iteratorINSC_10device_ptrIiEEEEyS8_iNS5_3std3__410__identityEEEvT0_PT3_T1_NS0_13GridEvenShareISO_EET2_T4_E12temp_storage;
	add.s32 	%r450, %r449, %r448;
	st.shared.u32 	[%r450+8], %r42;
$L__BB7_19:
	bar.sync 	0;
	setp.ne.s32 	%p55, %r5, 0;
	@%p55 bra 	$L__BB7_46;
	ld.shared.u32 	%r451, [_ZZN3cub18CUB_300001_SM_10006detail6reduce18DeviceReduceKernelINS2_10policy_hubIiyN4cuda3__47minimumIiEEE10Policy1000EN6thrust24THRUST_300001_SM_1000_NS6detail15normal_iteratorINSC_10device_ptrIiEEEEyS8_iNS5_3std3__410__identityEEEvT0_PT3_T1_NS0_13GridEvenShareISO_EET2_T4_E12temp_storage+12];
	min.s32 	%r452, %r501, %r451;
	ld.shared.u32 	%r453, [_ZZN3cub18CUB_300001_SM_10006detail6reduce18DeviceReduceKernelINS2_10policy_hubIiyN4cuda3__47minimumIiEEE10Policy1000EN6thrust24THRUST_300001_SM_1000_NS6detail15normal_iteratorINSC_10device_ptrIiEEEEyS8_iNS5_3std3__410__identityEEEvT0_PT3_T1_NS0_13GridEvenShareISO_EET2_T4_E12temp_storage+16];
	min.s32 	%r454, %r452, %r453;
	ld.shared.u32 	%r455, [_ZZN3cub18CUB_300001_SM_10006detail6reduce18DeviceReduceKernelINS2_10policy_hubIiyN4cuda3__47minimumIiEEE10Policy1000EN6thrust24THRUST_300001_SM_1000_NS6detail15normal_iteratorINSC_10device_ptrIiEEEEyS8_iNS5_3std3__410__identityEEEvT0_PT3_T1_NS0_13GridEvenShareISO_EET2_T4_E12temp_storage+20];
	min.s32 	%r456, %r454, %r455;
	ld.shared.u32 	%r457, [_ZZN3cub18CUB_300001_SM_10006detail6reduce18DeviceReduceKernelINS2_10policy_hubIiyN4cuda3__47minimumIiEEE10Policy1000EN6thrust24THRUST_300001_SM_1000_NS6detail15normal_iteratorINSC_10device_ptrIiEEEEyS8_iNS5_3std3__410__identityEEEvT0_PT3_T1_NS0_13GridEvenShareISO_EET2_T4_E12temp_storage+24];
	min.s32 	%r458, %r456, %r457;
	ld.shared.u32 	%r459, [_ZZN3cub18CUB_300001_SM_10006detail6reduce18DeviceReduceKernelINS2_10policy_hubIiyN4cuda3__47minimumIiEEE10Policy1000EN6thrust24THRUST_300001_SM_1000_NS6detail15normal_iteratorINSC_10device_ptrIiEEEEyS8_iNS5_3std3__410__identityEEEvT0_PT3_T1_NS0_13GridEvenShareISO_EET2_T4_E12temp_storage+28];
	min.s32 	%r460, %r458, %r459;
	ld.shared.u32 	%r461, [_ZZN3cub18CUB_300001_SM_10006detail6reduce18DeviceReduceKernelINS2_10policy_hubIiyN4cuda3__47minimumIiEEE10Policy1000EN6thrust24THRUST_300001_SM_1000_NS6detail15normal_iteratorINSC_10device_ptrIiEEEEyS8_iNS5_3std3__410__identityEEEvT0_PT3_T1_NS0_13GridEvenShareISO_EET2_T4_E12temp_storage+32];
	min.s32 	%r462, %r460, %r461;
	ld.shared.u32 	%r463, [_ZZN3cub18CUB_300001_SM_10006detail6reduce18DeviceReduceKernelINS2_10policy_hubIiyN4cuda3__47minimumIiEEE10Policy1000EN6thrust24THRUST_300001_SM_1000_NS6detail15normal_iteratorINSC_10device_ptrIiEEEEyS8_iNS5_3std3__410__identityEEEvT0_PT3_T1_NS0_13GridEvenShareISO_EET2_T4_E12temp_storage+36];
	min.s32 	%r501, %r462, %r463;
	bra.uni 	$L__BB7_46;
$L__BB7_21:
	// begin inline asm
	mov.u32 %r354, %laneid;
	// end inline asm
	and.b32  	%r380, %r5, 992;
	add.s32 	%r381, %r380, 32;
	setp.gt.s32 	%p34, %r381, %r4;
	not.b32 	%r382, %r380;
	add.s32 	%r383, %r4, %r382;
	selp.b32 	%r378, %r383, 31, %p34;
	mov.b32 	%r357, 1;
	mov.b32 	%r379, -1;
	// begin inline asm
	shfl.sync.down.b32 %r355, %r482, %r357, %r378, %r379;
	// end inline asm
	setp.lt.s32 	%p35, %r354, %r378;
	min.s32 	%r384, %r482, %r355;
	selp.b32 	%r361, %r384, %r482, %p35;
	mov.b32 	%r362, 2;
	// begin inline asm
	shfl.sync.down.b32 %r360, %r361, %r362, %r378, %r379;
	// end inline asm
	add.s32 	%r385, %r354, 2;
	setp.gt.s32 	%p36, %r385, %r378;
	min.s32 	%r386, %r361, %r360;
	selp.b32 	%r366, %r361, %r386, %p36;
	mov.b32 	%r367, 4;
	// begin inline asm
	shfl.sync.down.b32 %r365, %r366, %r367, %r378, %r379;
	// end inline asm
	add.s32 	%r387, %r354, 4;
	setp.gt.s32 	%p37, %r387, %r378;
	min.s32 	%r388, %r366, %r365;
	selp.b32 	%r371, %r366, %r388, %p37;
	mov.b32 	%r372, 8;
	// begin inline asm
	shfl.sync.down.b32 %r370, %r371, %r372, %r378, %r379;
	// end inline asm
	add.s32 	%r389, %r354, 8;
	setp.gt.s32 	%p38, %r389, %r378;
	min.s32 	%r390, %r371, %r370;
	selp.b32 	%r376, %r371, %r390, %p38;
	mov.b32 	%r377, 16;
	// begin inline asm
	shfl.sync.down.b32 %r375, %r376, %r377, %r378, %r379;
	// end inline asm
	add.s32 	%r391, %r354, 16;
	setp.gt.s32 	%p39, %r391, %r378;
	min.s32 	%r392, %r376, %r375;
	selp.b32 	%r501, %r376, %r392, %p39;
	setp.ne.s32 	%p40, %r354, 0;
	@%p40 bra 	$L__BB7_23;
	shr.u32 	%r393, %r5, 3;
	and.b32  	%r394, %r393, 124;
	mov.u32 	%r395, _ZZN3cub18CUB_300001_SM_10006detail6reduce18DeviceReduceKernelINS2_10policy_hubIiyN4cuda3__47minimumIiEEE10Policy1000EN6thrust24THRUST_300001_SM_1000_NS6detail15normal_iteratorINSC_10device_ptrIiEEEEyS8_iNS5_3std3__410__identityEEEvT0_PT3_T1_NS0_13GridEvenShareISO_EET2_T4_E12temp_storage;
	add.s32 	%r396, %r395, %r394;
	st.shared.u32 	[%r396+8], %r501;
$L__BB7_23:
	bar.sync 	0;
	setp.ne.s32 	%p41, %r5, 0;
	@%p41 bra 	$L__BB7_46;
	setp.gt.s32 	%p42, %r4, 32;
	ld.shared.u32 	%r397, [_ZZN3cub18CUB_300001_SM_10006detail6reduce18DeviceReduceKernelINS2_10policy_hubIiyN4cuda3__47minimumIiEEE10Policy1000EN6thrust24THRUST_300001_SM_1000_NS6detail15normal_iteratorINSC_10device_ptrIiEEEEyS8_iNS5_3std3__410__identityEEEvT0_PT3_T1_NS0_13GridEvenShareISO_EET2_T4_E12temp_storage+12];
	min.s32 	%r398, %r501, %r397;
	selp.b32 	%r399, %r398, %r501, %p42;
	setp.gt.s32 	%p43, %r4, 64;
	ld.shared.u32 	%r400, [_ZZN3cub18CUB_300001_SM_10006detail6reduce18DeviceReduceKernelINS2_10policy_hubIiyN4cuda3__47minimumIiEEE10Policy1000EN6thrust24THRUST_300001_SM_1000_NS6detail15normal_iteratorINSC_10device_ptrIiEEEEyS8_iNS5_3std3__410__identityEEEvT0_PT3_T1_NS0_13GridEvenShareISO_EET2_T4_E12temp_storage+16];
	min.s32 	%r401, %r399, %r400;
	selp.b32 	%r402, %r401, %r399, %p43;
	setp.gt.s32 	%p44, %r4, 96;
	ld.shared.u32 	%r403, [_ZZN3cub18CUB_300001_SM_10006detail6reduce18DeviceReduceKernelINS2_10policy_hubIiyN4cuda3__47minimumIiEEE10Policy1000EN6thrust24THRUST_300001_SM_1000_NS6detail15normal_iteratorINSC_10device_ptrIiEEEEyS8_iNS5_3std3__410__identityEEEvT0_PT3_T1_NS0_13GridEvenShareISO_EET2_T4_E12temp_storage+20];
	min.s32 	%r404, %r402, %r403;
	selp.b32 	%r405, %r404, %r402, %p44;
	setp.gt.s32 	%p45, %r4, 128;
	ld.shared.u32 	%r406, [_ZZN3cub18CUB_300001_SM_10006detail6reduce18DeviceReduceKernelINS2_10policy_hubIiyN4cuda3__47minimumIiEEE10Policy1000EN6thrust24THRUST_300001_SM_1000_NS6detail15normal_iteratorINSC_10device_ptrIiEEEEyS8_iNS5_3std3__410__identityEEEvT0_PT3_T1_NS0_13GridEvenShareISO_EET2_T4_E12temp_storage+24];
	min.s32 	%r407, %r405, %r406;
	selp.b32 	%r408, %r407, %r405, %p45;
	setp.gt.s32 	%p46, %r4, 160;
	ld.shared.u32 	%r409, [_ZZN3cub18CUB_300001_SM_10006detail6reduce18DeviceReduceKernelINS2_10policy_hubIiyN4cuda3__47minimumIiEEE10Policy1000EN6thrust24THRUST_300001_SM_1000_NS6detail15normal_iteratorINSC_10device_ptrIiEEEEyS8_iNS5_3std3__410__identityEEEvT0_PT3_T1_NS0_13GridEvenShareISO_EET2_T4_E12temp_storage+28];
	min.s32 	%r410, %r408, %r409;
	selp.b32 	%r411, %r410, %r408, %p46;
	setp.gt.s32 	%p47, %r4, 192;
	ld.shared.u32 	%r412, [_ZZN3cub18CUB_300001_SM_10006detail6reduce18DeviceReduceKernelINS2_10policy_hubIiyN4cuda3__47minimumIiEEE10Policy1000EN6thrust24THRUST_300001_SM_1000_NS6detail15normal_iteratorINSC_10device_ptrIiEEEEyS8_iNS5_3std3__410__identityEEEvT0_PT3_T1_NS0_13GridEvenShareISO_EET2_T4_E12temp_storage+32];
	min.s32 	%r413, %r411, %r412;
	selp.b32 	%r414, %r413, %r411, %p47;
	setp.gt.s32 	%p48, %r4, 224;
	ld.shared.u32 	%r415, [_ZZN3cub18CUB_300001_SM_10006detail6reduce18DeviceReduceKernelINS2_10policy_hubIiyN4cuda3__47minimumIiEEE10Policy1000EN6thrust24THRUST_300001_SM_1000_NS6detail15normal_iteratorINSC_10device_ptrIiEEEEyS8_iNS5_3std3__410__identityEEEvT0_PT3_T1_NS0_13GridEvenShareISO_EET2_T4_E12temp_storage+36];
	min.s32 	%r416, %r414, %r415;
	selp.b32 	%r501, %r416, %r414, %p48;
	bra.uni 	$L__BB7_46;
$L__BB7_25:
	cvt.u32.u64 	%r92, %rd4;
	mov.u32 	%r47, %tid.x;
	add.s32 	%r93, %r47, %r92;
	mul.wide.u32 	%rd26, %r93, 4;
	add.s64 	%rd27, %rd2, %rd26;
	ld.global.u32 	%r94, [%rd27];
	ld.global.u32 	%r95, [%rd27+1024];
	ld.global.u32 	%r96, [%rd27+2048];
	ld.global.u32 	%r97, [%rd27+3072];
	ld.global.u32 	%r98, [%rd27+4096];
	ld.global.u32 	%r99, [%rd27+5120];
	ld.global.u32 	%r100, [%rd27+6144];
	ld.global.u32 	%r101, [%rd27+7168];
	ld.global.u32 	%r102, [%rd27+8192];
	ld.global.u32 	%r103, [%rd27+9216];
	ld.global.u32 	%r104, [%rd27+10240];
	ld.global.u32 	%r105, [%rd27+11264];
	ld.global.u32 	%r106, [%rd27+12288];
	ld.global.u32 	%r107, [%rd27+13312];
	ld.global.u32 	%r108, [%rd27+14336];
	ld.global.u32 	%r109, [%rd27+15360];
	min.s32 	%r110, %r94, %r95;
	min.s32 	%r111, %r110, %r96;
	min.s32 	%r112, %r97, %r98;
	min.s32 	%r113, %r112, %r99;
	min.s32 	%r114, %r100, %r101;
	min.s32 	%r115, %r114, %r102;
	min.s32 	%r116, %r103, %r104;
	min.s32 	%r117, %r116, %r105;
	min.s32 	%r118, %r106, %r107;
	min.s32 	%r119, %r118, %r108;
	min.s32 	%r120, %r111, %r113;
	min.s32 	%r121, %r120, %r115;
	min.s32 	%r122, %r117, %r119;
	min.s32 	%r123, %r122, %r109;
	min.s32 	%r500, %r121, %r123;
	setp.lt.u64 	%p2, %rd5, %rd3;
	@%p2 bra 	$L__BB7_42;
	cvt.u32.u64 	%r125, %rd3;
	cvt.u64.u32 	%rd28, %r47;
	add.s64 	%rd74, %rd4, %rd3;
	cvt.u32.u64 	%r49, %rd1;
	not.b32 	%r127, %r47;
	add.s32 	%r128, %r127, %r49;
	sub.s32 	%r129, %r128, %r125;
	sub.s32 	%r483, %r129, %r92;
	add.s64 	%rd29, %rd74, %rd28;
	shl.b64 	%rd30, %rd29, 2;
	add.s64 	%rd31, %rd30, %rd2;
	add.s64 	%rd73, %rd31, 8192;
	mov.b32 	%r484, 0;
	shl.b32 	%r130, %r1, 12;
	mov.u64 	%rd75, %rd4;
$L__BB7_27:
	cvt.s64.s32 	%rd15, %r130;
	add.s64 	%rd75, %rd75, %rd15;
	add.s64 	%rd32, %rd1, -4096;
	setp.gt.u64 	%p3, %rd75, %rd32;
	@%p3 bra 	$L__BB7_29;
	shl.b32 	%r131, %r1, 12;
	cvt.s64.s32 	%rd33, %r131;
	cvt.u64.u32 	%rd34, %r47;
	add.s64 	%rd35, %rd75, %rd34;
	shl.b64 	%rd36, %rd35, 2;
	add.s64 	%rd37, %rd2, %rd36;
	ld.global.u32 	%r132, [%rd37];
	ld.global.u32 	%r133, [%rd37+1024];
	ld.global.u32 	%r134, [%rd37+2048];
	ld.global.u32 	%r135, [%rd37+3072];
	ld.global.u32 	%r136, [%rd37+4096];
	ld.global.u32 	%r137, [%rd37+5120];
	ld.global.u32 	%r138, [%rd37+6144];
	ld.global.u32 	%r139, [%rd37+7168];
	ld.global.u32 	%r140, [%rd37+8192];
	ld.global.u32 	%r141, [%rd37+9216];
	ld.global.u32 	%r142, [%rd37+10240];
	ld.global.u32 	%r143, [%rd37+11264];
	ld.global.u32 	%r144, [%rd37+12288];
	ld.global.u32 	%r145, [%rd37+13312];
	ld.global.u32 	%r146, [%rd37+14336];
	ld.global.u32 	%r147, [%rd37+15360];
	min.s32 	%r148, %r500, %r132;
	min.s32 	%r149, %r148, %r133;
	min.s32 	%r150, %r134, %r135;
	min.s32 	%r151, %r150, %r136;
	min.s32 	%r152, %r137, %r138;
	min.s32 	%r153, %r152, %r139;
	min.s32 	%r154, %r140, %r141;
	min.s32 	%r155, %r154, %r142;
	min.s32 	%r156, %r143, %r144;
	min.s32 	%r157, %r156, %r145;
	min.s32 	%r158, %r146, %r147;
	min.s32 	%r159, %r149, %r151;
	min.s32 	%r160, %r159, %r153;
	min.s32 	%r161, %r155, %r157;
	min.s32 	%r162, %r161, %r158;
	min.s32 	%r500, %r160, %r162;
	sub.s64 	%rd38, %rd1, %rd75;
	setp.lt.u64 	%p4, %rd38, %rd33;
	add.s32 	%r484, %r484, 1;
	add.s64 	%rd74, %rd74, %rd33;
	sub.s32 	%r483, %r483, %r131;
	mul.wide.s32 	%rd39, %r131, 4;
	add.s64 	%rd73, %rd73, %rd39;
	@%p4 bra 	$L__BB7_42;
	bra.uni 	$L__BB7_27;
$L__BB7_29:
	setp.le.u64 	%p5, %rd1, %rd75;
	cvt.u32.u64 	%r163, %rd75;
	cvt.u32.u64 	%r164, %rd1;
	sub.s32 	%r165, %r164, %r163;
	setp.ge.s32 	%p6, %r47, %r165;
	or.pred  	%p7, %p5, %p6;
	@%p7 bra 	$L__BB7_42;
	cvt.u32.u64 	%r168, %rd15;
	cvt.u32.u64 	%r169, %rd4;
	not.b32 	%r170, %r47;
	add.s32 	%r171, %r170, %r49;
	add.s32 	%r172, %r168, %r169;
	sub.s32 	%r173, %r171, %r172;
	mul.lo.s32 	%r174, %r1, %r484;
	shl.b32 	%r175, %r174, 12;
	sub.s32 	%r176, %r173, %r175;
	shr.u32 	%r177, %r176, 8;
	add.s32 	%r57, %r177, 1;
	and.b32  	%r58, %r57, 15;
	setp.lt.u32 	%p8, %r176, 3840;
	mov.u32 	%r490, %r47;
	@%p8 bra 	$L__BB7_33;
	shr.u32 	%r178, %r483, 8;
	add.s32 	%r179, %r178, 1;
	and.b32  	%r180, %r179, 33554416;
	neg.s32 	%r486, %r180;
	mov.u32 	%r490, %r47;
$L__BB7_32:
	.pragma "nounroll";
	ld.global.u32 	%r181, [%rd73+-8192];
	min.s32 	%r182, %r500, %r181;
	ld.global.u32 	%r183, [%rd73+-7168];
	min.s32 	%r184, %r182, %r183;
	ld.global.u32 	%r185, [%rd73+-6144];
	min.s32 	%r186, %r184, %r185;
	ld.global.u32 	%r187, [%rd73+-5120];
	min.s32 	%r188, %r186, %r187;
	ld.global.u32 	%r189, [%rd73+-4096];
	min.s32 	%r190, %r188, %r189;
	ld.global.u32 	%r191, [%rd73+-3072];
	min.s32 	%r192, %r190, %r191;
	ld.global.u32 	%r193, [%rd73+-2048];
	min.s32 	%r194, %r192, %r193;
	ld.global.u32 	%r195, [%rd73+-1024];
	min.s32 	%r196, %r194, %r195;
	ld.global.u32 	%r197, [%rd73];
	min.s32 	%r198, %r196, %r197;
	ld.global.u32 	%r199, [%rd73+1024];
	min.s32 	%r200, %r198, %r199;
	ld.global.u32 	%r201, [%rd73+2048];
	min.s32 	%r202, %r200, %r201;
	ld.global.u32 	%r203, [%rd73+3072];
	min.s32 	%r204, %r202, %r203;
	ld.global.u32 	%r205, [%rd73+4096];
	min.s32 	%r206, %r204, %r205;
	ld.global.u32 	%r207, [%rd73+5120];
	min.s32 	%r208, %r206, %r207;
	ld.global.u32 	%r209, [%rd73+6144];
	min.s32 	%r210, %r208, %r209;
	ld.global.u32 	%r211, [%rd73+7168];
	min.s32 	%r500, %r210, %r211;
	add.s32 	%r490, %r490, 4096;
	add.s32 	%r486, %r486, 16;
	add.s64 	%rd73, %rd73, 16384;
	setp.ne.s32 	%p9, %r486, 0;
	@%p9 bra 	$L__BB7_32;
$L__BB7_33:
	setp.eq.s32 	%p10, %r58, 0;
	@%p10 bra 	$L__BB7_42;
	and.b32  	%r69, %r57, 7;
	setp.lt.u32 	%p11, %r58, 8;
	@%p11 bra 	$L__BB7_36;
	cvt.u64.u32 	%rd40, %r490;
	add.s64 	%rd41, %rd75, %rd40;
	shl.b64 	%rd42, %rd41, 2;
	add.s64 	%rd43, %rd2, %rd42;
	ld.global.u32 	%r213, [%rd43];
	min.s32 	%r214, %r500, %r213;
	ld.global.u32 	%r215, [%rd43+1024];
	min.s32 	%r216, %r214, %r215;
	ld.global.u32 	%r217, [%rd43+2048];
	min.s32 	%r218, %r216, %r217;
	ld.global.u32 	%r219, [%rd43+3072];
	min.s32 	%r220, %r218, %r219;
	ld.global.u32 	%r221, [%rd43+4096];
	min.s32 	%r222, %r220, %r221;
	ld.global.u32 	%r223, [%rd43+5120];
	min.s32 	%r224, %r222, %r223;
	ld.global.u32 	%r225, [%rd43+6144];
	min.s32 	%r226, %r224, %r225;
	ld.global.u32 	%r227, [%rd43+7168];
	min.s32 	%r500, %r226, %r227;
	add.s32 	%r490, %r490, 2048;
$L__BB7_36:
	setp.eq.s32 	%p12, %r69, 0;
	@%p12 bra 	$L__BB7_42;
	setp.lt.u32 	%p13, %r69, 4;
	@%p13 bra 	$L__BB7_39;
	cvt.u64.u32 	%rd44, %r490;
	add.s64 	%rd45, %rd75, %rd44;
	shl.b64 	%rd46, %rd45, 2;
	add.s64 	%rd47, %rd2, %rd46;
	ld.global.u32 	%r229, [%rd47];
	min.s32 	%r230, %r500, %r229;
	ld.global.u32 	%r231, [%rd47+1024];
	min.s32 	%r232, %r230, %r231;
	ld.global.u32 	%r233, [%rd47+2048];
	min.s32 	%r234, %r232, %r233;
	ld.global.u32 	%r235, [%rd47+3072];
	min.s32 	%r500, %r234, %r235;
	add.s32 	%r490, %r490, 1024;
$L__BB7_39:
	and.b32  	%r236, %r57, 3;
	setp.eq.s32 	%p14, %r236, 0;
	@%p14 bra 	$L__BB7_42;
	cvt.u64.u32 	%rd48, %r490;
	add.s64 	%rd49, %rd48, %rd74;
	shl.b64 	%rd50, %rd49, 2;
	add.s64 	%rd77, %rd2, %rd50;
	cvt.u16.u32 	%rs1, %r483;
	shr.u16 	%rs2, %rs1, 8;
	add.s16 	%rs3, %rs2, 1;
	cvt.u32.u16 	%r237, %rs3;
	and.b32  	%r238, %r237, 3;
	neg.s32 	%r498, %r238;
$L__BB7_41:
	.pragma "nounroll";
	ld.global.u32 	%r239, [%rd77];
	min.s32 	%r500, %r500, %r239;
	add.s64 	%rd77, %rd77, 1024;
	add.s32 	%r498, %r498, 1;
	setp.ne.s32 	%p15, %r498, 0;
	@%p15 bra 	$L__BB7_41;
$L__BB7_42:
	// begin inline asm
	mov.u32 %r240, %laneid;
	// end inline asm
	mov.b32 	%r243, 1;
	mov.b32 	%r264, 31;
	mov.b32 	%r265, -1;
	// begin inline asm
	shfl.sync.down.b32 %r241, %r500, %r243, %r264, %r265;
	// end inline asm
	setp.gt.s32 	%p16, %r240, 30;
	min.s32 	%r266, %r500, %r241;
	selp.b32 	%r247, %r500, %r266, %p16;
	mov.b32 	%r248, 2;
	// begin inline asm
	shfl.sync.down.b32 %r246, %r247, %r248, %r264, %r265;
	// end inline asm
	setp.gt.s32 	%p17, %r240, 29;
	min.s32 	%r267, %r247, %r246;
	selp.b32 	%r252, %r247, %r267, %p17;
	mov.b32 	%r253, 4;
	// begin inline asm
	shfl.sync.down.b32 %r251, %r252, %r253, %r264, %r265;
	// end inline asm
	setp.gt.s32 	%p18, %r240, 27;
	min.s32 	%r268, %r252, %r251;
	selp.b32 	%r257, %r252, %r268, %p18;
	mov.b32 	%r258, 8;
	// begin inline asm
	shfl.sync.down.b32 %r256, %r257, %r258, %r264, %r265;
	// end inline asm
	setp.gt.s32 	%p19, %r240, 23;
	min.s32 	%r269, %r257, %r256;
	selp.b32 	%r262, %r257, %r269, %p19;
	mov.b32 	%r263, 16;
	// begin inline asm
	shfl.sync.down.b32 %r261, %r262, %r263, %r264, %r265;
	// end inline asm
	setp.gt.s32 	%p20, %r240, 15;
	min.s32 	%r86, %r262, %r261;
	selp.b32 	%r501, %r262, %r86, %p20;
	setp.ne.s32 	%p21, %r240, 0;
	@%p21 bra 	$L__BB7_44;
	shr.u32 	%r270, %r47, 3;
	and.b32  	%r271, %r270, 124;
	mov.u32 	%r272, _ZZN3cub18CUB_300001_SM_10006detail6reduce18DeviceReduceKernelINS2_10policy_hubIiyN4cuda3__47minimumIiEEE10Policy1000EN6thrust24THRUST_300001_SM_1000_NS6detail15normal_iteratorINSC_10device_ptrIiEEEEyS8_iNS5_3std3__410__identityEEEvT0_PT3_T1_NS0_13GridEvenShareISO_EET2_T4_E12temp_storage;
	add.s32 	%r273, %r272, %r271;
	st.shared.u32 	[%r273+8], %r86;
$L__BB7_44:
	bar.sync 	0;
	setp.ne.s32 	%p22, %r47, 0;
	@%p22 bra 	$L__BB7_46;
	ld.shared.u32 	%r274, [_ZZN3cub18CUB_300001_SM_10006detail6reduce18DeviceReduceKernelINS2_10policy_hubIiyN4cuda3__47minimumIiEEE10Policy1000EN6thrust24THRUST_300001_SM_1000_NS6detail15normal_iteratorINSC_10device_ptrIiEEEEyS8_iNS5_3std3__410__identityEEEvT0_PT3_T1_NS0_13GridEvenShareISO_EET2_T4_E12temp_storage+12];
	min.s32 	%r275, %r501, %r274;
	ld.shared.u32 	%r276, [_ZZN3cub18CUB_300001_SM_10006detail6reduce18DeviceReduceKernelINS2_10policy_hubIiyN4cuda3__47minimumIiEEE10Policy1000EN6thrust24THRUST_300001_SM_1000_NS6detail15normal_iteratorINSC_10device_ptrIiEEEEyS8_iNS5_3std3__410__identityEEEvT0_PT3_T1_NS0_13GridEvenShareISO_EET2_T4_E12temp_storage+16];
	min.s32 	%r277, %r275, %r276;
	ld.shared.u32 	%r278, [_ZZN3cub18CUB_300001_SM_10006detail6reduce18DeviceReduceKernelINS2_10policy_hubIiyN4cuda3__47minimumIiEEE10Policy1000EN6thrust24THRUST_300001_SM_1000_NS6detail15normal_iteratorINSC_10device_ptrIiEEEEyS8_iNS5_3std3__410__identityEEEvT0_PT3_T1_NS0_13GridEvenShareISO_EET2_T4_E12temp_storage+20];
	min.s32 	%r279, %r277, %r278;
	ld.shared.u32 	%r280, [_ZZN3cub18CUB_300001_SM_10006detail6reduce18DeviceReduceKernelINS2_10policy_hubIiyN4cuda3__47minimumIiEEE10Policy1000EN6thrust24THRUST_300001_SM_1000_NS6detail15normal_iteratorINSC_10device_ptrIiEEEEyS8_iNS5_3std3__410__identityEEEvT0_PT3_T1_NS0_13GridEvenShareISO_EET2_T4_E12temp_storage+24];
	min.s32 	%r281, %r279, %r280;
	ld.shared.u32 	%r282, [_ZZN3cub18CUB_300001_SM_10006detail6reduce18DeviceReduceKernelINS2_10policy_hubIiyN4cuda3__47minimumIiEEE10Policy1000EN6thrust24THRUST_300001_SM_1000_NS6detail15normal_iteratorINSC_10device_ptrIiEEEEyS8_iNS5_3std3__410__identityEEEvT0_PT3_T1_NS0_13GridEvenShareISO_EET2_T4_E12temp_storage+28];
	min.s32 	%r283, %r281, %r282;
	ld.shared.u32 	%r284, [_ZZN3cub18CUB_300001_SM_10006detail6reduce18DeviceReduceKernelINS2_10policy_hubIiyN4cuda3__47minimumIiEEE10Policy1000EN6thrust24THRUST_300001_SM_1000_NS6detail15normal_iteratorINSC_10device_ptrIiEEEEyS8_iNS5_3std3__410__identityEEEvT0_PT3_T1_NS0_13GridEvenShareISO_EET2_T4_E12temp_storage+32];
	min.s32 	%r285, %r283, %r284;
	ld.shared.u32 	%r286, [_ZZN3cub18CUB_300001_SM_10006detail6reduce18DeviceReduceKernelINS2_10policy_hubIiyN4cuda3__47minimumIiEEE10Policy1000EN6thrust24THRUST_300001_SM_1000_NS6detail15normal_iteratorINSC_10device_ptrIiEEEEyS8_iNS5_3std3__410__identityEEEvT0_PT3_T1_NS0_13GridEvenShareISO_EET2_T4_E12temp_storage+36];
	min.s32 	%r501, %r285, %r286;
$L__BB7_46:
	mov.u32 	%r464, %tid.x;
	setp.ne.s32 	%p56, %r464, 0;
	@%p56 bra 	$L__BB7_48;
	ld.param.u64 	%rd71, [_ZN3cub18CUB_300001_SM_10006detail6reduce18DeviceReduceKernelINS2_10policy_hubIiyN4cuda3__47minimumIiEEE10Policy1000EN6thrust24THRUST_300001_SM_1000_NS6detail15normal_iteratorINSC_10device_ptrIiEEEEyS8_iNS5_3std3__410__identityEEEvT0_PT3_T1_NS0_13GridEvenShareISO_EET2_T4__param_1];
	cvta.to.global.u64 	%rd68, %rd71;
	mul.wide.u32 	%rd69, %r2, 4;
	add.s64 	%rd70, %rd68, %rd69;
	st.global.u32 	[%rd70], %r501;
$L__BB7_48:
	ret;

}
	// .globl	_ZN3cub18CUB_300001_SM_10006detail6reduce28DeviceReduceSingleTileKernelINS2_10policy_hubIiyN4cuda3__47minimumIiEEE10Policy1000EPiSB_iS8_iiNS5_3std3__410__identityEEEvT0_T1_T2_T3_T4_T6_
.visible .entry _ZN3cub18CUB_300001_SM_10006detail6reduce28DeviceReduceSingleTileKernelINS2_10policy_hubIiyN4cuda3__47minimumIiEEE10Policy1000EPiSB_iS8_iiNS5_3std3__410__identityEEEvT0_T1_T2_T3_T4_T6_(
	.param .u64 .ptr .align 1 _ZN3cub18CUB_300001_SM_10006detail6reduce28DeviceReduceSingleTileKernelINS2_10policy_hubIiyN4cuda3__47minimumIiEEE10Policy1000EPiSB_iS8_iiNS5_3std3__410__identityEEEvT0_T1_T2_T3_T4_T6__param_0,
	.param .u64 .ptr .align 1 _ZN3cub18CUB_300001_SM_10006detail6reduce28DeviceReduceSingleTileKernelINS2_10policy_hubIiyN4cuda3__47minimumIiEEE10Policy1000EPiSB_iS8_iiNS5_3std3__410__identityEEEvT0_T1_T2_T3_T4_T6__param_1,
	.param .u32 _ZN3cub18CUB_300001_SM_10006detail6reduce28DeviceReduceSingleTileKernelINS2_10policy_hubIiyN4cuda3__47minimumIiEEE10Policy1000EPiSB_iS8_iiNS5_3std3__410__identityEEEvT0_T1_T2_T3_T4_T6__param_2,
	.param .align 1 .b8 _ZN3cub18CUB_300001_SM_10006detail6reduce28DeviceReduceSingleTileKernelINS2_10policy_hubIiyN4cuda3__47minimumIiEEE10Policy1000EPiSB_iS8_iiNS5_3std3__410__identityEEEvT0_T1_T2_T3_T4_T6__param_3[1],
	.param .u32 _ZN3cub18CUB_300001_SM_10006detail6reduce28DeviceReduceSingleTileKernelINS2_10policy_hubIiyN4cuda3__47minimumIiEEE10Policy1000EPiSB_iS8_iiNS5_3std3__410__identityEEEvT0_T1_T2_T3_T4_T6__param_4,
	.param .align 1 .b8 _ZN3cub18CUB_300001_SM_10006detail6reduce28DeviceReduceSingleTileKernelINS2_10policy_hubIiyN4cuda3__47minimumIiEEE10Policy1000EPiSB_iS8_iiNS5_3std3__410__identityEEEvT0_T1_T2_T3_T4_T6__param_5[1]
)
.maxntid 256
.minnctapersm 1
{
	.reg .pred 	%p<97>;
	.reg .b32 	%r<687>;
	.reg .b64 	%rd<125>;
	// demoted variable
	.shared .align 4 .b8 _ZZN3cub18CUB_300001_SM_10006detail6reduce28DeviceReduceSingleTileKernelINS2_10policy_hubIiyN4cuda3__47minimumIiEEE10Policy1000EPiSB_iS8_iiNS5_3std3__410__identityEEEvT0_T1_T2_T3_T4_T6_E12temp_storage[44];
	ld.param.u64 	%rd16, [_ZN3cub18CUB_300001_SM_10006detail6reduce28DeviceReduceSingleTileKernelINS2_10policy_hubIiyN4cuda3__47minimumIiEEE10Policy1000EPiSB_iS8_iiNS5_3std3__410__identityEEEvT0_T1_T2_T3_T4_T6__param_0];
	ld.param.u64 	%rd17, [_ZN3cub18CUB_300001_SM_10006detail6reduce28DeviceReduceSingleTileKernelINS2_10policy_hubIiyN4cuda3__47minimumIiEEE10Policy1000EPiSB_iS8_iiNS5_3std3__410__identityEEEvT0_T1_T2_T3_T4_T6__param_1];
	ld.param.u32 	%r124, [_ZN3cub18CUB_300001_SM_10006detail6reduce28DeviceReduceSingleTileKernelINS2_10policy_hubIiyN4cuda3__47minimumIiEEE10Policy1000EPiSB_iS8_iiNS5_3std3__410__identityEEEvT0_T1_T2_T3_T4_T6__param_2];
	ld.param.u32 	%r125, [_ZN3cub18CUB_300001_SM_10006detail6reduce28DeviceReduceSingleTileKernelINS2_10policy_hubIiyN4cuda3__47minimumIiEEE10Policy1000EPiSB_iS8_iiNS5_3std3__410__identityEEEvT0_T1_T2_T3_T4_T6__param_4];
	cvta.to.global.u64 	%rd1, %rd17;
	setp.ne.s32 	%p1, %r124, 0;
	@%p1 bra 	$L__BB8_3;
	mov.u32 	%r633, %tid.x;
	setp.ne.s32 	%p96, %r633, 0;
	@%p96 bra 	$L__BB8_74;
	st.global.u32 	[%rd1], %r125;
	bra.uni 	$L__BB8_74;
$L__BB8_3:
	and.b64  	%rd18, %rd16, 15;
	setp.ne.s64 	%p2, %rd18, 0;
	@%p2 bra 	$L__BB8_38;
	setp.gt.s32 	%p49, %r124, 4095;
	@%p49 bra 	$L__BB8_22;
	mov.u32 	%r1, %tid.x;
	setp.ge.s32 	%p66, %r1, %r124;
	mov.b32 	%r644, 0;
	mov.u32 	%r639, %r1;
	@%p66 bra 	$L__BB8_7;
	mul.wide.u32 	%rd113, %r1, 4;
	add.s64 	%rd112, %rd16, %rd113;
	// begin inline asm
	ld.global.nc.u32 %r644, [%rd112];
	// end inline asm
	add.s32 	%r639, %r1, 256;
$L__BB8_7:
	setp.ge.s32 	%p67, %r639, %r124;
	@%p67 bra 	$L__BB8_13;
	not.b32 	%r508, %r639;
	add.s32 	%r6, %r124, %r508;
	and.b32  	%r509, %r6, 768;
	setp.eq.s32 	%p68, %r509, 768;
	@%p68 bra 	$L__BB8_11;
	mul.wide.u32 	%rd114, %r639, 4;
	add.s64 	%rd121, %rd16, %rd114;
	shr.u32 	%r510, %r6, 8;
	add.s32 	%r511, %r510, 1;
	and.b32  	%r512, %r511, 3;
	neg.s32 	%r636, %r512;
$L__BB8_10:
	.pragma "nounroll";
	// begin inline asm
	ld.global.nc.u32 %r513, [%rd121];
	// end inline asm
	min.s32 	%r644, %r644, %r513;
	add.s32 	%r639, %r639, 256;
	add.s64 	%rd121, %rd121, 1024;
	add.s32 	%r636, %r636, 1;
	setp.ne.s32 	%p69, %r636, 0;
	@%p69 bra 	$L__BB8_10;
$L__BB8_11:
	setp.lt.u32 	%p70, %r6, 768;
	@%p70 bra 	$L__BB8_13;
$L__BB8_12:
	mul.wide.s32 	%rd120, %r639, 4;
	add.s64 	%rd116, %rd16, %rd120;
	// begin inline asm
	ld.global.nc.u32 %r514, [%rd116];
	// end inline asm
	min.s32 	%r518, %r644, %r514;
	add.s64 	%rd117, %rd116, 1024;
	// begin inline asm
	ld.global.nc.u32 %r515, [%rd117];
	// end inline asm
	min.s32 	%r519, %r518, %r515;
	add.s64 	%rd118, %rd116, 2048;
	// begin inline asm
	ld.global.nc.u32 %r516, [%rd118];
	// end inline asm
	min.s32 	%r520, %r519, %r516;
	add.s64 	%rd119, %rd116, 3072;
	// begin inline asm
	ld.global.nc.u32 %r517, [%rd119];
	// end inline asm
	min.s32 	%r644, %r520, %r517;
	add.s32 	%r639, %r639, 1024;
	setp.lt.s32 	%p71, %r639, %r124;
	@%p71 bra 	$L__BB8_12;
$L__BB8_13:
	setp.lt.s32 	%p72, %r124, 256;
	@%p72 bra 	$L__BB8_18;
	// begin inline asm
	mov.u32 %r584, %laneid;
	// end inline asm
	mov.b32 	%r587, 1;
	mov.b32 	%r608, 31;
	mov.b32 	%r609, -1;
	// begin inline asm
	shfl.sync.down.b32 %r585, %r644, %r587, %r608, %r609;
	// end inline asm
	setp.gt.s32 	%p88, %r584, 30;
	min.s32 	%r610, %r644, %r585;
	selp.b32 	%r591, %r644, %r610, %p88;
	mov.b32 	%r592, 2;
	// begin inline asm
	shfl.sync.down.b32 %r590, %r591, %r592, %r608, %r609;
	// end inline asm
	setp.gt.s32 	%p89, %r584, 29;
	min.s32 	%r611, %r591, %r590;
	selp.b32 	%r596, %r591, %r611, %p89;
	mov.b32 	%r597, 4;
	// begin inline asm
	shfl.sync.down.b32 %r595, %r596, %r597, %r608, %r609;
	// end inline asm
	setp.gt.s32 	%p90, %r584, 27;
	min.s32 	%r612, %r596, %r595;
	selp.b32 	%r601, %r596, %r612, %p90;
	mov.b32 	%r602, 8;
	// begin inline asm
	shfl.sync.down.b32 %r600, %r601, %r602, %r608, %r609;
	// end inline asm
	setp.gt.s32 	%p91, %r584, 23;
	min.s32 	%r613, %r601, %r600;
	selp.b32 	%r606, %r601, %r613, %p91;
	mov.b32 	%r607, 16;
	// begin inline asm
	shfl.sync.down.b32 %r605, %r606, %r607, %r608, %r609;
	// end inline asm
	setp.gt.s32 	%p92, %r584, 15;
	min.s32 	%r22, %r606, %r605;
	selp.b32 	%r686, %r606, %r22, %p92;
	setp.ne.s32 	%p93, %r584, 0;
	@%p93 bra 	$L__BB8_16;
	shr.u32 	%r614, %r1, 3;
	and.b32  	%r615, %r614, 124;
	mov.u32 	%r616, _ZZN3cub18CUB_300001_SM_10006detail6reduce28DeviceReduceSingleTileKernelINS2_10policy_hubIiyN4cuda3__47minimumIiEEE10Policy1000EPiSB_iS8_iiNS5_3std3__410__identityEEEvT0_T1_T2_T3_T4_T6_E12temp_storage;
	add.s32 	%r617, %r616, %r615;
	st.shared.u32 	[%r617+8], %r22;
$L__BB8_16:
	bar.sync 	0;
	setp.ne.s32 	%p94, %r1, 0;
	@%p94 bra 	$L__BB8_72;
	ld.shared.u32 	%r618, [_ZZN3cub18CUB_300001_SM_10006detail6reduce28DeviceReduceSingleTileKernelINS2_10policy_hubIiyN4cuda3__47minimumIiEEE10Policy1000EPiSB_iS8_iiNS5_3std3__410__identityEEEvT0_T1_T2_T3_T4_T6_E12temp_storage+12];
	min.s32 	%r619, %r686, %r618;
	ld.shared.u32 	%r620, [_ZZN3cub18CUB_300001_SM_10006detail6reduce28DeviceReduceSingleTileKernelINS2_10policy_hubIiyN4cuda3__47minimumIiEEE10Policy1000EPiSB_iS8_iiNS5_3std3__410__identityEEEvT0_T1_T2_T3_T4_T6_E12temp_storage+16];
	min.s32 	%r621, %r619, %r620;
	ld.shared.u32 	%r622, [_ZZN3cub18CUB_300001_SM_10006detail6reduce28DeviceReduceSingleTileKernelINS2_10policy_hubIiyN4cuda3__47minimumIiEEE10Policy1000EPiSB_iS8_iiNS5_3std3__410__identityEEEvT0_T1_T2_T3_T4_T6_E12temp_storage+20];
	min.s32 	%r623, %r621, %r622;
	ld.shared.u32 	%r624, [_ZZN3cub18CUB_300001_SM_10006detail6reduce28DeviceReduceSingleTileKernelINS2_10policy_hubIiyN4cuda3__47minimumIiEEE10Policy1000EPiSB_iS8_iiNS5_3std3__410__identityEEEvT0_T1_T2_T3_T4_T6_E12temp_storage+24];
	min.s32 	%r625, %r623, %r624;
	ld.shared.u32 	%r626, [_ZZN3cub18CUB_300001_SM_10006detail6reduce28DeviceReduceSingleTileKernelINS2_10policy_hubIiyN4cuda3__47minimumIiEEE10Policy1000EPiSB_iS8_iiNS5_3std3__410__identityEEEvT0_T1_T2_T3_T4_T6_E12temp_storage+28];
	min.s32 	%r627, %r625, %r626;
	ld.shared.u32 	%r628, [_ZZN3cub18CUB_300001_SM_10006detail6reduce28DeviceReduceSingleTileKernelINS2_10policy_hubIiyN4cuda3__47minimumIiEEE10Policy1000EPiSB_iS8_iiNS5_3std3__410__identityEEEvT0_T1_T2_T3_T4_T6_E12temp_storage+32];
	min.s32 	%r629, %r627, %r628;
	ld.shared.u32 	%r630, [_ZZN3cub18CUB_300001_SM_10006detail6reduce28DeviceReduceSingleTileKernelINS2_10policy_hubIiyN4cuda3__47minimumIiEEE10Policy1000EPiSB_iS8_iiNS5_3std3__410__identityEEEvT0_T1_T2_T3_T4_T6_E12temp_storage+36];
	min.s32 	%r686, %r629, %r630;
	bra.uni 	$L__BB8_72;
$L__BB8_18:
	// begin inline asm
	mov.u32 %r521, %laneid;
	// end inline asm
	and.b32  	%r547, %r1, 992;
	add.s32 	%r548, %r547, 32;
	setp.gt.s32 	%p73, %r548, %r124;
	not.b32 	%r549, %r547;
	add.s32 	%r550, %r124, %r549;
	selp.b32 	%r545, %r550, 31, %p73;
	mov.b32 	%r524, 1;
	mov.b32 	%r546, -1;
	// begin inline asm
	shfl.sync.down.b32 %r522, %r644, %r524, %r545, %r546;
	// end inline asm
	setp.lt.s32 	%p74, %r521, %r545;
	min.s32 	%r551, %r644, %r522;
	selp.b32 	%r528, %r551, %r644, %p74;
	mov.b32 	%r529, 2;
	// begin inline asm
	shfl.sync.down.b32 %r527, %r528, %r529, %r545, %r546;
	// end inline asm
	add.s32 	%r552, %r521, 2;
	setp.gt.s32 	%p75, %r552, %r545;
	min.s32 	%r553, %r528, %r527;
	selp.b32 	%r533, %r528, %r553, %p75;
	mov.b32 	%r534, 4;
	// begin inline asm
	shfl.sync.down.b32 %r532, %r533, %r534, %r545, %r546;
	// end inline asm
	add.s32 	%r554, %r521, 4;
	setp.gt.s32 	%p76, %r554, %r545;
	min.s32 	%r555, %r533, %r532;
	selp.b32 	%r538, %r533, %r555, %p76;
	mov.b32 	%r539, 8;
	// begin inline asm
	shfl.sync.down.b32 %r537, %r538, %r539, %r545, %r546;
	// end inline asm
	add.s32 	%r556, %r521, 8;
	setp.gt.s32 	%p77, %r556, %r545;
	min.s32 	%r557, %r538, %r537;
	selp.b32 	%r543, %r538, %r557, %p77;
	mov.b32 	%r544, 16;
	// begin inline asm
	shfl.sync.down.b32 %r542, %r543, %r544, %r545, %r546;
	// end inline asm
	add.s32 	%r558, %r521, 16;
	setp.gt.s32 	%p78, %r558, %r545;
	min.s32 	%r559, %r543, %r542;
	selp.b32 	%r686, %r543, %r559, %p78;
	setp.ne.s32 	%p79, %r521, 0;
	@%p79 bra 	$L__BB8_20;
	shr.u32 	%r560, %r1, 3;
	and.b32  	%r561, %r560, 124;
	mov.u32 	%r562, _ZZN3cub18CUB_300001_SM_10006detail6reduce28DeviceReduceSingleTileKernelINS2_10policy_hubIiyN4cuda3__47minimumIiEEE10Policy1000EPiSB_iS8_iiNS5_3std3__410__identityEEEvT0_T1_T2_T3_T4_T6_E12temp_storage;
	add.s32 	%r563, %r562, %r561;
	st.shared.u32 	[%r563+8], %r686;
$L__BB8_20:
	bar.sync 	0;
	setp.ne.s32 	%p80, %r1, 0;
	@%p80 bra 	$L__BB8_72;
	setp.gt.s32 	%p81, %r124, 32;
	ld.shared.u32 	%r564, [_ZZN3cub18CUB_300001_SM_10006detail6reduce28DeviceReduceSingleTileKernelINS2_10policy_hubIiyN4cuda3__47minimumIiEEE10Policy1000EPiSB_iS8_iiNS5_3std3__410__identityEEEvT0_T1_T2_T3_T4_T6_E12temp_storage+12];
	min.s32 	%r565, %r686, %r564;
	selp.b32 	%r566, %r565, %r686, %p81;
	setp.gt.s32 	%p82, %r124, 64;
	ld.shared.u32 	%r567, [_ZZN3cub18CUB_300001_SM_10006detail6reduce28DeviceReduceSingleTileKernelINS2_10policy_hubIiyN4cuda3__47minimumIiEEE10Policy1000EPiSB_iS8_iiNS5_3std3__410__identityEEEvT0_T1_T2_T3_T4_T6_E12temp_storage+16];
	min.s32 	%r568, %r566, %r567;
	selp.b32 	%r569, %r568, %r566, %p82;
	setp.gt.s32 	%p83, %r124, 96;
	ld.shared.u32 	%r570, [_ZZN3cub18CUB_300001_SM_10006detail6reduce28DeviceReduceSingleTileKernelINS2_10policy_hubIiyN4cuda3__47minimumIiEEE10Policy1000EPiSB_iS8_iiNS5_3std3__410__identityEEEvT0_T1_T2_T3_T4_T6_E12temp_storage+20];
	min.s32 	%r571, %r569, %r570;
	selp.b32 	%r572, %r571, %r569, %p83;
	setp.gt.s32 	%p84, %r124, 128;
	ld.shared.u32 	%r573, [_ZZN3cub18CUB_300001_SM_10006detail6reduce28DeviceReduceSingleTileKernelINS2_10policy_hubIiyN4cuda3__47minimumIiEEE10Policy1000EPiSB_iS8_iiNS5_3std3__410__identityEEEvT0_T1_T2_T3_T4_T6_E12temp_storage+24];
	min.s32 	%r574, %r572, %r573;
	selp.b32 	%r575, %r574, %r572, %p84;
	setp.gt.s32 	%p85, %r124, 160;
	ld.shared.u32 	%r576, [_ZZN3cub18CUB_300001_SM_10006detail6reduce28DeviceReduceSingleTileKernelINS2_10policy_hubIiyN4cuda3__47minimumIiEEE10Policy1000EPiSB_iS8_iiNS5_3std3__410__identityEEEvT0_T1_T2_T3_T4_T6_E12temp_storage+28];
	min.s32 	%r577, %r575, %r576;
	selp.b32 	%r578, %r577, %r575, %p85;
	setp.gt.s32 	%p86, %r124, 192;
	ld.shared.u32 	%r579, [_ZZN3cub18CUB_300001_SM_10006detail6reduce28DeviceReduceSingleTileKernelINS2_10policy_hubIiyN4cuda3__47minimumIiEEE10Policy1000EPiSB_iS8_iiNS5_3std3__410__identityEEEvT0_T1_T2_T3_T4_T6_E12temp_storage+32];
	min.s32 	%r580, %r578, %r579;
	selp.b32 	%r581, %r580, %r578, %p86;
	setp.gt.s32 	%p87, %r124, 224;
	ld.shared.u32 	%r582, [_ZZN3cub18CUB_300001_SM_10006detail6reduce28DeviceReduceSingleTileKernelINS2_10policy_hubIiyN4cuda3__47minimumIiEEE10Policy1000EPiSB_iS8_iiNS5_3std3__410__identityEEEvT0_T1_T2_T3_T4_T6_E12temp_storage+36];
	min.s32 	%r583, %r581, %r582;
	selp.b32 	%r686, %r583, %r581, %p87;
	bra.uni 	$L__BB8_72;
$L__BB8_22:
	mov.u32 	%r27, %tid.x;
	shl.b32 	%r379, %r27, 2;
	mul.wide.u32 	%rd86, %r379, 4;
	add.s64 	%rd76, %rd16, %rd86;
	// begin inline asm
	ld.global.nc.v2.u64 {%rd74, %rd75}, [%rd76];
	// end inline asm
	mov.b64 	{%r380, %r381}, %rd75;
	mov.b64 	{%r382, %r383}, %rd74;
	add.s64 	%rd79, %rd76, 4096;
	// begin inline asm
	ld.global.nc.v2.u64 {%rd77, %rd78}, [%rd79];
	// end inline asm
	mov.b64 	{%r384, %r385}, %rd78;
	mov.b64 	{%r386, %r387}, %rd77;
	add.s64 	%rd82, %rd76, 8192;
	// begin inline asm
	ld.global.nc.v2.u64 {%rd80, %rd81}, [%rd82];
	// end inline asm
	mov.b64 	{%r388, %r389}, %rd81;
	mov.b64 	{%r390, %r391}, %rd80;
	add.s64 	%rd85, %rd76, 12288;
	// begin inline asm
	ld.global.nc.v2.u64 {%rd83, %rd84}, [%rd85];
	// end inline asm
	mov.b64 	{%r392, %r393}, %rd84;
	mov.b64 	{%r394, %r395}, %rd83;
	min.s32 	%r396, %r382, %r383;
	min.s32 	%r397, %r396, %r380;
	min.s32 	%r398, %r381, %r386;
	min.s32 	%r399, %r398, %r387;
	min.s32 	%r400, %r384, %r385;
	min.s32 	%r401, %r400, %r390;
	min.s32 	%r402, %r391, %r388;
	min.s32 	%r403, %r402, %r389;
	min.s32 	%r404, %r394, %r395;
	min.s32 	%r405, %r404, %r392;
	min.s32 	%r406, %r397, %r399;
	min.s32 	%r407, %r406, %r401;
	min.s32 	%r408, %r403, %r405;
	min.s32 	%r409, %r408, %r393;
	min.s32 	%r659, %r407, %r409;
	setp.lt.u32 	%p50, %r124, 8192;
	mov.b32 	%r648, 4096;
	@%p50 bra 	$L__BB8_26;
	add.s32 	%r29, %r124, -4096;
	mov.b32 	%r648, 4096;
$L__BB8_24:
	mul.wide.s32 	%rd99, %r648, 4;
	add.s64 	%rd89, %rd76, %rd99;
	// begin inline asm
	ld.global.nc.v2.u64 {%rd87, %rd88}, [%rd89];
	// end inline asm
	mov.b64 	{%r411, %r412}, %rd88;
	mov.b64 	{%r413, %r414}, %rd87;
	add.s64 	%rd92, %rd89, 4096;
	// begin inline asm
	ld.global.nc.v2.u64 {%rd90, %rd91}, [%rd92];
	// end inline asm
	mov.b64 	{%r415, %r416}, %rd91;
	mov.b64 	{%r417, %r418}, %rd90;
	add.s64 	%rd95, %rd89, 8192;
	// begin inline asm
	ld.global.nc.v2.u64 {%rd93, %rd94}, [%rd95];
	// end inline asm
	mov.b64 	{%r419, %r420}, %rd94;
	mov.b64 	{%r421, %r422}, %rd93;
	add.s64 	%rd98, %rd89, 12288;
	// begin inline asm
	ld.global.nc.v2.u64 {%rd96, %rd97}, [%rd98];
	// end inline asm
	mov.b64 	{%r423, %r424}, %rd97;
	mov.b64 	{%r425, %r426}, %rd96;
	min.s32 	%r427, %r659, %r413;
	min.s32 	%r428, %r427, %r414;
	min.s32 	%r429, %r411, %r412;
	min.s32 	%r430, %r429, %r417;
	min.s32 	%r431, %r418, %r415;
	min.s32 	%r432, %r431, %r416;
	min.s32 	%r433, %r421, %r422;
	min.s32 	%r434, %r433, %r419;
	min.s32 	%r435, %r420, %r425;
	min.s32 	%r436, %r435, %r426;
	min.s32 	%r437, %r423, %r424;
	min.s32 	%r438, %r428, %r430;
	min.s32 	%r439, %r438, %r432;
	min.s32 	%r440, %r434, %r436;
	min.s32 	%r441, %r440, %r437;
	min.s32 	%r659, %r439, %r441;
	sub.s32 	%r442, %r124, %r648;
	setp.lt.s32 	%p51, %r442, 4096;
	@%p51 bra 	$L__BB8_34;
	add.s32 	%r648, %r648, 4096;
	setp.le.s32 	%p52, %r648, %r29;
	@%p52 bra 	$L__BB8_24;
$L__BB8_26:
	setp.le.s32 	%p53, %r124, %r648;
	@%p53 bra 	$L__BB8_34;
	sub.s32 	%r36, %r124, %r648;
	setp.ge.s32 	%p54, %r27, %r36;
	@%p54 bra 	$L__BB8_34;
	not.b32 	%r444, %r27;
	add.s32 	%r445, %r124, %r444;
	sub.s32 	%r37, %r445, %r648;
	and.b32  	%r446, %r37, 768;
	setp.eq.s32 	%p55, %r446, 768;
	mov.u32 	%r653, %r27;
	@%p55 bra 	$L__BB8_31;
	add.s32 	%r650, %r27, %r648;
	shr.u32 	%r447, %r37, 8;
	add.s32 	%r448, %r447, 1;
	and.b32  	%r449, %r448, 3;
	neg.s32 	%r649, %r449;
	mov.u32 	%r653, %r27;
$L__BB8_30:
	.pragma "nounroll";
	mul.wide.u32 	%rd101, %r650, 4;
	add.s64 	%rd100, %rd16, %rd101;
	// begin inline asm
	ld.global.nc.u32 %r450, [%rd100];
	// end inline asm
	min.s32 	%r659, %r659, %r450;
	add.s32 	%r653, %r653, 256;
	add.s32 	%r650, %r650, 256;
	add.s32 	%r649, %r649, 1;
	setp.ne.s32 	%p56, %r649, 0;
	@%p56 bra 	$L__BB8_30;
$L__BB8_31:
	setp.lt.u32 	%p57, %r37, 768;
	@%p57 bra 	$L__BB8_34;
	cvt.u64.u32 	%rd102, %r653;
	cvt.u64.u32 	%rd103, %r648;
	add.s64 	%rd104, %rd102, %rd103;
	shl.b64 	%rd105, %rd104, 2;
	add.s64 	%rd106, %rd105, %rd16;
	add.s64 	%rd122, %rd106, 2048;
	add.s32 	%r656, %r653, %r648;
$L__BB8_33:
	mul.wide.u32 	%rd111, %r656, 4;
	add.s64 	%rd107, %rd16, %rd111;
	// begin inline asm
	ld.global.nc.u32 %r451, [%rd107];
	// end inline asm
	min.s32 	%r455, %r659, %r451;
	add.s64 	%rd108, %rd122, -1024;
	// begin inline asm
	ld.global.nc.u32 %r452, [%rd108];
	// end inline asm
	min.s32 	%r456, %r455, %r452;
	// begin inline asm
	ld.global.nc.u32 %r453, [%rd122];
	// end inline asm
	min.s32 	%r457, %r456, %r453;
	add.s64 	%rd110, %rd122, 1024;
	// begin inline asm
	ld.global.nc.u32 %r454, [%rd110];
	// end inline asm
	min.s32 	%r659, %r457, %r454;
	add.s32 	%r653, %r653, 1024;
	add.s64 	%rd122, %rd122, 4096;
	add.s32 	%r656, %r656, 1024;
	setp.lt.s32 	%p58, %r653, %r36;
	@%p58 bra 	$L__BB8_33;
$L__BB8_34:
	// begin inline asm
	mov.u32 %r458, %laneid;
	// end inline asm
	mov.b32 	%r461, 1;
	mov.b32 	%r482, 31;
	mov.b32 	%r483, -1;
	// begin inline asm
	shfl.sync.down.b32 %r459, %r659, %r461, %r482, %r483;
	// end inline asm
	setp.gt.s32 	%p59, %r458, 30;
	min.s32 	%r484, %r659, %r459;
	selp.b32 	%r465, %r659, %r484, %p59;
	mov.b32 	%r466, 2;
	// begin inline asm
	shfl.sync.down.b32 %r464, %r465, %r466, %r482, %r483;
	// end inline asm
	setp.gt.s32 	%p60, %r458, 29;
	min.s32 	%r485, %r465, %r464;
	selp.b32 	%r470, %r465, %r485, %p60;
	mov.b32 	%r471, 4;
	// begin inline asm
	shfl.sync.down.b32 %r469, %r470, %r471, %r482, %r483;
	// end inline asm
	setp.gt.s32 	%p61, %r458, 27;
	min.s32 	%r486, %r470, %r469;
	selp.b32 	%r475, %r470, %r486, %p61;
	mov.b32 	%r476, 8;
	// begin inline asm
	shfl.sync.down.b32 %r474, %r475, %r476, %r482, %r483;
	// end inline asm
	setp.gt.s32 	%p62, %r458, 23;
	min.s32 	%r487, %r475, %r474;
	selp.b32 	%r480, %r475, %r487, %p62;
	mov.b32 	%r481, 16;
	// begin inline asm
	shfl.sync.down.b32 %r479, %r480, %r481, %r482, %r483;
	// end inline asm
	setp.gt.s32 	%p63, %r458, 15;
	min.s32 	%r59, %r480, %r479;
	selp.b32 	%r686, %r480, %r59, %p63;
	setp.ne.s32 	%p64, %r458, 0;
	@%p64 bra 	$L__BB8_36;
	shr.u32 	%r488, %r27, 3;
	and.b32  	%r489, %r488, 124;
	mov.u32 	%r490, _ZZN3cub18CUB_300001_SM_10006detail6reduce28DeviceReduceSingleTileKernelINS2_10policy_hubIiyN4cuda3__47minimumIiEEE10Policy1000EPiSB_iS8_iiNS5_3std3__410__identityEEEvT0_T1_T2_T3_T4_T6_E12temp_storage;
	add.s32 	%r491, %r490, %r489;
	st.shared.u32 	[%r491+8], %r59;
$L__BB8_36:
	bar.sync 	0;
	setp.ne.s32 	%p65, %r27, 0;
	@%p65 bra 	$L__BB8_72;
	ld.shared.u32 	%r492, [_ZZN3cub18CUB_300001_SM_10006detail6reduce28DeviceReduceSingleTileKernelINS2_10policy_hubIiyN4cuda3__47minimumIiEEE10Policy1000EPiSB_iS8_iiNS5_3std3__410__identityEEEvT0_T1_T2_T3_T4_T6_E12temp_storage+12];
	min.s32 	%r493, %r686, %r492;
	ld.shared.u32 	%r494, [_ZZN3cub18CUB_300001_SM_10006detail6reduce28DeviceReduceSingleTileKernelINS2_10policy_hubIiyN4cuda3__47minimumIiEEE10Policy1000EPiSB_iS8_iiNS5_3std3__410__identityEEEvT0_T1_T2_T3_T4_T6_E12temp_storage+16];
	min.s32 	%r495, %r493, %r494;
	ld.shared.u32 	%r496, [_ZZN3cub18CUB_300001_SM_10006detail6reduce28DeviceReduceSingleTileKernelINS2_10policy_hubIiyN4cuda3__47minimumIiEEE10Policy1000EPiSB_iS8_iiNS5_3std3__410__identityEEEvT0_T1_T2_T3_T4_T6_E12temp_storage+20];
	min.s32 	%r497, %r495, %r496;
	ld.shared.u32 	%r498, [_ZZN3cub18CUB_300001_SM_10006detail6reduce28DeviceReduceSingleTileKernelINS2_10policy_hubIiyN4cuda3__47minimumIiEEE10Policy1000EPiSB_iS8_iiNS5_3std3__410__identityEEEvT0_T1_T2_T3_T4_T6_E12temp_storage+24];
	min.s32 	%r499, %r497, %r498;
	ld.shared.u32 	%r500, [_ZZN3cub18CUB_300001_SM_10006detail6reduce28DeviceReduceSingleTileKernelINS2_10policy_hubIiyN4cuda3__47minimumIiEEE10Policy1000EPiSB_iS8_iiNS5_3std3__410__identityEEEvT0_T1_T2_T3_T4_T6_E12temp_storage+28];
	min.s32 	%r501, %r499, %r500;
	ld.shared.u32 	%r502, [_ZZN3cub18CUB_300001_SM_10006detail6reduce28DeviceReduceSingleTileKernelINS2_10policy_hubIiyN4cuda3__47minimumIiEEE10Policy1000EPiSB_iS8_iiNS5_3std3__410__identityEEEvT0_T1_T2_T3_T4_T6_E12temp_storage+32];
	min.s32 	%r503, %r501, %r502;
	ld.shared.u32 	%r504, [_ZZN3cub18CUB_300001_SM_10006detail6reduce28DeviceReduceSingleTileKernelINS2_10policy_hubIiyN4cuda3__47minimumIiEEE10Policy1000EPiSB_iS8_iiNS5_3std3__410__identityEEEvT0_T1_T2_T3_T4_T6_E12temp_storage+36];
	min.s32 	%r686, %r503, %r504;
	bra.uni 	$L__BB8_72;
$L__BB8_38:
	setp.gt.s32 	%p3, %r124, 4095;
	@%p3 bra 	$L__BB8_56;
	mov.u32 	%r62, %tid.x;
	setp.ge.s32 	%p20, %r62, %r124;
	mov.b32 	%r670, 0;
	mov.u32 	%r665, %r62;
	@%p20 bra 	$L__BB8_41;
	mul.wide.u32 	%rd66, %r62, 4;
	add.s64 	%rd65, %rd16, %rd66;
	// begin inline asm
	ld.global.nc.u32 %r670, [%rd65];
	// end inline asm
	add.s32 	%r665, %r62, 256;
$L__BB8_41:
	setp.ge.s32 	%p21, %r665, %r124;
	@%p21 bra 	$L__BB8_47;
	not.b32 	%r255, %r665;
	add.s32 	%r67, %r124, %r255;
	and.b32  	%r256, %r67, 768;
	setp.eq.s32 	%p22, %r256, 768;
	@%p22 bra 	$L__BB8_45;
	mul.wide.u32 	%rd67, %r665, 4;
	add.s64 	%rd123, %rd16, %rd67;
	shr.u32 	%r257, %r67, 8;
	add.s32 	%r258, %r257, 1;
	and.b32  	%r259, %r258, 3;
	neg.s32 	%r662, %r259;
$L__BB8_44:
	.pragma "nounroll";
	// begin inline asm
	ld.global.nc.u32 %r260, [%rd123];
	// end inline asm
	min.s32 	%r670, %r670, %r260;
	add.s32 	%r665, %r665, 256;
	add.s64 	%rd123, %rd123, 1024;
	add.s32 	%r662, %r662, 1;
	setp.ne.s32 	%p23, %r662, 0;
	@%p23 bra 	$L__BB8_44;
$L__BB8_45:
	setp.lt.u32 	%p24, %r67, 768;
	@%p24 bra 	$L__BB8_47;
$L__BB8_46:
	mul.wide.s32 	%rd73, %r665, 4;
	add.s64 	%rd69, %rd16, %rd73;
	// begin inline asm
	ld.global.nc.u32 %r261, [%rd69];
	// end inline asm
	min.s32 	%r265, %r670, %r261;
	add.s64 	%rd70, %rd69, 1024;
	// begin inline asm
	ld.global.nc.u32 %r262, [%rd70];
	// end inline asm
	min.s32 	%r266, %r265, %r262;
	add.s64 	%rd71, %rd69, 2048;
	// begin inline asm
	ld.global.nc.u32 %r263, [%rd71];
	// end inline asm
	min.s32 	%r267, %r266, %r263;
	add.s64 	%rd72, %rd69, 3072;
	// begin inline asm
	ld.global.nc.u32 %r264, [%rd72];
	// end inline asm
	min.s32 	%r670, %r267, %r264;
	add.s32 	%r665, %r665, 1024;
	setp.lt.s32 	%p25, %r665, %r124;
	@%p25 bra 	$L__BB8_46;
$L__BB8_47:
	setp.lt.s32 	%p26, %r124, 256;
	@%p26 bra 	$L__BB8_52;
	// begin inline asm
	mov.u32 %r331, %laneid;
	// end inline asm
	mov.b32 	%r334, 1;
	mov.b32 	%r355, 31;
	mov.b32 	%r356, -1;
	// begin inline asm
	shfl.sync.down.b32 %r332, %r670, %r334, %r355, %r356;
	// end inline asm
	setp.gt.s32 	%p42, %r331, 30;
	min.s32 	%r357, %r670, %r332;
	selp.b32 	%r338, %r670, %r357, %p42;
	mov.b32 	%r339, 2;
	// begin inline asm
	shfl.sync.down.b32 %r337, %r338, %r339, %r355, %r356;
	// end inline asm
	setp.gt.s32 	%p43, %r331, 29;
	min.s32 	%r358, %r338, %r337;
	selp.b32 	%r343, %r338, %r358, %p43;
	mov.b32 	%r344, 4;
	// begin inline asm
	shfl.sync.down.b32 %r342, %r343, %r344, %r355, %r356;
	// end inline asm
	setp.gt.s32 	%p44, %r331, 27;
	min.s32 	%r359, %r343, %r342;
	selp.b32 	%r348, %r343, %r359, %p44;
	mov.b32 	%r349, 8;
	// begin inline asm
	shfl.sync.down.b32 %r347, %r348, %r349, %r355, %r356;
	// end inline asm
	setp.gt.s32 	%p45, %r331, 23;
	min.s32 	%r360, %r348, %r347;
	selp.b32 	%r353, %r348, %r360, %p45;
	mov.b32 	%r354, 16;
	// begin inline asm
	shfl.sync.down.b32 %r352, %r353, %r354, %r355, %r356;
	// end inline asm
	setp.gt.s32 	%p46, %r331, 15;
	min.s32 	%r83, %r353, %r352;
	selp.b32 	%r686, %r353, %r83, %p46;
	setp.ne.s32 	%p47, %r331, 0;
	@%p47 bra 	$L__BB8_50;
	shr.u32 	%r361, %r62, 3;
	and.b32  	%r362, %r361, 124;
	mov.u32 	%r363, _ZZN3cub18CUB_300001_SM_10006detail6reduce28DeviceReduceSingleTileKernelINS2_10policy_hubIiyN4cuda3__47minimumIiEEE10Policy1000EPiSB_iS8_iiNS5_3std3__410__identityEEEvT0_T1_T2_T3_T4_T6_E12temp_storage;
	add.s32 	%r364, %r363, %r362;
	st.shared.u32 	[%r364+8], %r83;
$L__BB8_50:
	bar.sync 	0;
	setp.ne.s32 	%p48, %r62, 0;
	@%p48 bra 	$L__BB8_72;
	ld.shared.u32 	%r365, [_ZZN3cub18CUB_300001_SM_10006detail6reduce28DeviceReduceSingleTileKernelINS2_10policy_hubIiyN4cuda3__47minimumIiEEE10Policy1000EPiSB_iS8_iiNS5_3std3__410__identityEEEvT0_T1_T2_T3_T4_T6_E12temp_storage+12];
	min.s32 	%r366, %r686, %r365;
	ld.shared.u32 	%r367, [_ZZN3cub18CUB_300001_SM_10006detail6reduce28DeviceReduceSingleTileKernelINS2_10policy_hubIiyN4cuda3__47minimumIiEEE10Policy1000EPiSB_iS8_iiNS5_3std3__410__identityEEEvT0_T1_T2_T3_T4_T6_E12temp_storage+16];
	min.s32 	%r368, %r366, %r367;
	ld.shared.u32 	%r369, [_ZZN3cub18CUB_300001_SM_10006detail6reduce28DeviceReduceSingleTileKernelINS2_10policy_hubIiyN4cuda3__47minimumIiEEE10Policy1000EPiSB_iS8_iiNS5_3std3__410__identityEEEvT0_T1_T2_T3_T4_T6_E12temp_storage+20];
	min.s32 	%r370, %r368, %r369;
	ld.shared.u32 	%r371, [_ZZN3cub18CUB_300001_SM_10006detail6reduce28DeviceReduceSingleTileKernelINS2_10policy_hubIiyN4cuda3__47minimumIiEEE10Policy1000EPiSB_iS8_iiNS5_3std3__410__identityEEEvT0_T1_T2_T3_T4_T6_E12temp_storage+24];
	min.s32 	%r372, %r370, %r371;
	ld.shared.u32 	%r373, [_ZZN3cub18CUB_300001_SM_10006detail6reduce28DeviceReduceSingleTileKernelINS2_10policy_hubIiyN4cuda3__47minimumIiEEE10Policy1000EPiSB_iS8_iiNS5_3std3__410__identityEEEvT0_T1_T2_T3_T4_T6_E12temp_storage+28];
	min.s32 	%r374, %r372, %r373;
	ld.shared.u32 	%r375, [_ZZN3cub18CUB_300001_SM_10006detail6reduce28DeviceReduceSingleTileKernelINS2_10policy_hubIiyN4cuda3__47minimumIiEEE10Policy1000EPiSB_iS8_iiNS5_3std3__410__identityEEEvT0_T1_T2_T3_T4_T6_E12temp_storage+32];
	min.s32 	%r376, %r374, %r375;
	ld.shared.u32 	%r377, [_ZZN3cub18CUB_300001_SM_10006detail6reduce28DeviceReduceSingleTileKernelINS2_10policy_hubIiyN4cuda3__47minimumIiEEE10Policy1000EPiSB_iS8_iiNS5_3std3__410__identityEEEvT0_T1_T2_T3_T4_T6_E12temp_storage+36];
	min.s32 	%r686, %r376, %r377;
	bra.uni 	$L__BB8_72;
$L__BB8_52:
	// begin inline asm
	mov.u32 %r268, %laneid;
	// end inline asm
	and.b32  	%r294, %r62, 992;
	add.s32 	%r295, %r294, 32;
	setp.gt.s32 	%p27, %r295, %r124;
	not.b32 	%r296, %r294;
	add.s32 	%r297, %r124, %r296;
	selp.b32 	%r292, %r297, 31, %p27;
	mov.b32 	%r271, 1;
	mov.b32 	%r293, -1;
	// begin inline asm
	shfl.sync.down.b32 %r269, %r670, %r271, %r292, %r293;
	// end inline asm
	setp.lt.s32 	%p28, %r268, %r292;
	min.s32 	%r298, %r670, %r269;
	selp.b32 	%r275, %r298, %r670, %p28;
	mov.b32 	%r276, 2;
	// begin inline asm
	shfl.sync.down.b32 %r274, %r275, %r276, %r292, %r293;
	// end inline asm
	add.s32 	%r299, %r268, 2;
	setp.gt.s32 	%p29, %r299, %r292;
	min.s32 	%r300, %r275, %r274;
	selp.b32 	%r280, %r275, %r300, %p29;
	mov.b32 	%r281, 4;
	// begin inline asm
	shfl.sync.down.b32 %r279, %r280, %r281, %r292, %r293;
	// end inline asm
	add.s32 	%r301, %r268, 4;
	setp.gt.s32 	%p30, %r301, %r292;
	min.s32 	%r302, %r280, %r279;
	selp.b32 	%r285, %r280, %r302, %p30;
	mov.b32 	%r286, 8;
	// begin inline asm
	shfl.sync.down.b32 %r284, %r285, %r286, %r292, %r293;
	// end inline asm
	add.s32 	%r303, %r268, 8;
	setp.gt.s32 	%p31, %r303, %r292;
	min.s32 	%r304, %r285, %r284;
	selp.b32 	%r290, %r285, %r304, %p31;
	mov.b32 	%r291, 16;
	// begin inline asm
	shfl.sync.down.b32 %r289, %r290, %r291, %r292, %r293;
	// end inline asm
	add.s32 	%r305, %r268, 16;
	setp.gt.s32 	%p32, %r305, %r292;
	min.s32 	%r306, %r290, %r289;
	selp.b32 	%r686, %r290, %r306, %p32;
	setp.ne.s32 	%p33, %r268, 0;
	@%p33 bra 	$L__BB8_54;
	shr.u32 	%r307, %r62, 3;
	and.b32  	%r308, %r307, 124;
	mov.u32 	%r309, _ZZN3cub18CUB_300001_SM_10006detail6reduce28DeviceReduceSingleTileKernelINS2_10policy_hubIiyN4cuda3__47minimumIiEEE10Policy1000EPiSB_iS8_iiNS5_3std3__410__identityEEEvT0_T1_T2_T3_T4_T6_E12temp_storage;
	add.s32 	%r310, %r309, %r308;
	st.shared.u32 	[%r310+8], %r686;
$L__BB8_54:
	bar.sync 	0;
	setp.ne.s32 	%p34, %r62, 0;
	@%p34 bra 	$L__BB8_72;
	setp.gt.s32 	%p35, %r124, 32;
	ld.shared.u32 	%r311, [_ZZN3cub18CUB_300001_SM_10006detail6reduce28DeviceReduceSingleTileKernelINS2_10policy_hubIiyN4cuda3__47minimumIiEEE10Policy1000EPiSB_iS8_iiNS5_3std3__410__identityEEEvT0_T1_T2_T3_T4_T6_E12temp_storage+12];
	min.s32 	%r312, %r686, %r311;
	selp.b32 	%r313, %r312, %r686, %p35;
	setp.gt.s32 	%p36, %r124, 64;
	ld.shared.u32 	%r314, [_ZZN3cub18CUB_300001_SM_10006detail6reduce28DeviceReduceSingleTileKernelINS2_10policy_hubIiyN4cuda3__47minimumIiEEE10Policy1000EPiSB_iS8_iiNS5_3std3__410__identityEEEvT0_T1_T2_T3_T4_T6_E12temp_storage+16];
	min.s32 	%r315, %r313, %r314;
	selp.b32 	%r316, %r315, %r313, %p36;
	setp.gt.s32 	%p37, %r124, 96;
	ld.shared.u32 	%r317, [_ZZN3cub18CUB_300001_SM_10006detail6reduce28DeviceReduceSingleTileKernelINS2_10policy_hubIiyN4cuda3__47minimumIiEEE10Policy1000EPiSB_iS8_iiNS5_3std3__410__identityEEEvT0_T1_T2_T3_T4_T6_E12temp_storage+20];
	min.s32 	%r318, %r316, %r317;
	selp.b32 	%r319, %r318, %r316, %p37;
	setp.gt.s32 	%p38, %r124, 128;
	ld.shared.u32 	%r320, [_ZZN3cub18CUB_300001_SM_10006detail6reduce28DeviceReduceSingleTileKernelINS2_10policy_hubIiyN4cuda3__47minimumIiEEE10Policy1000EPiSB_iS8_iiNS5_3std3__410__identityEEEvT0_T1_T2_T3_T4_T6_E12temp_storage+24];
	min.s32 	%r321, %r319, %r320;
	selp.b32 	%r322, %r321, %r319, %p38;
	setp.gt.s32 	%p39, %r124, 160;
	ld.shared.u32 	%r323, [_ZZN3cub18CUB_300001_SM_10006detail6reduce28DeviceReduceSingleTileKernelINS2_10policy_hubIiyN4cuda3__47minimumIiEEE10Policy1000EPiSB_iS8_iiNS5_3std3__410__identityEEEvT0_T1_T2_T3_T4_T6_E12temp_storage+28];
	min.s32 	%r324, %r322, %r323;
	selp.b32 	%r325, %r324, %r322, %p39;
	setp.gt.s32 	%p40, %r124, 192;
	ld.shared.u32 	%r326, [_ZZN3cub18CUB_300001_SM_10006detail6reduce28DeviceReduceSingleTileKernelINS2_10policy_hubIiyN4cuda3__47minimumIiEEE10Policy1000EPiSB_iS8_iiNS5_3std3__410__identityEEEvT0_T1_T2_T3_T4_T6_E12temp_storage+32];
	min.s32 	%r327, %r325, %r326;
	selp.b32 	%r328, %r327, %r325, %p40;
	setp.gt.s32 	%p41, %r124, 224;
	ld.shared.u32 	%r329, [_ZZN3cub18CUB_300001_SM_10006detail6reduce28DeviceReduceSingleTileKernelINS2_10policy_hubIiyN4cuda3__47minimumIiEEE10Policy1000EPiSB_iS8_iiNS5_3std3__410__identityEEEvT0_T1_T2_T3_T4_T6_E12temp_storage+36];
	min.s32 	%r330, %r328, %r329;
	selp.b32 	%r686, %r330, %r328, %p41;
	bra.uni 	$L__BB8_72;
$L__BB8_56:
	mov.u32 	%r88, %tid.x;
	mul.wide.u32 	%rd35, %r88, 4;
	add.s64 	%rd19, %rd16, %rd35;
	// begin inline asm
	ld.global.nc.u32 %r126, [%rd19];
	// end inline asm
	add.s64 	%rd20, %rd19, 1024;
	// begin inline asm
	ld.global.nc.u32 %r127, [%rd20];
	// end inline asm
	add.s64 	%rd21, %rd19, 2048;
	// begin inline asm
	ld.global.nc.u32 %r128, [%rd21];
	// end inline asm
	add.s64 	%rd22, %rd19, 3072;
	// begin inline asm
	ld.global.nc.u32 %r129, [%rd22];
	// end inline asm
	add.s64 	%rd23, %rd19, 4096;
	// begin inline asm
	ld.global.nc.u32 %r130, [%rd23];
	// end inline asm
	add.s64 	%rd24, %rd19, 5120;
	// begin inline asm
	ld.global.nc.u32 %r131, [%rd24];
	// end inline asm
	add.s64 	%rd25, %rd19, 6144;
	// begin inline asm
	ld.global.nc.u32 %r132, [%rd25];
	// end inline asm
	add.s64 	%rd26, %rd19, 7168;
	// begin inline asm
	ld.global.nc.u32 %r133, [%rd26];
	// end inline asm
	add.s64 	%rd27, %rd19, 8192;
	// begin inline asm
	ld.global.nc.u32 %r134, [%rd27];
	// end inline asm
	add.s64 	%rd28, %rd19, 9216;
	// begin inline asm
	ld.global.nc.u32 %r135, [%rd28];
	// end inline asm
	add.s64 	%rd29, %rd19, 10240;
	// begin inline asm
	ld.global.nc.u32 %r136, [%rd29];
	// end inline asm
	add.s64 	%rd30, %rd19, 11264;
	// begin inline asm
	ld.global.nc.u32 %r137, [%rd30];
	// end inline asm
	add.s64 	%rd31, %rd19, 12288;
	// begin inline asm
	ld.global.nc.u32 %r138, [%rd31];
	// end inline asm
	add.s64 	%rd32, %rd19, 13312;
	// begin inline asm
	ld.global.nc.u32 %r139, [%rd32];
	// end inline asm
	add.s64 	%rd33, %rd19, 14336;
	// begin inline asm
	ld.global.nc.u32 %r140, [%rd33];
	// end inline asm
	add.s64 	%rd34, %rd19, 15360;
	// begin inline asm
	ld.global.nc.u32 %r141, [%rd34];
	// end inline asm
	min.s32 	%r143, %r126, %r127;
	min.s32 	%r144, %r143, %r128;
	min.s32 	%r145, %r129, %r130;
	min.s32 	%r146, %r145, %r131;
	min.s32 	%r147, %r132, %r133;
	min.s32 	%r148, %r147, %r134;
	min.s32 	%r149, %r135, %r136;
	min.s32 	%r150, %r149, %r137;
	min.s32 	%r151, %r138, %r139;
	min.s32 	%r152, %r151, %r140;
	min.s32 	%r153, %r144, %r146;
	min.s32 	%r154, %r153, %r148;
	min.s32 	%r155, %r150, %r152;
	min.s32 	%r156, %r155, %r141;
	min.s32 	%r685, %r154, %r156;
	setp.lt.u32 	%p4, %r124, 8192;
	mov.b32 	%r674, 4096;
	@%p4 bra 	$L__BB8_60;
	add.s32 	%r90, %r124, -4096;
	mov.b32 	%r674, 4096;
$L__BB8_58:
	mul.wide.s32 	%rd52, %r674, 4;
	add.s64 	%rd36, %rd19, %rd52;
	// begin inline asm
	ld.global.nc.u32 %r158, [%rd36];
	// end inline asm
	add.s64 	%rd37, %rd36, 1024;
	// begin inline asm
	ld.global.nc.u32 %r159, [%rd37];
	// end inline asm
	add.s64 	%rd38, %rd36, 2048;
	// begin inline asm
	ld.global.nc.u32 %r160, [%rd38];
	// end inline asm
	add.s64 	%rd39, %rd36, 3072;
	// begin inline asm
	ld.global.nc.u32 %r161, [%rd39];
	// end inline asm
	add.s64 	%rd40, %rd36, 4096;
	// begin inline asm
	ld.global.nc.u32 %r162, [%rd40];
	// end inline asm
	add.s64 	%rd41, %rd36, 5120;
	// begin inline asm
	ld.global.nc.u32 %r163, [%rd41];
	// end inline asm
	add.s64 	%rd42, %rd36, 6144;
	// begin inline asm
	ld.global.nc.u32 %r164, [%rd42];
	// end inline asm
	add.s64 	%rd43, %rd36, 7168;
	// begin inline asm
	ld.global.nc.u32 %r165, [%rd43];
	// end inline asm
	add.s64 	%rd44, %rd36, 8192;
	// begin inline asm
	ld.global.nc.u32 %r166, [%rd44];
	// end inline asm
	add.s64 	%rd45, %rd36, 9216;
	// begin inline asm
	ld.global.nc.u32 %r167, [%rd45];
	// end inline asm
	add.s64 	%rd46, %rd36, 10240;
	// begin inline asm
	ld.global.nc.u32 %r168, [%rd46];
	// end inline asm
	add.s64 	%rd47, %rd36, 11264;
	// begin inline asm
	ld.global.nc.u32 %r169, [%rd47];
	// end inline asm
	add.s64 	%rd48, %rd36, 12288;
	// begin inline asm
	ld.global.nc.u32 %r170, [%rd48];
	// end inline asm
	add.s64 	%rd49, %rd36, 13312;
	// begin inline asm
	ld.global.nc.u32 %r171, [%rd49];
	// end inline asm
	add.s64 	%rd50, %rd36, 14336;
	// begin inline asm
	ld.global.nc.u32 %r172, [%rd50];
	// end inline asm
	add.s64 	%rd51, %rd36, 15360;
	// begin inline asm
	ld.global.nc.u32 %r173, [%rd51];
	// end inline asm
	min.s32 	%r174, %r685, %r158;
	min.s32 	%r175, %r174, %r159;
	min.s32 	%r176, %r160, %r161;
	min.s32 	%r177, %r176, %r162;
	min.s32 	%r178, %r163, %r164;
	min.s32 	%r179, %r178, %r165;
	min.s32 	%r180, %r166, %r167;
	min.s32 	%r181, %r180, %r168;
	min.s32 	%r182, %r169, %r170;
	min.s32 	%r183, %r182, %r171;
	min.s32 	%r184, %r172, %r173;
	min.s32 	%r185, %r175, %r177;
	min.s32 	%r186, %r185, %r179;
	min.s32 	%r187, %r181, %r183;
	min.s32 	%r188, %r187, %r184;
	min.s32 	%r685, %r186, %r188;
	sub.s32 	%r189, %r124, %r674;
	setp.lt.s32 	%p5, %r189, 4096;
	@%p5 bra 	$L__BB8_68;
	add.s32 	%r674, %r674, 4096;
	setp.le.s32 	%p6, %r674, %r90;
	@%p6 bra 	$L__BB8_58;
$L__BB8_60:
	setp.le.s32 	%p7, %r124, %r674;
	@%p7 bra 	$L__BB8_68;
	sub.s32 	%r97, %r124, %r674;
	setp.ge.s32 	%p8, %r88, %r97;
	@%p8 bra 	$L__BB8_68;
	not.b32 	%r191, %r88;
	add.s32 	%r192, %r124, %r191;
	sub.s32 	%r98, %r192, %r674;
	and.b32  	%r193, %r98, 768;
	setp.eq.s32 	%p9, %r193, 768;
	mov.u32 	%r679, %r88;
	@%p9 bra 	$L__BB8_65;
	add.s32 	%r676, %r88, %r674;
	shr.u32 	%r194, %r98, 8;
	add.s32 	%r195, %r194, 1;
	and.b32  	%r196, %r195, 3;
	neg.s32 	%r675, %r196;
	mov.u32 	%r679, %r88;
$L__BB8_64:
	.pragma "nounroll";
	mul.wide.u32 	%rd54, %r676, 4;
	add.s64 	%rd53, %rd16, %rd54;
	// begin inline asm
	ld.global.nc.u32 %r197, [%rd53];
	// end inline asm
	min.s32 	%r685, %r685, %r197;
	add.s32 	%r679, %r679, 256;
	add.s32 	%r676, %r676, 256;
	add.s32 	%r675, %r675, 1;
	setp.ne.s32 	%p10, %r675, 0;
	@%p10 bra 	$L__BB8_64;
$L__BB8_65:
	setp.lt.u32 	%p11, %r98, 768;
	@%p11 bra 	$L__BB8_68;
	cvt.u64.u32 	%rd55, %r679;
	cvt.u64.u32 	%rd56, %r674;
	add.s64 	%rd57, %rd55, %rd56;
	shl.b64 	%rd58, %rd57, 2;
	add.s64 	%rd59, %rd58, %rd16;
	add.s64 	%rd124, %rd59, 2048;
	add.s32 	%r682, %r679, %r674;
$L__BB8_67:
	mul.wide.u32 	%rd64, %r682, 4;
	add.s64 	%rd60, %rd16, %rd64;
	// begin inline asm
	ld.global.nc.u32 %r198, [%rd60];
	// end inline asm
	min.s32 	%r202, %r685, %r198;
	add.s64 	%rd61, %rd124, -1024;
	// begin inline asm
	ld.global.nc.u32 %r199, [%rd61];
	// end inline asm
	min.s32 	%r203, %r202, %r199;
	// begin inline asm
	ld.global.nc.u32 %r200, [%rd124];
	// end inline asm
	min.s32 	%r204, %r203, %r200;
	add.s64 	%rd63, %rd124, 1024;
	// begin inline asm
	ld.global.nc.u32 %r201, [%rd63];
	// end inline asm
	min.s32 	%r685, %r204, %r201;
	add.s32 	%r679, %r679, 1024;
	add.s64 	%rd124, %rd124, 4096;
	add.s32 	%r682, %r682, 1024;
	setp.lt.s32 	%p12, %r679, %r97;
	@%p12 bra 	$L__BB8_67;
$L__BB8_68:
	// begin inline asm
	mov.u32 %r205, %laneid;
	// end inline asm
	mov.b32 	%r208, 1;
	mov.b32 	%r229, 31;
	mov.b32 	%r230, -1;
	// begin inline asm
	shfl.sync.down.b32 %r206, %r685, %r208, %r229, %r230;
	// end inline asm
	setp.gt.s32 	%p13, %r205, 30;
	min.s32 	%r231, %r685, %r206;
	selp.b32 	%r212, %r685, %r231, %p13;
	mov.b32 	%r213, 2;
	// begin inline asm
	shfl.sync.down.b32 %r211, %r212, %r213, %r229, %r230;
	// end inline asm
	setp.gt.s32 	%p14, %r205, 29;
	min.s32 	%r232, %r212, %r211;
	selp.b32 	%r217, %r212, %r232, %p14;
	mov.b32 	%r218, 4;
	// begin inline asm
	shfl.sync.down.b32 %r216, %r217, %r218, %r229, %r230;
	// end inline asm
	setp.gt.s32 	%p15, %r205, 27;
	min.s32 	%r233, %r217, %r216;
	selp.b32 	%r222, %r217, %r233, %p15;
	mov.b32 	%r223, 8;
	// begin inline asm
	shfl.sync.down.b32 %r221, %r222, %r223, %r229, %r230;
	// end inline asm
	setp.gt.s32 	%p16, %r205, 23;
	min.s32 	%r234, %r222, %r221;
	selp.b32 	%r227, %r222, %r234, %p16;
	mov.b32 	%r228, 16;
	// begin inline asm
	shfl.sync.down.b32 %r226, %r227, %r228, %r229, %r230;
	// end inline asm
	setp.gt.s32 	%p17, %r205, 15;
	min.s32 	%r120, %r227, %r226;
	selp.b32 	%r686, %r227, %r120, %p17;
	setp.ne.s32 	%p18, %r205, 0;
	@%p18 bra 	$L__BB8_70;
	shr.u32 	%r235, %r88, 3;
	and.b32  	%r236, %r235, 124;
	mov.u32 	%r237, _ZZN3cub18CUB_300001_SM_10006detail6reduce28DeviceReduceSingleTileKernelINS2_10policy_hubIiyN4cuda3__47minimumIiEEE10Policy1000EPiSB_iS8_iiNS5_3std3__410__identityEEEvT0_T1_T2_T3_T4_T6_E12temp_storage;
	add.s32 	%r238, %r237, %r236;
	st.shared.u32 	[%r238+8], %r120;
$L__BB8_70:
	bar.sync 	0;
	setp.ne.s32 	%p19, %r88, 0;
	@%p19 bra 	$L__BB8_72;
	ld.shared.u32 	%r239, [_ZZN3cub18CUB_300001_SM_10006detail6reduce28DeviceReduceSingleTileKernelINS2_10policy_hubIiyN4cuda3__47minimumIiEEE10Policy1000EPiSB_iS8_iiNS5_3std3__410__identityEEEvT0_T1_T2_T3_T4_T6_E12temp_storage+12];
	min.s32 	%r240, %r686, %r239;
	ld.shared.u32 	%r241, [_ZZN3cub18CUB_300001_SM_10006detail6reduce28DeviceReduceSingleTileKernelINS2_10policy_hubIiyN4cuda3__47minimumIiEEE10Policy1000EPiSB_iS8_iiNS5_3std3__410__identityEEEvT0_T1_T2_T3_T4_T6_E12temp_storage+16];
	min.s32 	%r242, %r240, %r241;
	ld.shared.u32 	%r243, [_ZZN3cub18CUB_300001_SM_10006detail6reduce28DeviceReduceSingleTileKernelINS2_10policy_hubIiyN4cuda3__47minimumIiEEE10Policy1000EPiSB_iS8_iiNS5_3std3__410__identityEEEvT0_T1_T2_T3_T4_T6_E12temp_storage+20];
	min.s32 	%r244, %r242, %r243;
	ld.shared.u32 	%r245, [_ZZN3cub18CUB_300001_SM_10006detail6reduce28DeviceReduceSingleTileKernelINS2_10policy_hubIiyN4cuda3__47minimumIiEEE10Policy1000EPiSB_iS8_iiNS5_3std3__410__identityEEEvT0_T1_T2_T3_T4_T6_E12temp_storage+24];
	min.s32 	%r246, %r244, %r245;
	ld.shared.u32 	%r247, [_ZZN3cub18CUB_300001_SM_10006detail6reduce28DeviceReduceSingleTileKernelINS2_10policy_hubIiyN4cuda3__47minimumIiEEE10Policy1000EPiSB_iS8_iiNS5_3std3__410__identityEEEvT0_T1_T2_T3_T4_T6_E12temp_storage+28];
	min.s32 	%r248, %r246, %r247;
	ld.shared.u32 	%r249, [_ZZN3cub18CUB_300001_SM_10006detail6reduce28DeviceReduceSingleTileKernelINS2_10policy_hubIiyN4cuda3__47minimumIiEEE10Policy1000EPiSB_iS8_iiNS5_3std3__410__identityEEEvT0_T1_T2_T3_T4_T6_E12temp_storage+32];
	min.s32 	%r250, %r248, %r249;
	ld.shared.u32 	%r251, [_ZZN3cub18CUB_300001_SM_10006detail6reduce28DeviceReduceSingleTileKernelINS2_10policy_hubIiyN4cuda3__47minimumIiEEE10Policy1000EPiSB_iS8_iiNS5_3std3__410__identityEEEvT0_T1_T2_T3_T4_T6_E12temp_storage+36];
	min.s32 	%r686, %r250, %r251;
$L__BB8_72:
	mov.u32 	%r631, %tid.x;
	setp.ne.s32 	%p95, %r631, 0;
	@%p95 bra 	$L__BB8_74;
	min.s32 	%r632, %r125, %r686;
	st.global.u32 	[%rd1], %r632;
$L__BB8_74:
	ret;

}
	// .globl	_ZN3cub18CUB_300001_SM_10006detail4scan20DeviceScanInitKernelINS0_13ScanTileStateIiLb1EEEEEvT_i
.visible .entry _ZN3cub18CUB_300001_SM_10006detail4scan20DeviceScanInitKernelINS0_13ScanTileStateIiLb1EEEEEvT_i(
	.param .align 8 .b8 _ZN3cub18CUB_300001_SM_10006detail4scan20DeviceScanInitKernelINS0_13ScanTileStateIiLb1EEEEEvT_i_param_0[8],
	.param .u32 _ZN3cub18CUB_300001_SM_10006detail4scan20DeviceScanInitKernelINS0_13ScanTileStateIiLb1EEEEEvT_i_param_1
)
{
	.reg .pred 	%p<5>;
	.reg .b32 	%r<10>;
	.reg .b64 	%rd<7>;

	ld.param.u64 	%rd2, [_ZN3cub18CUB_300001_SM_10006detail4scan20DeviceScanInitKernelINS0_13ScanTileStateIiLb1EEEEEvT_i_param_0];
	ld.param.u32 	%r4, [_ZN3cub18CUB_300001_SM_10006detail4scan20DeviceScanInitKernelINS0_13ScanTileStateIiLb1EEEEEvT_i_param_1];
	cvta.to.global.u64 	%rd1, %rd2;
	mov.u32 	%r1, %ctaid.x;
	mov.u32 	%r5, %ntid.x;
	mov.u32 	%r2, %tid.x;
	mad.lo.s32 	%r3, %r1, %r5, %r2;
	setp.ge.s32 	%p1, %r3, %r4;
	@%p1 bra 	$L__BB9_2;
	mul.wide.s32 	%rd3, %r3, 8;
	add.s64 	%rd4, %rd1, %rd3;
	mov.b32 	%r6, 0;
	mov.b32 	%r7, 99;
	st.global.v2.u32 	[%rd4+256], {%r7, %r6};
$L__BB9_2:
	setp.ne.s32 	%p2, %r1, 0;
	setp.gt.u32 	%p3, %r2, 31;
	or.pred  	%p4, %p2, %p3;
	@%p4 bra 	$L__BB9_4;
	mul.wide.u32 	%rd5, %r2, 8;
	add.s64 	%rd6, %rd1, %rd5;
	mov.b32 	%r9, 0;
	st.global.v2.u32 	[%rd6], {%r9, %r9};
$L__BB9_4:
	ret;

}
	// .globl	_ZN3cub18CUB_300001_SM_10006detail4scan16DeviceScanKernelINS2_10policy_hubIiiijN4cuda3std3__44plusIiEEE10Policy1000EN6thrust24THRUST_300001_SM_1000_NS6detail15normal_iteratorINSD_10device_ptrIiEEEESI_NS0_13ScanTileStateIiLb1EEES9_NS0_8NullTypeEjiLb0ESL_EEvT0_T1_T2_iT3_T4_T5_
.visible .entry _ZN3cub18CUB_300001_SM_10006detail4scan16DeviceScanKernelINS2_10policy_hubIiiijN4cuda3std3__44plusIiEEE10Policy1000EN6thrust24THRUST_300001_SM_1000_NS6detail15normal_iteratorINSD_10device_ptrIiEEEESI_NS0_13ScanTileStateIiLb1EEES9_NS0_8NullTypeEjiLb0ESL_EEvT0_T1_T2_iT3_T4_T5_(
	.param .align 8 .b8 _ZN3cub18CUB_300001_SM_10006detail4scan16DeviceScanKernelINS2_10policy_hubIiiijN4cuda3std3__44plusIiEEE10Policy1000EN6thrust24THRUST_300001_SM_1000_NS6detail15normal_iteratorINSD_10device_ptrIiEEEESI_NS0_13ScanTileStateIiLb1EEES9_NS0_8NullTypeEjiLb0ESL_EEvT0_T1_T2_iT3_T4_T5__param_0[8],
	.param .align 8 .b8 _ZN3cub18CUB_300001_SM_10006detail4scan16DeviceScanKernelINS2_10policy_hubIiiijN4cuda3std3__44plusIiEEE10Policy1000EN6thrust24THRUST_300001_SM_1000_NS6detail15normal_iteratorINSD_10device_ptrIiEEEESI_NS0_13ScanTileStateIiLb1EEES9_NS0_8NullTypeEjiLb0ESL_EEvT0_T1_T2_iT3_T4_T5__param_1[8],
	.param .align 8 .b8 _ZN3cub18CUB_300001_SM_10006detail4scan16DeviceScanKernelINS2_10policy_hubIiiijN4cuda3std3__44plusIiEEE10Policy1000EN6thrust24THRUST_300001_SM_1000_NS6detail15normal_iteratorINSD_10device_ptrIiEEEESI_NS0_13ScanTileStateIiLb1EEES9_NS0_8NullTypeEjiLb0ESL_EEvT0_T1_T2_iT3_T4_T5__param_2[8],
	.param .u32 _ZN3cub18CUB_300001_SM_10006detail4scan16DeviceScanKernelINS2_10policy_hubIiiijN4cuda3std3__44plusIiEEE10Policy1000EN6thrust24THRUST_300001_SM_1000_NS6detail15normal_iteratorINSD_10device_ptrIiEEEESI_NS0_13ScanTileStateIiLb1EEES9_NS0_8NullTypeEjiLb0ESL_EEvT0_T1_T2_iT3_T4_T5__param_3,
	.param .align 1 .b8 _ZN3cub18CUB_300001_SM_10006detail4scan16DeviceScanKernelINS2_10policy_hubIiiijN4cuda3std3__44plusIiEEE10Policy1000EN6thrust24THRUST_300001_SM_1000_NS6detail15normal_iteratorINSD_10device_ptrIiEEEESI_NS0_13ScanTileStateIiLb1EEES9_NS0_8NullTypeEjiLb0ESL_EEvT0_T1_T2_iT3_T4_T5__param_4[1],
	.param .align 1 .b8 _ZN3cub18CUB_300001_SM_10006detail4scan16DeviceScanKernelINS2_10policy_hubIiiijN4cuda3std3__44plusIiEEE10Policy1000EN6thrust24THRUST_300001_SM_1000_NS6detail15normal_iteratorINSD_10device_ptrIiEEEESI_NS0_13ScanTileStateIiLb1EEES9_NS0_8NullTypeEjiLb0ESL_EEvT0_T1_T2_iT3_T4_T5__param_5[1],
	.param .u32 _ZN3cub18CUB_300001_SM_10006detail4scan16DeviceScanKernelINS2_10policy_hubIiiijN4cuda3std3__44plusIiEEE10Policy1000EN6thrust24THRUST_300001_SM_1000_NS6detail15normal_iteratorINSD_10device_ptrIiEEEESI_NS0_13ScanTileStateIiLb1EEES9_NS0_8NullTypeEjiLb0ESL_EEvT0_T1_T2_iT3_T4_T5__param_6
)
.maxntid 384
{
	.reg .pred 	%p<180>;
	.reg .b32 	%r<1066>;
	.reg .b64 	%rd<55>;
	// demoted variable
	.shared .align 16 .b8 _ZZN3cub18CUB_300001_SM_10006detail4scan16DeviceScanKernelINS2_10policy_hubIiiijN4cuda3std3__44plusIiEEE10Policy1000EN6thrust24THRUST_300001_SM_1000_NS6detail15normal_iteratorINSD_10device_ptrIiEEEESI_NS0_13ScanTileStateIiLb1EEES9_NS0_8NullTypeEjiLb0ESL_EEvT0_T1_T2_iT3_T4_T5_E12temp_storage[33808];
	ld.param.u64 	%rd1, [_ZN3cub18CUB_300001_SM_10006detail4scan16DeviceScanKernelINS2_10policy_hubIiiijN4cuda3std3__44plusIiEEE10Policy1000EN6thrust24THRUST_300001_SM_1000_NS6detail15normal_iteratorINSD_10device_ptrIiEEEESI_NS0_13ScanTileStateIiLb1EEES9_NS0_8NullTypeEjiLb0ESL_EEvT0_T1_T2_iT3_T4_T5__param_2];
	ld.param.u64 	%rd13, [_ZN3cub18CUB_300001_SM_10006detail4scan16DeviceScanKernelINS2_10policy_hubIiiijN4cuda3std3__44plusIiEEE10Policy1000EN6thrust24THRUST_300001_SM_1000_NS6detail15normal_iteratorINSD_10device_ptrIiEEEESI_NS0_13ScanTileStateIiLb1EEES9_NS0_8NullTypeEjiLb0ESL_EEvT0_T1_T2_iT3_T4_T5__param_1];
	ld.param.u64 	%rd14, [_ZN3cub18CUB_300001_SM_10006detail4scan16DeviceScanKernelINS2_10policy_hubIiiijN4cuda3std3__44plusIiEEE10Policy1000EN6thrust24THRUST_300001_SM_1000_NS6detail15normal_iteratorINSD_10device_ptrIiEEEESI_NS0_13ScanTileStateIiLb1EEES9_NS0_8NullTypeEjiLb0ESL_EEvT0_T1_T2_iT3_T4_T5__param_0];
	ld.param.u32 	%r233, [_ZN3cub18CUB_300001_SM_10006detail4scan16DeviceScanKernelINS2_10policy_hubIiiijN4cuda3std3__44plusIiEEE10Policy1000EN6thrust24THRUST_300001_SM_1000_NS6detail15normal_iteratorINSD_10device_ptrIiEEEESI_NS0_13ScanTileStateIiLb1EEES9_NS0_8NullTypeEjiLb0ESL_EEvT0_T1_T2_iT3_T4_T5__param_3];
	ld.param.u32 	%r234, [_ZN3cub18CUB_300001_SM_10006detail4scan16DeviceScanKernelINS2_10policy_hubIiiijN4cuda3std3__44plusIiEEE10Policy1000EN6thrust24THRUST_300001_SM_1000_NS6detail15normal_iteratorINSD_10device_ptrIiEEEESI_NS0_13ScanTileStateIiLb1EEES9_NS0_8NullTypeEjiLb0ESL_EEvT0_T1_T2_iT3_T4_T5__param_6];
	cvta.to.global.u64 	%rd2, %rd14;
	cvta.to.global.u64 	%rd3, %rd13;
	mov.u32 	%r235, %ctaid.x;
	add.s32 	%r1014, %r233, %r235;
	mul.lo.s32 	%r2, %r1014, 8448;
	sub.s32 	%r3, %r234, %r2;
	setp.lt.u32 	%p1, %r3, 8449;
	@%p1 bra 	$L__BB10_26;
	cvt.u64.u32 	%rd37, %r2;
	mov.u32 	%r4, %tid.x;
	and.b32  	%r650, %r4, 31;
	and.b32  	%r651, %r4, 992;
	mul.lo.s32 	%r652, %r651, 22;
	or.b32  	%r653, %r652, %r650;
	cvt.u64.u32 	%rd38, %r653;
	add.s64 	%rd4, %rd38, %rd37;
	shl.b64 	%rd39, %rd4, 2;
	add.s64 	%rd40, %rd2, %rd39;
	ld.global.u32 	%r654, [%rd40];
	ld.global.u32 	%r655, [%rd40+128];
	ld.global.u32 	%r656, [%rd40+256];
	ld.global.u32 	%r657, [%rd40+384];
	ld.global.u32 	%r658, [%rd40+512];
	ld.global.u32 	%r659, [%rd40+640];
	ld.global.u32 	%r660, [%rd40+768];
	ld.global.u32 	%r661, [%rd40+896];
	ld.global.u32 	%r662, [%rd40+1024];
	ld.global.u32 	%r663, [%rd40+1152];
	ld.global.u32 	%r664, [%rd40+1280];
	ld.global.u32 	%r665, [%rd40+1408];
	ld.global.u32 	%r666, [%rd40+1536];
	ld.global.u32 	%r667, [%rd40+1664];
	ld.global.u32 	%r668, [%rd40+1792];
	ld.global.u32 	%r669, [%rd40+1920];
	ld.global.u32 	%r670, [%rd40+2048];
	ld.global.u32 	%r671, [%rd40+2176];
	ld.global.u32 	%r672, [%rd40+2304];
	ld.global.u32 	%r673, [%rd40+2432];
	ld.global.u32 	%r674, [%rd40+2560];
	ld.global.u32 	%r675, [%rd40+2688];
	// begin inline asm
	mov.u32 %r649, %laneid;
	// end inline asm
	shr.u32 	%r6, %r4, 5;
	mad.lo.s32 	%r676, %r6, 704, %r649;
	shl.b32 	%r677, %r676, 2;
	mov.u32 	%r678, _ZZN3cub18CUB_300001_SM_10006detail4scan16DeviceScanKernelINS2_10policy_hubIiiijN4cuda3std3__44plusIiEEE10Policy1000EN6thrust24THRUST_300001_SM_1000_NS6detail15normal_iteratorINSD_10device_ptrIiEEEESI_NS0_13ScanTileStateIiLb1EEES9_NS0_8NullTypeEjiLb0ESL_EEvT0_T1_T2_iT3_T4_T5_E12temp_storage;
	add.s32 	%r7, %r678, %r677;
	st.shared.u32 	[%r7], %r654;
	st.shared.u32 	[%r7+128], %r655;
	st.shared.u32 	[%r7+256], %r656;
	st.shared.u32 	[%r7+384], %r657;
	st.shared.u32 	[%r7+512], %r658;
	st.shared.u32 	[%r7+640], %r659;
	st.shared.u32 	[%r7+768], %r660;
	st.shared.u32 	[%r7+896], %r661;
	st.shared.u32 	[%r7+1024], %r662;
	st.shared.u32 	[%r7+1152], %r663;
	st.shared.u32 	[%r7+1280], %r664;
	st.shared.u32 	[%r7+1408], %r665;
	st.shared.u32 	[%r7+1536], %r666;
	st.shared.u32 	[%r7+1664], %r667;
	st.shared.u32 	[%r7+1792], %r668;
	st.shared.u32 	[%r7+1920], %r669;
	st.shared.u32 	[%r7+2048], %r670;
	st.shared.u32 	[%r7+2176], %r671;
	st.shared.u32 	[%r7+2304], %r672;
	st.shared.u32 	[%r7+2432], %r673;
	st.shared.u32 	[%r7+2560], %r674;
	st.shared.u32 	[%r7+2688], %r675;
	bar.warp.sync 	-1;
	mad.lo.s32 	%r8, %r649, 84, %r7;
	ld.shared.v2.u32 	{%r9, %r10}, [%r8];
	ld.shared.v2.u32 	{%r11, %r12}, [%r8+8];
	ld.shared.v2.u32 	{%r13, %r14}, [%r8+16];
	ld.shared.v2.u32 	{%r15, %r16}, [%r8+24];
	ld.shared.v2.u32 	{%r17, %r18}, [%r8+32];
	ld.shared.v2.u32 	{%r19, %r20}, [%r8+40];
	ld.shared.v2.u32 	{%r21, %r22}, [%r8+48];
	ld.shared.v2.u32 	{%r23, %r24}, [%r8+56];
	ld.shared.v2.u32 	{%r25, %r26}, [%r8+64];
	ld.shared.v2.u32 	{%r27, %r28}, [%r8+72];
	ld.shared.v2.u32 	{%r29, %r30}, [%r8+80];
	bar.sync 	0;
	setp.ne.s32 	%p114, %r1014, 0;
	@%p114 bra 	$L__BB10_6;
	add.s32 	%r904, %r10, %r9;
	add.s32 	%r905, %r11, %r904;
	add.s32 	%r906, %r12, %r905;
	add.s32 	%r907, %r13, %r906;
	add.s32 	%r908, %r14, %r907;
	add.s32 	%r909, %r15, %r908;
	add.s32 	%r910, %r16, %r909;
	add.s32 	%r911, %r17, %r910;
	add.s32 	%r912, %r18, %r911;
	add.s32 	%r913, %r19, %r912;
	add.s32 	%r914, %r20, %r913;
	add.s32 	%r915, %r21, %r914;
	add.s32 	%r916, %r22, %r915;
	add.s32 	%r917, %r23, %r916;
	add.s32 	%r918, %r24, %r917;
	add.s32 	%r919, %r25, %r918;
	add.s32 	%r920, %r26, %r919;
	add.s32 	%r921, %r27, %r920;
	add.s32 	%r922, %r28, %r921;
	add.s32 	%r923, %r29, %r922;
	add.s32 	%r875, %r30, %r923;
	mov.b32 	%r901, 1;
	mov.b32 	%r902, 0;
	mov.b32 	%r903, -1;
	// begin inline asm
	shfl.sync.up.b32 %r874, %r875, %r901, %r902, %r903;
	// end inline asm
	setp.gt.s32 	%p161, %r649, 0;
	selp.b32 	%r924, %r874, 0, %p161;
	add.s32 	%r880, %r924, %r875;
	mov.b32 	%r881, 2;
	// begin inline asm
	shfl.sync.up.b32 %r879, %r880, %r881, %r902, %r903;
	// end inline asm
	setp.lt.s32 	%p162, %r649, 2;
	selp.b32 	%r925, 0, %r879, %p162;
	add.s32 	%r885, %r925, %r880;
	mov.b32 	%r886, 4;
	// begin inline asm
	shfl.sync.up.b32 %r884, %r885, %r886, %r902, %r903;
	// end inline asm
	setp.lt.s32 	%p163, %r649, 4;
	selp.b32 	%r926, 0, %r884, %p163;
	add.s32 	%r890, %r926, %r885;
	mov.b32 	%r891, 8;
	// begin inline asm
	shfl.sync.up.b32 %r889, %r890, %r891, %r902, %r903;
	// end inline asm
	setp.lt.s32 	%p164, %r649, 8;
	selp.b32 	%r927, 0, %r889, %p164;
	add.s32 	%r895, %r927, %r890;
	mov.b32 	%r896, 16;
	// begin inline asm
	shfl.sync.up.b32 %r894, %r895, %r896, %r902, %r903;
	// end inline asm
	setp.lt.s32 	%p165, %r649, 16;
	selp.b32 	%r928, 0, %r894, %p165;
	add.s32 	%r900, %r928, %r895;
	// begin inline asm
	shfl.sync.up.b32 %r899, %r900, %r901, %r902, %r903;
	// end inline asm
	setp.ne.s32 	%p166, %r649, 31;
	@%p166 bra 	$L__BB10_4;
	shl.b32 	%r929, %r6, 2;
	add.s32 	%r931, %r678, %r929;
	st.shared.u32 	[%r931+16], %r900;
$L__BB10_4:
	bar.sync 	0;
	ld.shared.v4.u32 	{%r932, %r933, %r934, %r935}, [_ZZN3cub18CUB_300001_SM_10006detail4scan16DeviceScanKernelINS2_10policy_hubIiiijN4cuda3std3__44plusIiEEE10Policy1000EN6thrust24THRUST_300001_SM_1000_NS6detail15normal_iteratorINSD_10device_ptrIiEEEESI_NS0_13ScanTileStateIiLb1EEES9_NS0_8NullTypeEjiLb0ESL_EEvT0_T1_T2_iT3_T4_T5_E12temp_storage+16];
	add.s32 	%r936, %r933, %r932;
	setp.eq.s32 	%p167, %r6, 2;
	selp.b32 	%r937, %r936, %r932, %p167;
	add.s32 	%r938, %r936, %r934;
	setp.eq.s32 	%p168, %r6, 3;
	selp.b32 	%r939, %r938, %r937, %p168;
	add.s32 	%r940, %r938, %r935;
	setp.eq.s32 	%p169, %r6, 4;
	selp.b32 	%r941, %r940, %r939, %p169;
	ld.shared.v4.u32 	{%r942, %r943, %r944, %r945}, [_ZZN3cub18CUB_300001_SM_10006detail4scan16DeviceScanKernelINS2_10policy_hubIiiijN4cuda3std3__44plusIiEEE10Policy1000EN6thrust24THRUST_300001_SM_1000_NS6detail15normal_iteratorINSD_10device_ptrIiEEEESI_NS0_13ScanTileStateIiLb1EEES9_NS0_8NullTypeEjiLb0ESL_EEvT0_T1_T2_iT3_T4_T5_E12temp_storage+32];
	add.s32 	%r946, %r940, %r942;
	setp.eq.s32 	%p170, %r6, 5;
	selp.b32 	%r947, %r946, %r941, %p170;
	add.s32 	%r948, %r946, %r943;
	setp.eq.s32 	%p171, %r6, 6;
	selp.b32 	%r949, %r948, %r947, %p171;
	add.s32 	%r950, %r948, %r944;
	setp.eq.s32 	%p172, %r6, 7;
	selp.b32 	%r951, %r950, %r949, %p172;
	add.s32 	%r952, %r950, %r945;
	setp.eq.s32 	%p173, %r6, 8;
	selp.b32 	%r953, %r952, %r951, %p173;
	ld.shared.v4.u32 	{%r954, %r955, %r956, %r957}, [_ZZN3cub18CUB_300001_SM_10006detail4scan16DeviceScanKernelINS2_10policy_hubIiiijN4cuda3std3__44plusIiEEE10Policy1000EN6thrust24THRUST_300001_SM_1000_NS6detail15normal_iteratorINSD_10device_ptrIiEEEESI_NS0_13ScanTileStateIiLb1EEES9_NS0_8NullTypeEjiLb0ESL_EEvT0_T1_T2_iT3_T4_T5_E12temp_storage+48];
	add.s32 	%r958, %r952, %r954;
	setp.eq.s32 	%p174, %r6, 9;
	selp.b32 	%r959, %r958, %r953, %p174;
	add.s32 	%r960, %r958, %r955;
	setp.eq.s32 	%p175, %r6, 10;
	selp.b32 	%r961, %r960, %r959, %p175;
	add.s32 	%r962, %r960, %r956;
	setp.eq.s32 	%p176, %r6, 11;
	selp.b32 	%r963, %r962, %r961, %p176;
	add.s32 	%r33, %r962, %r957;
	setp.lt.u32 	%p177, %r4, 32;
	setp.eq.s32 	%p178, %r649, 0;
	selp.b32 	%r964, 0, %r899, %p178;
	add.s32 	%r965, %r963, %r964;
	selp.b32 	%r1028, %r899, %r965, %p177;
	setp.ne.s32 	%p179, %r4, 0;
	@%p179 bra 	$L__BB10_25;
	add.s64 	%rd52, %rd1, 256;
	mov.b32 	%r966, 101;
	// begin inline asm
	st.relaxed.gpu.v2.u32 [%rd52], {%r966, %r33};
	// end inline asm
	mov.b32 	%r1028, 0;
	bra.uni 	$L__BB10_25;
$L__BB10_6:
	add.s32 	%r709, %r10, %r9;
	add.s32 	%r710, %r11, %r709;
	add.s32 	%r711, %r12, %r710;
	add.s32 	%r712, %r13, %r711;
	add.s32 	%r713, %r14, %r712;
	add.s32 	%r714, %r15, %r713;
	add.s32 	%r715, %r16, %r714;
	add.s32 	%r716, %r17, %r715;
	add.s32 	%r717, %r18, %r716;
	add.s32 	%r718, %r19, %r717;
	add.s32 	%r719, %r20, %r718;
	add.s32 	%r720, %r21, %r719;
	add.s32 	%r721, %r22, %r720;
	add.s32 	%r722, %r23, %r721;
	add.s32 	%r723, %r24, %r722;
	add.s32 	%r724, %r25, %r723;
	add.s32 	%r725, %r26, %r724;
	add.s32 	%r726, %r27, %r725;
	add.s32 	%r727, %r28, %r726;
	add.s32 	%r728, %r29, %r727;
	add.s32 	%r680, %r30, %r728;
	mov.b32 	%r706, 1;
	mov.b32 	%r707, 0;
	mov.b32 	%r708, -1;
	// begin inline asm
	shfl.sync.up.b32 %r679, %r680, %r706, %r707, %r708;
	// end inline asm
	setp.gt.s32 	%p115, %r649, 0;
	selp.b32 	%r729, %r679, 0, %p115;
	add.s32 	%r685, %r729, %r680;
	mov.b32 	%r686, 2;
	// begin inline asm
	shfl.sync.up.b32 %r684, %r685, %r686, %r707, %r708;
	// end inline asm
	setp.lt.s32 	%p116, %r649, 2;
	selp.b32 	%r730, 0, %r684, %p116;
	add.s32 	%r690, %r730, %r685;
	mov.b32 	%r691, 4;
	// begin inline asm
	shfl.sync.up.b32 %r689, %r690, %r691, %r707, %r708;
	// end inline asm
	setp.lt.s32 	%p117, %r649, 4;
	selp.b32 	%r731, 0, %r689, %p117;
	add.s32 	%r695, %r731, %r690;
	mov.b32 	%r696, 8;
	// begin inline asm
	shfl.sync.up.b32 %r694, %r695, %r696, %r707, %r708;
	// end inline asm
	setp.lt.s32 	%p118, %r649, 8;
	selp.b32 	%r732, 0, %r694, %p118;
	add.s32 	%r700, %r732, %r695;
	mov.b32 	%r701, 16;
	// begin inline asm
	shfl.sync.up.b32 %r699, %r700, %r701, %r707, %r708;
	// end inline asm
	setp.lt.s32 	%p119, %r649, 16;
	selp.b32 	%r733, 0, %r699, %p119;
	add.s32 	%r705, %r733, %r700;
	// begin inline asm
	shfl.sync.up.b32 %r704, %r705, %r706, %r707, %r708;
	// end inline asm
	setp.ne.s32 	%p120, %r649, 31;
	@%p120 bra 	$L__BB10_8;
	shl.b32 	%r734, %r6, 2;
	add.s32 	%r736, %r678, %r734;
	st.shared.u32 	[%r736+16], %r705;
$L__BB10_8:
	bar.sync 	0;
	ld.shared.v4.u32 	{%r737, %r738, %r739, %r740}, [_ZZN3cub18CUB_300001_SM_10006detail4scan16DeviceScanKernelINS2_10policy_hubIiiijN4cuda3std3__44plusIiEEE10Policy1000EN6thrust24THRUST_300001_SM_1000_NS6detail15normal_iteratorINSD_10device_ptrIiEEEESI_NS0_13ScanTileStateIiLb1EEES9_NS0_8NullTypeEjiLb0ESL_EEvT0_T1_T2_iT3_T4_T5_E12temp_storage+16];
	add.s32 	%r741, %r738, %r737;
	setp.eq.s32 	%p121, %r6, 2;
	selp.b32 	%r742, %r741, %r737, %p121;
	add.s32 	%r743, %r741, %r739;
	setp.eq.s32 	%p122, %r6, 3;
	selp.b32 	%r744, %r743, %r742, %p122;
	add.s32 	%r745, %r743, %r740;
	setp.eq.s32 	%p123, %r6, 4;
	selp.b32 	%r746, %r745, %r744, %p123;
	ld.shared.v4.u32 	{%r747, %r748, %r749, %r750}, [_ZZN3cub18CUB_300001_SM_10006detail4scan16DeviceScanKernelINS2_10policy_hubIiiijN4cuda3std3__44plusIiEEE10Policy1000EN6thrust24THRUST_300001_SM_1000_NS6detail15normal_iteratorINSD_10device_ptrIiEEEESI_NS0_13ScanTileStateIiLb1EEES9_NS0_8NullTypeEjiLb0ESL_EEvT0_T1_T2_iT3_T4_T5_E12temp_storage+32];
	add.s32 	%r751, %r745, %r747;
	setp.eq.s32 	%p124, %r6, 5;
	selp.b32 	%r752, %r751, %r746, %p124;
	add.s32 	%r753, %r751, %r748;
	setp.eq.s32 	%p125, %r6, 6;
	selp.b32 	%r754, %r753, %r752, %p125;
	add.s32 	%r755, %r753, %r749;
	setp.eq.s32 	%p126, %r6, 7;
	selp.b32 	%r756, %r755, %r754, %p126;
	add.s32 	%r757, %r755, %r750;
	setp.eq.s32 	%p127, %r6, 8;
	selp.b32 	%r758, %r757, %r756, %p127;
	ld.shared.v4.u32 	{%r759, %r760, %r761, %r762}, [_ZZN3cub18CUB_300001_SM_10006detail4scan16DeviceScanKernelINS2_10policy_hubIiiijN4cuda3std3__44plusIiEEE10Policy1000EN6thrust24THRUST_300001_SM_1000_NS6detail15normal_iteratorINSD_10device_ptrIiEEEESI_NS0_13ScanTileStateIiLb1EEES9_NS0_8NullTypeEjiLb0ESL_EEvT0_T1_T2_iT3_T4_T5_E12temp_storage+48];
	add.s32 	%r763, %r757, %r759;
	setp.eq.s32 	%p128, %r6, 9;
	selp.b32 	%r764, %r763, %r758, %p128;
	add.s32 	%r765, %r763, %r760;
	setp.eq.s32 	%p129, %r6, 10;
	selp.b32 	%r766, %r765, %r764, %p129;
	add.s32 	%r767, %r765, %r761;
	setp.eq.s32 	%p130, %r6, 11;
	selp.b32 	%r768, %r767, %r766, %p130;
	add.s32 	%r37, %r767, %r762;
	setp.gt.u32 	%p131, %r4, 31;
	setp.lt.u32 	%p132, %r4, 32;
	setp.eq.s32 	%p133, %r649, 0;
	selp.b32 	%r769, 0, %r704, %p133;
	add.s32 	%r1027, %r768, %r769;
	selp.b32 	%r39, %r704, %r1027, %p132;
	@%p131 bra 	$L__BB10_24;
	setp.ne.s32 	%p134, %r4, 0;
	mul.wide.s32 	%rd41, %r1014, 8;
	add.s64 	%rd5, %rd1, %rd41;
	@%p134 bra 	$L__BB10_11;
	st.shared.u32 	[_ZZN3cub18CUB_300001_SM_10006detail4scan16DeviceScanKernelINS2_10policy_hubIiiijN4cuda3std3__44plusIiEEE10Policy1000EN6thrust24THRUST_300001_SM_1000_NS6detail15normal_iteratorINSD_10device_ptrIiEEEESI_NS0_13ScanTileStateIiLb1EEES9_NS0_8NullTypeEjiLb0ESL_EEvT0_T1_T2_iT3_T4_T5_E12temp_storage+12], %r37;
	add.s64 	%rd42, %rd5, 256;
	mov.b32 	%r770, 100;
	// begin inline asm
	st.relaxed.gpu.v2.u32 [%rd42], {%r770, %r37};
	// end inline asm
$L__BB10_11:
	not.b32 	%r776, %r4;
	add.s32 	%r1022, %r1014, %r776;
	mov.b32 	%r772, 830;
	// begin inline asm
	nanosleep.u32 %r772;
	// end inline asm
	mul.wide.s32 	%rd44, %r1022, 8;
	add.s64 	%rd45, %rd1, %rd44;
	add.s64 	%rd43, %rd45, 256;
	// begin inline asm
	ld.relaxed.gpu.v2.u32 {%r1024, %r1016}, [%rd43];
	// end inline asm
	mov.b32 	%r1017, 952;
$L__BB10_12:
	setp.eq.s32 	%p135, %r1024, 99;
	mov.b32 	%r777, -1;
	vote.sync.any.pred 	%p136, %p135, %r777;
	not.pred 	%p137, %p136;
	@%p137 bra 	$L__BB10_14;
	mul.lo.s32 	%r872, %r1014, 16807;
	and.b32  	%r1014, %r872, 2147483647;
	add.s32 	%r873, %r1017, 1;
	rem.u32 	%r869, %r1014, %r873;
	// begin inline asm
	nanosleep.u32 %r869;
	// end inline asm
	shr.u32 	%r1017, %r1017, 1;
	// begin inline asm
	ld.relaxed.gpu.v2.u32 {%r1024, %r1016}, [%rd43];
	// end inline asm
	bra.uni 	$L__BB10_12;
$L__BB10_14:
	setp.eq.s32 	%p138, %r1024, 101;
	mov.b32 	%r804, -1;
	vote.sync.ballot.b32 	%r806, %p138, %r804;
	// begin inline asm
	mov.u32 %r779, %lanemask_ge;
	// end inline asm
	and.b32  	%r807, %r806, %r779;
	or.b32  	%r808, %r807, -2147483648;
	add.s32 	%r809, %r808, -1;
	not.b32 	%r810, %r808;
	and.b32  	%r811, %r810, %r809;
	popc.b32 	%r783, %r811;
	mov.b32 	%r782, 1;
	// begin inline asm
	shfl.sync.down.b32 %r780, %r1016, %r782, %r783, %r804;
	// end inline asm
	setp.lt.s32 	%p140, %r649, %r783;
	selp.b32 	%r812, %r780, 0, %p140;
	add.s32 	%r786, %r812, %r1016;
	mov.b32 	%r787, 2;
	// begin inline asm
	shfl.sync.down.b32 %r785, %r786, %r787, %r783, %r804;
	// end inline asm
	add.s32 	%r54, %r649, 2;
	setp.gt.s32 	%p141, %r54, %r783;
	selp.b32 	%r813, 0, %r785, %p141;
	add.s32 	%r791, %r786, %r813;
	mov.b32 	%r792, 4;
	// begin inline asm
	shfl.sync.down.b32 %r790, %r791, %r792, %r783, %r804;
	// end inline asm
	add.s32 	%r55, %r649, 4;
	setp.gt.s32 	%p142, %r55, %r783;
	selp.b32 	%r814, 0, %r790, %p142;
	add.s32 	%r796, %r791, %r814;
	mov.b32 	%r797, 8;
	// begin inline asm
	shfl.sync.down.b32 %r795, %r796, %r797, %r783, %r804;
	// end inline asm
	add.s32 	%r56, %r649, 8;
	setp.gt.s32 	%p143, %r56, %r783;
	selp.b32 	%r815, 0, %r795, %p143;
	add.s32 	%r801, %r796, %r815;
	mov.b32 	%r802, 16;
	// begin inline asm
	shfl.sync.down.b32 %r800, %r801, %r802, %r783, %r804;
	// end inline asm
	add.s32 	%r57, %r649, 16;
	setp.gt.s32 	%p144, %r57, %r783;
	selp.b32 	%r816, 0, %r800, %p144;
	add.s32 	%r1021, %r801, %r816;
	add.s64 	%rd7, %rd1, 256;
	mov.b32 	%r1018, 952;
$L__BB10_15:
	setp.ne.s32 	%p145, %r1024, 101;
	mov.b32 	%r817, -1;
	vote.sync.all.pred 	%p146, %p145, %r817;
	not.pred 	%p147, %p146;
	@%p147 bra 	$L__BB10_20;
	shr.u32 	%r1018, %r1018, 1;
	mul.wide.s32 	%rd48, %r1022, 8;
	add.s64 	%rd49, %rd7, %rd48;
	add.s64 	%rd47, %rd49, -256;
	// begin inline asm
	ld.relaxed.gpu.v2.u32 {%r1024, %r1025}, [%rd47];
	// end inline asm
	mov.u32 	%r1026, %r1018;
$L__BB10_17:
	setp.eq.s32 	%p151, %r1024, 99;
	mov.b32 	%r825, -1;
	vote.sync.any.pred 	%p152, %p151, %r825;
	not.pred 	%p153, %p152;
	@%p153 bra 	$L__BB10_19;
	mul.lo.s32 	%r867, %r1014, 16807;
	and.b32  	%r1014, %r867, 2147483647;
	add.s32 	%r868, %r1026, 1;
	rem.u32 	%r864, %r1014, %r868;
	// begin inline asm
	nanosleep.u32 %r864;
	// end inline asm
	shr.u32 	%r1026, %r1026, 1;
	// begin inline asm
	ld.relaxed.gpu.v2.u32 {%r1024, %r1025}, [%rd47];
	// end inline asm
	bra.uni 	$L__BB10_17;
$L__BB10_19:
	setp.eq.s32 	%p154, %r1024, 101;
	mov.b32 	%r851, -1;
	vote.sync.ballot.b32 	%r852, %p154, %r851;
	and.b32  	%r853, %r852, %r779;
	or.b32  	%r854, %r853, -2147483648;
	add.s32 	%r855, %r854, -1;
	not.b32 	%r856, %r854;
	and.b32  	%r857, %r856, %r855;
	popc.b32 	%r830, %r857;
	mov.b32 	%r829, 1;
	// begin inline asm
	shfl.sync.down.b32 %r827, %r1025, %r829, %r830, %r851;
	// end inline asm
	setp.lt.s32 	%p156, %r649, %r830;
	selp.b32 	%r858, %r827, 0, %p156;
	add.s32 	%r833, %r858, %r1025;
	mov.b32 	%r834, 2;
	// begin inline asm
	shfl.sync.down.b32 %r832, %r833, %r834, %r830, %r851;
	// end inline asm
	setp.gt.s32 	%p157, %r54, %r830;
	selp.b32 	%r859, 0, %r832, %p157;
	add.s32 	%r838, %r833, %r859;
	mov.b32 	%r839, 4;
	// begin inline asm
	shfl.sync.down.b32 %r837, %r838, %r839, %r830, %r851;
	// end inline asm
	setp.gt.s32 	%p158, %r55, %r830;
	selp.b32 	%r860, 0, %r837, %p158;
	add.s32 	%r843, %r838, %r860;
	mov.b32 	%r844, 8;
	// begin inline asm
	shfl.sync.down.b32 %r842, %r843, %r844, %r830, %r851;
	// end inline asm
	setp.gt.s32 	%p159, %r56, %r830;
	selp.b32 	%r861, 0, %r842, %p159;
	add.s32 	%r848, %r843, %r861;
	mov.b32 	%r849, 16;
	// begin inline asm
	shfl.sync.down.b32 %r847, %r848, %r849, %r830, %r851;
	// end inline asm
	setp.gt.s32 	%p160, %r57, %r830;
	selp.b32 	%r862, 0, %r847, %p160;
	add.s32 	%r863, %r862, %r1021;
	add.s32 	%r1021, %r863, %r848;
	add.s32 	%r1022, %r1022, -32;
	bra.uni 	$L__BB10_15;
$L__BB10_20:
	@%p134 bra 	$L__BB10_22;
	add.s32 	%r820, %r1021, %r37;
	add.s64 	%rd46, %rd5, 256;
	mov.b32 	%r819, 101;
	// begin inline asm
	st.relaxed.gpu.v2.u32 [%rd46], {%r819, %r820};
	// end inline asm
	st.shared.u32 	[_ZZN3cub18CUB_300001_SM_10006detail4scan16DeviceScanKernelINS2_10policy_hubIiiijN4cuda3std3__44plusIiEEE10Policy1000EN6thrust24THRUST_300001_SM_1000_NS6detail15normal_iteratorINSD_10device_ptrIiEEEESI_NS0_13ScanTileStateIiLb1EEES9_NS0_8NullTypeEjiLb0ESL_EEvT0_T1_T2_iT3_T4_T5_E12temp_storage+4], %r1021;
	st.shared.u32 	[_ZZN3cub18CUB_300001_SM_10006detail4scan16DeviceScanKernelINS2_10policy_hubIiiijN4cuda3std3__44plusIiEEE10Policy1000EN6thrust24THRUST_300001_SM_1000_NS6detail15normal_iteratorINSD_10device_ptrIiEEEESI_NS0_13ScanTileStateIiLb1EEES9_NS0_8NullTypeEjiLb0ESL_EEvT0_T1_T2_iT3_T4_T5_E12temp_storage+8], %r820;
$L__BB10_22:
	setp.ne.s32 	%p149, %r649, 0;
	mov.u32 	%r1027, %r39;
	@%p149 bra 	$L__BB10_24;
	st.shared.u32 	[_ZZN3cub18CUB_300001_SM_10006detail4scan16DeviceScanKernelINS2_10policy_hubIiiijN4cuda3std3__44plusIiEEE10Policy1000EN6thrust24THRUST_300001_SM_1000_NS6detail15normal_iteratorINSD_10device_ptrIiEEEESI_NS0_13ScanTileStateIiLb1EEES9_NS0_8NullTypeEjiLb0ESL_EEvT0_T1_T2_iT3_T4_T5_E12temp_storage+76], %r1021;
	mov.u32 	%r1027, %r1021;
$L__BB10_24:
	bar.sync 	0;
	setp.eq.s32 	%p150, %r4, 0;
	ld.shared.u32 	%r821, [_ZZN3cub18CUB_300001_SM_10006detail4scan16DeviceScanKernelINS2_10policy_hubIiiijN4cuda3std3__44plusIiEEE10Policy1000EN6thrust24THRUST_300001_SM_1000_NS6detail15normal_iteratorINSD_10device_ptrIiEEEESI_NS0_13ScanTileStateIiLb1EEES9_NS0_8NullTypeEjiLb0ESL_EEvT0_T1_T2_iT3_T4_T5_E12temp_storage+76];
	selp.b32 	%r822, 0, %r821, %p150;
	add.s32 	%r1028, %r822, %r1027;
$L__BB10_25:
	add.s32 	%r969, %r1028, %r9;
	add.s32 	%r970, %r10, %r969;
	add.s32 	%r971, %r11, %r970;
	add.s32 	%r972, %r12, %r971;
	add.s32 	%r973, %r13, %r972;
	add.s32 	%r974, %r14, %r973;
	add.s32 	%r975, %r15, %r974;
	add.s32 	%r976, %r16, %r975;
	add.s32 	%r977, %r17, %r976;
	add.s32 	%r978, %r18, %r977;
	add.s32 	%r979, %r19, %r978;
	add.s32 	%r980, %r20, %r979;
	add.s32 	%r981, %r21, %r980;
	add.s32 	%r982, %r22, %r981;
	add.s32 	%r983, %r23, %r982;
	add.s32 	%r984, %r24, %r983;
	add.s32 	%r985, %r25, %r984;
	add.s32 	%r986, %r26, %r985;
	add.s32 	%r987, %r27, %r986;
	add.s32 	%r988, %r28, %r987;
	add.s32 	%r989, %r29, %r988;
	add.s32 	%r990, %r30, %r989;
	bar.sync 	0;
	st.shared.v2.u32 	[%r8], {%r969, %r970};
	st.shared.v2.u32 	[%r8+8], {%r971, %r972};
	st.shared.v2.u32 	[%r8+16], {%r973, %r974};
	st.shared.v2.u32 	[%r8+24], {%r975, %r976};
	st.shared.v2.u32 	[%r8+32], {%r977, %r978};
	st.shared.v2.u32 	[%r8+40], {%r979, %r980};
	st.shared.v2.u32 	[%r8+48], {%r981, %r982};
	st.shared.v2.u32 	[%r8+56], {%r983, %r984};
	st.shared.v2.u32 	[%r8+64], {%r985, %r986};
	st.shared.v2.u32 	[%r8+72], {%r987, %r988};
	st.shared.v2.u32 	[%r8+80], {%r989, %r990};
	bar.warp.sync 	-1;
	ld.shared.u32 	%r991, [%r7];
	ld.shared.u32 	%r992, [%r7+128];
	ld.shared.u32 	%r993, [%r7+256];
	ld.shared.u32 	%r994, [%r7+384];
	ld.shared.u32 	%r995, [%r7+512];
	ld.shared.u32 	%r996, [%r7+640];
	ld.shared.u32 	%r997, [%r7+768];
	ld.shared.u32 	%r998, [%r7+896];
	ld.shared.u32 	%r999, [%r7+1024];
	ld.shared.u32 	%r1000, [%r7+1152];
	ld.shared.u32 	%r1001, [%r7+1280];
	ld.shared.u32 	%r1002, [%r7+1408];
	ld.shared.u32 	%r1003, [%r7+1536];
	ld.shared.u32 	%r1004, [%r7+1664];
	ld.shared.u32 	%r1005, [%r7+1792];
	ld.shared.u32 	%r1006, [%r7+1920];
	ld.shared.u32 	%r1007, [%r7+2048];
	ld.shared.u32 	%r1008, [%r7+2176];
	ld.shared.u32 	%r1009, [%r7+2304];
	ld.shared.u32 	%r1010, [%r7+2432];
	ld.shared.u32 	%r1011, [%r7+2560];
	ld.shared.u32 	%r1012, [%r7+2688];
	add.s64 	%rd54, %rd3, %rd39;
	st.global.u32 	[%rd54], %r991;
	st.global.u32 	[%rd54+128], %r992;
	st.global.u32 	[%rd54+256], %r993;
	st.global.u32 	[%rd54+384], %r994;
	st.global.u32 	[%rd54+512], %r995;
	st.global.u32 	[%rd54+640], %r996;
	st.global.u32 	[%rd54+768], %r997;
	st.global.u32 	[%rd54+896], %r998;
	st.global.u32 	[%rd54+1024], %r999;
	st.global.u32 	[%rd54+1152], %r1000;
	st.global.u32 	[%rd54+1280], %r1001;
	st.global.u32 	[%rd54+1408], %r1002;
	st.global.u32 	[%rd54+1536], %r1003;
	st.global.u32 	[%rd54+1664], %r1004;
	st.global.u32 	[%rd54+1792], %r1005;
	st.global.u32 	[%rd54+1920], %r1006;
	st.global.u32 	[%rd54+2048], %r1007;
	st.global.u32 	[%rd54+2176], %r1008;
	st.global.u32 	[%rd54+2304], %r1009;
	st.global.u32 	[%rd54+2432], %r1010;
	st.global.u32 	[%rd54+2560], %r1011;
	st.global.u32 	[%rd54+2688], %r1012;
	bra.uni 	$L__BB10_140;
$L__BB10_26:
	setp.eq.s32 	%p2, %r3, 0;
	@%p2 bra 	$L__BB10_140;
	mul.wide.u32 	%rd15, %r2, 4;
	add.s64 	%rd16, %rd2, %rd15;
	mov.u32 	%r82, %tid.x;
	ld.global.u32 	%r1050, [%rd16];
	and.b32  	%r236, %r82, 31;
	and.b32  	%r237, %r82, 992;
	mul.lo.s32 	%r238, %r237, 22;
	or.b32  	%r84, %r238, %r236;
	setp.ge.u32 	%p3, %r84, %r3;
	shl.b32 	%r239, %r84, 2;
	cvt.u64.u32 	%rd17, %r239;
	add.s64 	%rd9, %rd16, %rd17;
	mov.u32 	%r1029, %r1050;
	@%p3 bra 	$L__BB10_29;
	ld.global.u32 	%r1029, [%rd9];
$L__BB10_29:
	add.s32 	%r240, %r84, 32;
	setp.ge.u32 	%p4, %r240, %r3;
	mov.u32 	%r1030, %r1050;
	@%p4 bra 	$L__BB10_31;
	ld.global.u32 	%r1030, [%rd9+128];
$L__BB10_31:
	add.s32 	%r89, %r84, 64;
	setp.ge.u32 	%p5, %r89, %r3;
	mov.u32 	%r1031, %r1050;
	@%p5 bra 	$L__BB10_33;
	ld.global.u32 	%r1031, [%rd9+256];
$L__BB10_33:
	add.s32 	%r92, %r84, 96;
	setp.ge.u32 	%p6, %r92, %r3;
	mov.u32 	%r1032, %r1050;
	@%p6 bra 	$L__BB10_35;
	ld.global.u32 	%r1032, [%rd9+384];
$L__BB10_35:
	add.s32 	%r241, %r84, 128;
	setp.ge.u32 	%p7, %r241, %r3;
	mov.u32 	%r1033, %r1050;
	@%p7 bra 	$L__BB10_37;
	ld.global.u32 	%r1033, [%rd9+512];
$L__BB10_37:
	add.s32 	%r242, %r84, 160;
	setp.ge.u32 	%p8, %r242, %r3;
	mov.u32 	%r1034, %r1050;
	@%p8 bra 	$L__BB10_39;
	ld.global.u32 	%r1034, [%rd9+640];
$L__BB10_39:
	add.s32 	%r243, %r84, 192;
	setp.ge.u32 	%p9, %r243, %r3;
	mov.u32 	%r1035, %r1050;
	@%p9 bra 	$L__BB10_41;
	ld.global.u32 	%r1035, [%rd9+768];
$L__BB10_41:
	add.s32 	%r101, %r84, 224;
	setp.ge.u32 	%p10, %r101, %r3;
	mov.u32 	%r1036, %r1050;
	@%p10 bra 	$L__BB10_43;
	ld.global.u32 	%r1036, [%rd9+896];
$L__BB10_43:
	add.s32 	%r244, %r84, 256;
	setp.ge.u32 	%p11, %r244, %r3;
	mov.u32 	%r1037, %r1050;
	@%p11 bra 	$L__BB10_45;
	ld.global.u32 	%r1037, [%rd9+1024];
$L__BB10_45:
	add.s32 	%r245, %r84, 288;
	setp.ge.u32 	%p12, %r245, %r3;
	mov.u32 	%r1038, %r1050;
	@%p12 bra 	$L__BB10_47;
	ld.global.u32 	%r1038, [%rd9+1152];
$L__BB10_47:
	add.s32 	%r246, %r84, 320;
	setp.ge.u32 	%p13, %r246, %r3;
	mov.u32 	%r1039, %r1050;
	@%p13 bra 	$L__BB10_49;
	ld.global.u32 	%r1039, [%rd9+1280];
$L__BB10_49:
	add.s32 	%r110, %r84, 352;
	setp.ge.u32 	%p14, %r110, %r3;
	mov.u32 	%r1040, %r1050;
	@%p14 bra 	$L__BB10_51;
	ld.global.u32 	%r1040, [%rd9+1408];
$L__BB10_51:
	add.s32 	%r113, %r84, 384;
	setp.ge.u32 	%p15, %r113, %r3;
	mov.u32 	%r1041, %r1050;
	@%p15 bra 	$L__BB10_53;
	ld.global.u32 	%r1041, [%rd9+1536];
$L__BB10_53:
	add.s32 	%r247, %r84, 416;
	setp.ge.u32 	%p16, %r247, %r3;
	mov.u32 	%r1042, %r1050;
	@%p16 bra 	$L__BB10_55;
	ld.global.u32 	%r1042, [%rd9+1664];
$L__BB10_55:
	add.s32 	%r118, %r84, 448;
	setp.ge.u32 	%p17, %r118, %r3;
	mov.u32 	%r1043, %r1050;
	@%p17 bra 	$L__BB10_57;
	ld.global.u32 	%r1043, [%rd9+1792];
$L__BB10_57:
	add.s32 	%r248, %r84, 480;
	setp.ge.u32 	%p18, %r248, %r3;
	mov.u32 	%r1044, %r1050;
	@%p18 bra 	$L__BB10_59;
	ld.global.u32 	%r1044, [%rd9+1920];
$L__BB10_59:
	add.s32 	%r249, %r84, 512;
	setp.ge.u32 	%p19, %r249, %r3;
	mov.u32 	%r1045, %r1050;
	@%p19 bra 	$L__BB10_61;
	ld.global.u32 	%r1045, [%rd9+2048];
$L__BB10_61:
	add.s32 	%r125, %r84, 544;
	setp.ge.u32 	%p20, %r125, %r3;
	mov.u32 	%r1046, %r1050;
	@%p20 bra 	$L__BB10_63;
	ld.global.u32 	%r1046, [%rd9+2176];
$L__BB10_63:
	add.s32 	%r250, %r84, 576;
	setp.ge.u32 	%p21, %r250, %r3;
	mov.u32 	%r1047, %r1050;
	@%p21 bra 	$L__BB10_65;
	ld.global.u32 	%r1047, [%rd9+2304];
$L__BB10_65:
	add.s32 	%r130, %r84, 608;
	setp.ge.u32 	%p22, %r130, %r3;
	mov.u32 	%r1048, %r1050;
	@%p22 bra 	$L__BB10_67;
	ld.global.u32 	%r1048, [%rd9+2432];
$L__BB10_67:
	add.s32 	%r251, %r84, 640;
	setp.ge.u32 	%p23, %r251, %r3;
	mov.u32 	%r1049, %r1050;
	@%p23 bra 	$L__BB10_69;
	ld.global.u32 	%r1049, [%rd9+2560];
$L__BB10_69:
	add.s32 	%r135, %r84, 672;
	setp.ge.u32 	%p24, %r135, %r3;
	@%p24 bra 	$L__BB10_71;
	ld.global.u32 	%r1050, [%rd9+2688];
$L__BB10_71:
	// begin inline asm
	mov.u32 %r252, %laneid;
	// end inline asm
	shr.u32 	%r139, %r82, 5;
	mad.lo.s32 	%r253, %r139, 704, %r252;
	shl.b32 	%r254, %r253, 2;
	mov.u32 	%r255, _ZZN3cub18CUB_300001_SM_10006detail4scan16DeviceScanKernelINS2_10policy_hubIiiijN4cuda3std3__44plusIiEEE10Policy1000EN6thrust24THRUST_300001_SM_1000_NS6detail15normal_iteratorINSD_10device_ptrIiEEEESI_NS0_13ScanTileStateIiLb1EEES9_NS0_8NullTypeEjiLb0ESL_EEvT0_T1_T2_iT3_T4_T5_E12temp_storage;
	add.s32 	%r140, %r255, %r254;
	st.shared.u32 	[%r140], %r1029;
	st.shared.u32 	[%r140+128], %r1030;
	st.shared.u32 	[%r140+256], %r1031;
	st.shared.u32 	[%r140+384], %r1032;
	st.shared.u32 	[%r140+512], %r1033;
	st.shared.u32 	[%r140+640], %r1034;
	st.shared.u32 	[%r140+768], %r1035;
	st.shared.u32 	[%r140+896], %r1036;
	st.shared.u32 	[%r140+1024], %r1037;
	st.shared.u32 	[%r140+1152], %r1038;
	st.shared.u32 	[%r140+1280], %r1039;
	st.shared.u32 	[%r140+1408], %r1040;
	st.shared.u32 	[%r140+1536], %r1041;
	st.shared.u32 	[%r140+1664], %r1042;
	st.shared.u32 	[%r140+1792], %r1043;
	st.shared.u32 	[%r140+1920], %r1044;
	st.shared.u32 	[%r140+2048], %r1045;
	st.shared.u32 	[%r140+2176], %r1046;
	st.shared.u32 	[%r140+2304], %r1047;
	st.shared.u32 	[%r140+2432], %r1048;
	st.shared.u32 	[%r140+2560], %r1049;
	st.shared.u32 	[%r140+2688], %r1050;
	bar.warp.sync 	-1;
	mad.lo.s32 	%r141, %r252, 84, %r140;
	ld.shared.v2.u32 	{%r142, %r143}, [%r141];
	ld.shared.v2.u32 	{%r144, %r145}, [%r141+8];
	ld.shared.v2.u32 	{%r146, %r147}, [%r141+16];
	ld.shared.v2.u32 	{%r148, %r149}, [%r141+24];
	ld.shared.v2.u32 	{%r150, %r151}, [%r141+32];
	ld.shared.v2.u32 	{%r152, %r153}, [%r141+40];
	ld.shared.v2.u32 	{%r154, %r155}, [%r141+48];
	ld.shared.v2.u32 	{%r156, %r157}, [%r141+56];
	ld.shared.v2.u32 	{%r158, %r159}, [%r141+64];
	ld.shared.v2.u32 	{%r160, %r161}, [%r141+72];
	ld.shared.v2.u32 	{%r162, %r163}, [%r141+80];
	bar.sync 	0;
	setp.ne.s32 	%p25, %r1014, 0;
	@%p25 bra 	$L__BB10_75;
	add.s32 	%r489, %r143, %r142;
	add.s32 	%r490, %r144, %r489;
	add.s32 	%r491, %r145, %r490;
	add.s32 	%r492, %r146, %r491;
	add.s32 	%r493, %r147, %r492;
	add.s32 	%r494, %r148, %r493;
	add.s32 	%r495, %r149, %r494;
	add.s32 	%r496, %r150, %r495;
	add.s32 	%r497, %r151, %r496;
	add.s32 	%r498, %r152, %r497;
	add.s32 	%r499, %r153, %r498;
	add.s32 	%r500, %r154, %r499;
	add.s32 	%r501, %r155, %r500;
	add.s32 	%r502, %r156, %r501;
	add.s32 	%r503, %r157, %r502;
	add.s32 	%r504, %r158, %r503;
	add.s32 	%r505, %r159, %r504;
	add.s32 	%r506, %r160, %r505;
	add.s32 	%r507, %r161, %r506;
	add.s32 	%r508, %r162, %r507;
	add.s32 	%r460, %r163, %r508;
	mov.b32 	%r486, 1;
	mov.b32 	%r487, 0;
	mov.b32 	%r488, -1;
	// begin inline asm
	shfl.sync.up.b32 %r459, %r460, %r486, %r487, %r488;
	// end inline asm
	setp.gt.s32 	%p72, %r252, 0;
	selp.b32 	%r509, %r459, 0, %p72;
	add.s32 	%r465, %r509, %r460;
	mov.b32 	%r466, 2;
	// begin inline asm
	shfl.sync.up.b32 %r464, %r465, %r466, %r487, %r488;
	// end inline asm
	setp.lt.s32 	%p73, %r252, 2;
	selp.b32 	%r510, 0, %r464, %p73;
	add.s32 	%r470, %r510, %r465;
	mov.b32 	%r471, 4;
	// begin inline asm
	shfl.sync.up.b32 %r469, %r470, %r471, %r487, %r488;
	// end inline asm
	setp.lt.s32 	%p74, %r252, 4;
	selp.b32 	%r511, 0, %r469, %p74;
	add.s32 	%r475, %r511, %r470;
	mov.b32 	%r476, 8;
	// begin inline asm
	shfl.sync.up.b32 %r474, %r475, %r476, %r487, %r488;
	// end inline asm
	setp.lt.s32 	%p75, %r252, 8;
	selp.b32 	%r512, 0, %r474, %p75;
	add.s32 	%r480, %r512, %r475;
	mov.b32 	%r481, 16;
	// begin inline asm
	shfl.sync.up.b32 %r479, %r480, %r481, %r487, %r488;
	// end inline asm
	setp.lt.s32 	%p76, %r252, 16;
	selp.b32 	%r513, 0, %r479, %p76;
	add.s32 	%r485, %r513, %r480;
	// begin inline asm
	shfl.sync.up.b32 %r484, %r485, %r486, %r487, %r488;
	// end inline asm
	setp.ne.s32 	%p77, %r252, 31;
	@%p77 bra 	$L__BB10_74;
	shl.b32 	%r514, %r139, 2;
	mov.u32 	%r515, _ZZN3cub18CUB_300001_SM_10006detail4scan16DeviceScanKernelINS2_10policy_hubIiiijN4cuda3std3__44plusIiEEE10Policy1000EN6thrust24THRUST_300001_SM_1000_NS6detail15normal_iteratorINSD_10device_ptrIiEEEESI_NS0_13ScanTileStateIiLb1EEES9_NS0_8NullTypeEjiLb0ESL_EEvT0_T1_T2_iT3_T4_T5_E12temp_storage;
	add.s32 	%r516, %r515, %r514;
	st.shared.u32 	[%r516+16], %r485;
$L__BB10_74:
	bar.sync 	0;
	ld.shared.v4.u32 	{%r517, %r518, %r519, %r520}, [_ZZN3cub18CUB_300001_SM_10006detail4scan16DeviceScanKernelINS2_10policy_hubIiiijN4cuda3std3__44plusIiEEE10Policy1000EN6thrust24THRUST_300001_SM_1000_NS6detail15normal_iteratorINSD_10device_ptrIiEEEESI_NS0_13ScanTileStateIiLb1EEES9_NS0_8NullTypeEjiLb0ESL_EEvT0_T1_T2_iT3_T4_T5_E12temp_storage+16];
	add.s32 	%r521, %r518, %r517;
	setp.eq.s32 	%p78, %r139, 2;
	selp.b32 	%r522, %r521, %r517, %p78;
	add.s32 	%r523, %r521, %r519;
	setp.eq.s32 	%p79, %r139, 3;
	selp.b32 	%r524, %r523, %r522, %p79;
	add.s32 	%r525, %r523, %r520;
	setp.eq.s32 	%p80, %r139, 4;
	selp.b32 	%r526, %r525, %r524, %p80;
	ld.shared.v4.u32 	{%r527, %r528, %r529, %r530}, [_ZZN3cub18CUB_300001_SM_10006detail4scan16DeviceScanKernelINS2_10policy_hubIiiijN4cuda3std3__44plusIiEEE10Policy1000EN6thrust24THRUST_300001_SM_1000_NS6detail15normal_iteratorINSD_10device_ptrIiEEEESI_NS0_13ScanTileStateIiLb1EEES9_NS0_8NullTypeEjiLb0ESL_EEvT0_T1_T2_iT3_T4_T5_E12temp_storage+32];
	add.s32 	%r531, %r525, %r527;
	setp.eq.s32 	%p81, %r139, 5;
	selp.b32 	%r532, %r531, %r526, %p81;
	add.s32 	%r533, %r531, %r528;
	setp.eq.s32 	%p82, %r139, 6;
	selp.b32 	%r534, %r533, %r532, %p82;
	add.s32 	%r535, %r533, %r529;
	setp.eq.s32 	%p83, %r139, 7;
	selp.b32 	%r536, %r535, %r534, %p83;
	add.s32 	%r537, %r535, %r530;
	setp.eq.s32 	%p84, %r139, 8;
	selp.b32 	%r538, %r537, %r536, %p84;
	.pragma "used_bytes_mask 4095";
	ld.shared.v4.u32 	{%r539, %r540, %r541, %r542}, [_ZZN3cub18CUB_300001_SM_10006detail4scan16DeviceScanKernelINS2_10policy_hubIiiijN4cuda3std3__44plusIiEEE10Policy1000EN6thrust24THRUST_300001_SM_1000_NS6detail15normal_iteratorINSD_10device_ptrIiEEEESI_NS0_13ScanTileStateIiLb1EEES9_NS0_8NullTypeEjiLb0ESL_EEvT0_T1_T2_iT3_T4_T5_E12temp_storage+48];
	add.s32 	%r543, %r537, %r539;
	setp.eq.s32 	%p85, %r139, 9;
	selp.b32 	%r544, %r543, %r538, %p85;
	add.s32 	%r545, %r543, %r540;
	setp.eq.s32 	%p86, %r139, 10;
	selp.b32 	%r546, %r545, %r544, %p86;
	add.s32 	%r547, %r545, %r541;
	setp.eq.s32 	%p87, %r139, 11;
	selp.b32 	%r548, %r547, %r546, %p87;
	setp.lt.u32 	%p88, %r82, 32;
	setp.eq.s32 	%p89, %r252, 0;
	selp.b32 	%r549, 0, %r484, %p89;
	add.s32 	%r550, %r548, %r549;
	selp.b32 	%r551, %r484, %r550, %p88;
	setp.eq.s32 	%p90, %r82, 0;
	selp.b32 	%r1065, 0, %r551, %p90;
	bra.uni 	$L__BB10_94;
$L__BB10_75:
	add.s32 	%r286, %r143, %r142;
	add.s32 	%r287, %r144, %r286;
	add.s32 	%r288, %r145, %r287;
	add.s32 	%r289, %r146, %r288;
	add.s32 	%r290, %r147, %r289;
	add.s32 	%r291, %r148, %r290;
	add.s32 	%r292, %r149, %r291;
	add.s32 	%r293, %r150, %r292;
	add.s32 	%r294, %r151, %r293;
	add.s32 	%r295, %r152, %r294;
	add.s32 	%r296, %r153, %r295;
	add.s32 	%r297, %r154, %r296;
	add.s32 	%r298, %r155, %r297;
	add.s32 	%r299, %r156, %r298;
	add.s32 	%r300, %r157, %r299;
	add.s32 	%r301, %r158, %r300;
	add.s32 	%r302, %r159, %r301;
	add.s32 	%r303, %r160, %r302;
	add.s32 	%r304, %r161, %r303;
	add.s32 	%r305, %r162, %r304;
	add.s32 	%r257, %r163, %r305;
	mov.b32 	%r283, 1;
	mov.b32 	%r284, 0;
	mov.b32 	%r285, -1;
	// begin inline asm
	shfl.sync.up.b32 %r256, %r257, %r283, %r284, %r285;
	// end inline asm
	setp.gt.s32 	%p26, %r252, 0;
	selp.b32 	%r306, %r256, 0, %p26;
	add.s32 	%r262, %r306, %r257;
	mov.b32 	%r263, 2;
	// begin inline asm
	shfl.sync.up.b32 %r261, %r262, %r263, %r284, %r285;
	// end inline asm
	setp.lt.s32 	%p27, %r252, 2;
	selp.b32 	%r307, 0, %r261, %p27;
	add.s32 	%r267, %r307, %r262;
	mov.b32 	%r268, 4;
	// begin inline asm
	shfl.sync.up.b32 %r266, %r267, %r268, %r284, %r285;
	// end inline asm
	setp.lt.s32 	%p28, %r252, 4;
	selp.b32 	%r308, 0, %r266, %p28;
	add.s32 	%r272, %r308, %r267;
	mov.b32 	%r273, 8;
	// begin inline asm
	shfl.sync.up.b32 %r271, %r272, %r273, %r284, %r285;
	// end inline asm
	setp.lt.s32 	%p29, %r252, 8;
	selp.b32 	%r309, 0, %r271, %p29;
	add.s32 	%r277, %r309, %r272;
	mov.b32 	%r278, 16;
	// begin inline asm
	shfl.sync.up.b32 %r276, %r277, %r278, %r284, %r285;
	// end inline asm
	setp.lt.s32 	%p30, %r252, 16;
	selp.b32 	%r310, 0, %r276, %p30;
	add.s32 	%r282, %r310, %r277;
	// begin inline asm
	shfl.sync.up.b32 %r281, %r282, %r283, %r284, %r285;
	// end inline asm
	setp.ne.s32 	%p31, %r252, 31;
	@%p31 bra 	$L__BB10_77;
	shl.b32 	%r311, %r139, 2;
	mov.u32 	%r312, _ZZN3cub18CUB_300001_SM_10006detail4scan16DeviceScanKernelINS2_10policy_hubIiiijN4cuda3std3__44plusIiEEE10Policy1000EN6thrust24THRUST_300001_SM_1000_NS6detail15normal_iteratorINSD_10device_ptrIiEEEESI_NS0_13ScanTileStateIiLb1EEES9_NS0_8NullTypeEjiLb0ESL_EEvT0_T1_T2_iT3_T4_T5_E12temp_storage;
	add.s32 	%r313, %r312, %r311;
	st.shared.u32 	[%r313+16], %r282;
$L__BB10_77:
	bar.sync 	0;
	ld.shared.v4.u32 	{%r314, %r315, %r316, %r317}, [_ZZN3cub18CUB_300001_SM_10006detail4scan16DeviceScanKernelINS2_10policy_hubIiiijN4cuda3std3__44plusIiEEE10Policy1000EN6thrust24THRUST_300001_SM_1000_NS6detail15normal_iteratorINSD_10device_ptrIiEEEESI_NS0_13ScanTileStateIiLb1EEES9_NS0_8NullTypeEjiLb0ESL_EEvT0_T1_T2_iT3_T4_T5_E12temp_storage+16];
	add.s32 	%r318, %r315, %r314;
	setp.eq.s32 	%p32, %r139, 2;
	selp.b32 	%r319, %r318, %r314, %p32;
	add.s32 	%r320, %r318, %r316;
	setp.eq.s32 	%p33, %r139, 3;
	selp.b32 	%r321, %r320, %r319, %p33;
	add.s32 	%r322, %r320, %r317;
	setp.eq.s32 	%p34, %r139, 4;
	selp.b32 	%r323, %r322, %r321, %p34;
	ld.shared.v4.u32 	{%r324, %r325, %r326, %r327}, [_ZZN3cub18CUB_300001_SM_10006detail4scan16DeviceScanKernelINS2_10policy_hubIiiijN4cuda3std3__44plusIiEEE10Policy1000EN6thrust24THRUST_300001_SM_1000_NS6detail15normal_iteratorINSD_10device_ptrIiEEEESI_NS0_13ScanTileStateIiLb1EEES9_NS0_8NullTypeEjiLb0ESL_EEvT0_T1_T2_iT3_T4_T5_E12temp_storage+32];
	add.s32 	%r328, %r322, %r324;
	setp.eq.s32 	%p35, %r139, 5;
	selp.b32 	%r329, %r328, %r323, %p35;
	add.s32 	%r330, %r328, %r325;
	setp.eq.s32 	%p36, %r139, 6;
	selp.b32 	%r331, %r330, %r329, %p36;
	add.s32 	%r332, %r330, %r326;
	setp.eq.s32 	%p37, %r139, 7;
	selp.b32 	%r333, %r332, %r331, %p37;
	add.s32 	%r334, %r332, %r327;
	setp.eq.s32 	%p38, %r139, 8;
	selp.b32 	%r335, %r334, %r333, %p38;
	ld.shared.v4.u32 	{%r336, %r337, %r338, %r339}, [_ZZN3cub18CUB_300001_SM_10006detail4scan16DeviceScanKernelINS2_10policy_hubIiiijN4cuda3std3__44plusIiEEE10Policy1000EN6thrust24THRUST_300001_SM_1000_NS6detail15normal_iteratorINSD_10device_ptrIiEEEESI_NS0_13ScanTileStateIiLb1EEES9_NS0_8NullTypeEjiLb0ESL_EEvT0_T1_T2_iT3_T4_T5_E12temp_storage+48];
	add.s32 	%r340, %r334, %r336;
	setp.eq.s32 	%p39, %r139, 9;
	selp.b32 	%r341, %r340, %r335, %p39;
	add.s32 	%r342, %r340, %r337;
	setp.eq.s32 	%p40, %r139, 10;
	selp.b32 	%r343, %r342, %r341, %p40;
	add.s32 	%r344, %r342, %r338;
	setp.eq.s32 	%p41, %r139, 11;
	selp.b32 	%r345, %r344, %r343, %p41;
	add.s32 	%r169, %r344, %r339;
	setp.gt.u32 	%p42, %r82, 31;
	setp.lt.u32 	%p43, %r82, 32;
	setp.eq.s32 	%p44, %r252, 0;
	selp.b32 	%r346, 0, %r281, %p44;
	add.s32 	%r1064, %r345, %r346;
	selp.b32 	%r171, %r281, %r1064, %p43;
	@%p42 bra 	$L__BB10_93;
	setp.ne.s32 	%p45, %r82, 0;
	mul.wide.s32 	%rd18, %r1014, 8;
	add.s64 	%rd10, %rd1, %rd18;
	@%p45 bra 	$L__BB10_80;
	st.shared.u32 	[_ZZN3cub18CUB_300001_SM_10006detail4scan16DeviceScanKernelINS2_10policy_hubIiiijN4cuda3std3__44plusIiEEE10Policy1000EN6thrust24THRUST_300001_SM_1000_NS6detail15normal_iteratorINSD_10device_ptrIiEEEESI_NS0_13ScanTileStateIiLb1EEES9_NS0_8NullTypeEjiLb0ESL_EEvT0_T1_T2_iT3_T4_T5_E12temp_storage+12], %r169;
	add.s64 	%rd19, %rd10, 256;
	mov.b32 	%r347, 100;
	// begin inline asm
	st.relaxed.gpu.v2.u32 [%rd19], {%r347, %r169};
	// end inline asm
$L__BB10_80:
	not.b32 	%r353, %r82;
	add.s32 	%r1059, %r1014, %r353;
	mov.b32 	%r349, 830;
	// begin inline asm
	nanosleep.u32 %r349;
	// end inline asm
	mul.wide.s32 	%rd21, %r1059, 8;
	add.s64 	%rd22, %rd1, %rd21;
	add.s64 	%rd20, %rd22, 256;
	// begin inline asm
	ld.relaxed.gpu.v2.u32 {%r1061, %r1053}, [%rd20];
	// end inline asm
	mov.b32 	%r1054, 952;
$L__BB10_81:
	setp.eq.s32 	%p46, %r1061, 99;
	mov.b32 	%r354, -1;
	vote.sync.any.pred 	%p47, %p46, %r354;
	not.pred 	%p48, %p47;
	@%p48 bra 	$L__BB10_83;
	mul.lo.s32 	%r457, %r1014, 16807;
	and.b32  	%r1014, %r457, 2147483647;
	add.s32 	%r458, %r1054, 1;
	rem.u32 	%r454, %r1014, %r458;
	// begin inline asm
	nanosleep.u32 %r454;
	// end inline asm
	shr.u32 	%r1054, %r1054, 1;
	// begin inline asm
	ld.relaxed.gpu.v2.u32 {%r1061, %r1053}, [%rd20];
	// end inline asm
	bra.uni 	$L__BB10_81;
$L__BB10_83:
	setp.eq.s32 	%p49, %r1061, 101;
	mov.b32 	%r381, -1;
	vote.sync.ballot.b32 	%r383, %p49, %r381;
	// begin inline asm
	mov.u32 %r356, %lanemask_ge;
	// end inline asm
	and.b32  	%r384, %r383, %r356;
	or.b32  	%r385, %r384, -2147483648;
	add.s32 	%r386, %r385, -1;
	not.b32 	%r387, %r385;
	and.b32  	%r388, %r387, %r386;
	popc.b32 	%r360, %r388;
	mov.b32 	%r359, 1;
	// begin inline asm
	shfl.sync.down.b32 %r357, %r1053, %r359, %r360, %r381;
	// end inline asm
	setp.lt.s32 	%p51, %r252, %r360;
	selp.b32 	%r389, %r357, 0, %p51;
	add.s32 	%r363, %r389, %r1053;
	mov.b32 	%r364, 2;
	// begin inline asm
	shfl.sync.down.b32 %r362, %r363, %r364, %r360, %r381;
	// end inline asm
	add.s32 	%r390, %r252, 2;
	setp.gt.s32 	%p52, %r390, %r360;
	selp.b32 	%r391, 0, %r362, %p52;
	add.s32 	%r368, %r363, %r391;
	mov.b32 	%r369, 4;
	// begin inline asm
	shfl.sync.down.b32 %r367, %r368, %r369, %r360, %r381;
	// end inline asm
	add.s32 	%r392, %r252, 4;
	setp.gt.s32 	%p53, %r392, %r360;
	selp.b32 	%r393, 0, %r367, %p53;
	add.s32 	%r373, %r368, %r393;
	mov.b32 	%r374, 8;
	// begin inline asm
	shfl.sync.down.b32 %r372, %r373, %r374, %r360, %r381;
	// end inline asm
	add.s32 	%r394, %r252, 8;
	setp.gt.s32 	%p54, %r394, %r360;
	selp.b32 	%r395, 0, %r372, %p54;
	add.s32 	%r378, %r373, %r395;
	mov.b32 	%r379, 16;
	// begin inline asm
	shfl.sync.down.b32 %r377, %r378, %r379, %r360, %r381;
	// end inline asm
	add.s32 	%r396, %r252, 16;
	setp.gt.s32 	%p55, %r396, %r360;
	selp.b32 	%r397, 0, %r377, %p55;
	add.s32 	%r1057, %r378, %r397;
	add.s64 	%rd11, %rd1, 256;
	mov.b32 	%r1055, 952;
$L__BB10_84:
	setp.ne.s32 	%p56, %r1061, 101;
	mov.b32 	%r398, -1;
	vote.sync.all.pred 	%p57, %p56, %r398;
	not.pred 	%p58, %p57;
	@%p58 bra 	$L__BB10_89;
	shr.u32 	%r1055, %r1055, 1;
	mul.wide.s32 	%rd25, %r1059, 8;
	add.s64 	%rd26, %rd11, %rd25;
	add.s64 	%rd24, %rd26, -256;
	// begin inline asm
	ld.relaxed.gpu.v2.u32 {%r1061, %r1062}, [%rd24];
	// end inline asm
	mov.u32 	%r1063, %r1055;
$L__BB10_86:
	setp.eq.s32 	%p62, %r1061, 99;
	mov.b32 	%r406, -1;
	vote.sync.any.pred 	%p63, %p62, %r406;
	not.pred 	%p64, %p63;
	@%p64 bra 	$L__BB10_88;
	mul.lo.s32 	%r452, %r1014, 16807;
	and.b32  	%r1014, %r452, 2147483647;
	add.s32 	%r453, %r1063, 1;
	rem.u32 	%r449, %r1014, %r453;
	// begin inline asm
	nanosleep.u32 %r449;
	// end inline asm
	shr.u32 	%r1063, %r1063, 1;
	// begin inline asm
	ld.relaxed.gpu.v2.u32 {%r1061, %r1062}, [%rd24];
	// end inline asm
	bra.uni 	$L__BB10_86;
$L__BB10_88:
	setp.eq.s32 	%p65, %r1061, 101;
	mov.b32 	%r432, -1;
	vote.sync.ballot.b32 	%r433, %p65, %r432;
	and.b32  	%r434, %r433, %r356;
	or.b32  	%r435, %r434, -2147483648;
	add.s32 	%r436, %r435, -1;
	not.b32 	%r437, %r435;
	and.b32  	%r438, %r437, %r436;
	popc.b32 	%r411, %r438;
	mov.b32 	%r410, 1;
	// begin inline asm
	shfl.sync.down.b32 %r408, %r1062, %r410, %r411, %r432;
	// end inline asm
	setp.lt.s32 	%p67, %r252, %r411;
	selp.b32 	%r439, %r408, 0, %p67;
	add.s32 	%r414, %r439, %r1062;
	mov.b32 	%r415, 2;
	// begin inline asm
	shfl.sync.down.b32 %r413, %r414, %r415, %r411, %r432;
	// end inline asm
	add.s32 	%r440, %r252, 2;
	setp.gt.s32 	%p68, %r440, %r411;
	selp.b32 	%r441, 0, %r413, %p68;
	add.s32 	%r419, %r414, %r441;
	mov.b32 	%r420, 4;
	// begin inline asm
	shfl.sync.down.b32 %r418, %r419, %r420, %r411, %r432;
	// end inline asm
	add.s32 	%r442, %r252, 4;
	setp.gt.s32 	%p69, %r442, %r411;
	selp.b32 	%r443, 0, %r418, %p69;
	add.s32 	%r424, %r419, %r443;
	mov.b32 	%r425, 8;
	// begin inline asm
	shfl.sync.down.b32 %r423, %r424, %r425, %r411, %r432;
	// end inline asm
	add.s32 	%r444, %r252, 8;
	setp.gt.s32 	%p70, %r444, %r411;
	selp.b32 	%r445, 0, %r423, %p70;
	add.s32 	%r429, %r424, %r445;
	mov.b32 	%r430, 16;
	// begin inline asm
	shfl.sync.down.b32 %r428, %r429, %r430, %r411, %r432;
	// end inline asm
	add.s32 	%r446, %r252, 16;
	setp.gt.s32 	%p71, %r446, %r411;
	selp.b32 	%r447, 0, %r428, %p71;
	add.s32 	%r448, %r447, %r1057;
	add.s32 	%r1057, %r448, %r429;
	add.s32 	%r1059, %r1059, -32;
	bra.uni 	$L__BB10_84;
$L__BB10_89:
	@%p45 bra 	$L__BB10_91;
	add.s32 	%r401, %r1057, %r169;
	add.s64 	%rd23, %rd10, 256;
	mov.b32 	%r400, 101;
	// begin inline asm
	st.relaxed.gpu.v2.u32 [%rd23], {%r400, %r401};
	// end inline asm
	st.shared.u32 	[_ZZN3cub18CUB_300001_SM_10006detail4scan16DeviceScanKernelINS2_10policy_hubIiiijN4cuda3std3__44plusIiEEE10Policy1000EN6thrust24THRUST_300001_SM_1000_NS6detail15normal_iteratorINSD_10device_ptrIiEEEESI_NS0_13ScanTileStateIiLb1EEES9_NS0_8NullTypeEjiLb0ESL_EEvT0_T1_T2_iT3_T4_T5_E12temp_storage+4], %r1057;
	st.shared.u32 	[_ZZN3cub18CUB_300001_SM_10006detail4scan16DeviceScanKernelINS2_10policy_hubIiiijN4cuda3std3__44plusIiEEE10Policy1000EN6thrust24THRUST_300001_SM_1000_NS6detail15normal_iteratorINSD_10device_ptrIiEEEESI_NS0_13ScanTileStateIiLb1EEES9_NS0_8NullTypeEjiLb0ESL_EEvT0_T1_T2_iT3_T4_T5_E12temp_storage+8], %r401;
$L__BB10_91:
	setp.ne.s32 	%p60, %r252, 0;
	mov.u32 	%r1064, %r171;
	@%p60 bra 	$L__BB10_93;
	st.shared.u32 	[_ZZN3cub18CUB_300001_SM_10006detail4scan16DeviceScanKernelINS2_10policy_hubIiiijN4cuda3std3__44plusIiEEE10Policy1000EN6thrust24THRUST_300001_SM_1000_NS6detail15normal_iteratorINSD_10device_ptrIiEEEESI_NS0_13ScanTileStateIiLb1EEES9_NS0_8NullTypeEjiLb0ESL_EEvT0_T1_T2_iT3_T4_T5_E12temp_storage+76], %r1057;
	mov.u32 	%r1064, %r1057;
$L__BB10_93:
	bar.sync 	0;
	setp.eq.s32 	%p61, %r82, 0;
	ld.shared.u32 	%r402, [_ZZN3cub18CUB_300001_SM_10006detail4scan16DeviceScanKernelINS2_10policy_hubIiiijN4cuda3std3__44plusIiEEE10Policy1000EN6thrust24THRUST_300001_SM_1000_NS6detail15normal_iteratorINSD_10device_ptrIiEEEESI_NS0_13ScanTileStateIiLb1EEES9_NS0_8NullTypeEjiLb0ESL_EEvT0_T1_T2_iT3_T4_T5_E12temp_storage+76];
	selp.b32 	%r403, 0, %r402, %p61;
	add.s32 	%r1065, %r403, %r1064;
$L__BB10_94:
	add.s32 	%r552, %r1065, %r142;
	add.s32 	%r553, %r143, %r552;
	add.s32 	%r554, %r144, %r553;
	add.s32 	%r555, %r145, %r554;
	add.s32 	%r556, %r146, %r555;
	add.s32 	%r557, %r147, %r556;
	add.s32 	%r558, %r148, %r557;
	add.s32 	%r559, %r149, %r558;
	add.s32 	%r560, %r150, %r559;
	add.s32 	%r561, %r151, %r560;
	add.s32 	%r562, %r152, %r561;
	add.s32 	%r563, %r153, %r562;
	add.s32 	%r564, %r154, %r563;
	add.s32 	%r565, %r155, %r564;
	add.s32 	%r566, %r156, %r565;
	add.s32 	%r567, %r157, %r566;
	add.s32 	%r568, %r158, %r567;
	add.s32 	%r569, %r159, %r568;
	add.s32 	%r570, %r160, %r569;
	add.s32 	%r571, %r161, %r570;
	add.s32 	%r572, %r162, %r571;
	add.s32 	%r573, %r163, %r572;
	bar.sync 	0;
	st.shared.v2.u32 	[%r141], {%r552, %r553};
	st.shared.v2.u32 	[%r141+8], {%r554, %r555};
	st.shared.v2.u32 	[%r141+16], {%r556, %r557};
	st.shared.v2.u32 	[%r141+24], {%r558, %r559};
	st.shared.v2.u32 	[%r141+32], {%r560, %r561};
	st.shared.v2.u32 	[%r141+40], {%r562, %r563};
	st.shared.v2.u32 	[%r141+48], {%r564, %r565};
	st.shared.v2.u32 	[%r141+56], {%r566, %r567};
	st.shared.v2.u32 	[%r141+64], {%r568, %r569};
	st.shared.v2.u32 	[%r141+72], {%r570, %r571};
	st.shared.v2.u32 	[%r141+80], {%r572, %r573};
	bar.warp.sync 	-1;
	ld.shared.u32 	%r210, [%r140];
	ld.shared.u32 	%r211, [%r140+128];
	ld.shared.u32 	%r212, [%r140+256];
	ld.shared.u32 	%r213, [%r140+384];
	ld.shared.u32 	%r214, [%r140+512];
	ld.shared.u32 	%r215, [%r140+640];
	ld.shared.u32 	%r216, [%r140+768];
	ld.shared.u32 	%r217, [%r140+896];
	ld.shared.u32 	%r218, [%r140+1024];
	ld.shared.u32 	%r219, [%r140+1152];
	ld.shared.u32 	%r220, [%r140+1280];
	ld.shared.u32 	%r221, [%r140+1408];
	ld.shared.u32 	%r222, [%r140+1536];
	ld.shared.u32 	%r223, [%r140+1664];
	ld.shared.u32 	%r224, [%r140+1792];
	ld.shared.u32 	%r225, [%r140+1920];
	ld.shared.u32 	%r226, [%r140+2048];
	ld.shared.u32 	%r227, [%r140+2176];
	ld.shared.u32 	%r228, [%r140+2304];
	ld.shared.u32 	%r229, [%r140+2432];
	ld.shared.u32 	%r230, [%r140+2560];
	ld.shared.u32 	%r231, [%r140+2688];
	setp.ne.s32 	%p91, %r82, 0;
	@%p91 bra 	$L__BB10_96;
	st.volatile.shared.u32 	[_ZZN3cub18CUB_300001_SM_10006detail4scan16DeviceScanKernelINS2_10policy_hubIiiijN4cuda3std3__44plusIiEEE10Policy1000EN6thrust24THRUST_300001_SM_1000_NS6detail15normal_iteratorINSD_10device_ptrIiEEEESI_NS0_13ScanTileStateIiLb1EEES9_NS0_8NullTypeEjiLb0ESL_EEvT0_T1_T2_iT3_T4_T5_E12temp_storage+33792], %r3;
$L__BB10_96:
	ld.param.u32 	%r1013, [_ZN3cub18CUB_300001_SM_10006detail4scan16DeviceScanKernelINS2_10policy_hubIiiijN4cuda3std3__44plusIiEEE10Policy1000EN6thrust24THRUST_300001_SM_1000_NS6detail15normal_iteratorINSD_10device_ptrIiEEEESI_NS0_13ScanTileStateIiLb1EEES9_NS0_8NullTypeEjiLb0ESL_EEvT0_T1_T2_iT3_T4_T5__param_3];
	bar.sync 	0;
	ld.volatile.shared.u32 	%r232, [_ZZN3cub18CUB_300001_SM_10006detail4scan16DeviceScanKernelINS2_10policy_hubIiiijN4cuda3std3__44plusIiEEE10Policy1000EN6thrust24THRUST_300001_SM_1000_NS6detail15normal_iteratorINSD_10device_ptrIiEEEESI_NS0_13ScanTileStateIiLb1EEES9_NS0_8NullTypeEjiLb0ESL_EEvT0_T1_T2_iT3_T4_T5_E12temp_storage+33792];
	cvt.u64.u32 	%rd33, %r84;
	mov.u32 	%r574, %ctaid.x;
	add.s32 	%r575, %r1013, %r574;
	mul.lo.s32 	%r576, %r575, 8448;
	cvt.u64.u32 	%rd34, %r576;
	add.s64 	%rd35, %rd33, %rd34;
	setp.ge.s32 	%p92, %r84, %r232;
	shl.b64 	%rd36, %rd35, 2;
	add.s64 	%rd12, %rd3, %rd36;
	@%p92 bra 	$L__BB10_98;
	st.global.u32 	[%rd12], %r210;
$L__BB10_98:
	mov.u32 	%r577, %tid.x;
	and.b32  	%r578, %r577, 992;
	mul.lo.s32 	%r579, %r578, 22;
	and.b32  	%r580, %r577, 31;
	or.b32  	%r581, %r579, %r580;
	or.b32  	%r582, %r581, 32;
	setp.ge.s32 	%p93, %r582, %r232;
	@%p93 bra 	$L__BB10_100;
	st.global.u32 	[%rd12+128], %r211;
$L__BB10_100:
	setp.ge.s32 	%p94, %r89, %r232;
	@%p94 bra 	$L__BB10_102;
	st.global.u32 	[%rd12+256], %r212;
$L__BB10_102:
	setp.ge.s32 	%p95, %r92, %r232;
	@%p95 bra 	$L__BB10_104;
	st.global.u32 	[%rd12+384], %r213;
$L__BB10_104:
	add.s32 	%r588, %r581, 128;
	setp.ge.s32 	%p96, %r588, %r232;
	@%p96 bra 	$L__BB10_106;
	st.global.u32 	[%rd12+512], %r214;
$L__BB10_106:
	add.s32 	%r594, %r581, 160;
	setp.ge.s32 	%p97, %r594, %r232;
	@%p97 bra 	$L__BB10_108;
	st.global.u32 	[%rd12+640], %r215;
$L__BB10_108:
	add.s32 	%r600, %r581, 192;
	setp.ge.s32 	%p98, %r600, %r232;
	@%p98 bra 	$L__BB10_110;
	st.global.u32 	[%rd12+768], %r216;
$L__BB10_110:
	setp.ge.s32 	%p99, %r101, %r232;
	@%p99 bra 	$L__BB10_112;
	st.global.u32 	[%rd12+896], %r217;
$L__BB10_112:
	add.s32 	%r606, %r581, 256;
	setp.ge.s32 	%p100, %r606, %r232;
	@%p100 bra 	$L__BB10_114;
	st.global.u32 	[%rd12+1024], %r218;
$L__BB10_114:
	add.s32 	%r612, %r581, 288;
	setp.ge.s32 	%p101, %r612, %r232;
	@%p101 bra 	$L__BB10_116;
	st.global.u32 	[%rd12+1152], %r219;
$L__BB10_116:
	add.s32 	%r618, %r581, 320;
	setp.ge.s32 	%p102, %r618, %r232;
	@%p102 bra 	$L__BB10_118;
	st.global.u32 	[%rd12+1280], %r220;
$L__BB10_118:
	setp.ge.s32 	%p103, %r110, %r232;
	@%p103 bra 	$L__BB10_120;
	st.global.u32 	[%rd12+1408], %r221;
$L__BB10_120:
	setp.ge.s32 	%p104, %r113, %r232;
	@%p104 bra 	$L__BB10_122;
	st.global.u32 	[%rd12+1536], %r222;
$L__BB10_122:
	add.s32 	%r624, %r581, 416;
	setp.ge.s32 	%p105, %r624, %r232;
	@%p105 bra 	$L__BB10_124;
	st.global.u32 	[%rd12+1664], %r223;
$L__BB10_124:
	setp.ge.s32 	%p106, %r118, %r232;
	@%p106 bra 	$L__BB10_126;
	st.global.u32 	[%rd12+1792], %r224;
$L__BB10_126:
	add.s32 	%r630, %r581, 480;
	setp.ge.s32 	%p107, %r630, %r232;
	@%p107 bra 	$L__BB10_128;
	st.global.u32 	[%rd12+1920], %r225;
$L__BB10_128:
	add.s32 	%r636, %r581, 512;
	setp.ge.s32 	%p108, %r636, %r232;
	@%p108 bra 	$L__BB10_130;
	st.global.u32 	[%rd12+2048], %r226;
$L__BB10_130:
	setp.ge.s32 	%p109, %r125, %r232;
	@%p109 bra 	$L__BB10_132;
	st.global.u32 	[%rd12+2176], %r227;
$L__BB10_132:
	add.s32 	%r642, %r581, 576;
	setp.ge.s32 	%p110, %r642, %r232;
	@%p110 bra 	$L__BB10_134;
	st.global.u32 	[%rd12+2304], %r228;
$L__BB10_134:
	setp.ge.s32 	%p111, %r130, %r232;
	@%p111 bra 	$L__BB10_136;
	st.global.u32 	[%rd12+2432], %r229;
$L__BB10_136:
	add.s32 	%r648, %r581, 640;
	setp.ge.s32 	%p112, %r648, %r232;
	@%p112 bra 	$L__BB10_138;
	st.global.u32 	[%rd12+2560], %r230;
$L__BB10_138:
	setp.ge.s32 	%p113, %r135, %r232;
	@%p113 bra 	$L__BB10_140;
	st.global.u32 	[%rd12+2688], %r231;
$L__BB10_140:
	ret;

}
	// .globl	_ZN3cub18CUB_300001_SM_10006detail4scan16DeviceScanKernelINS2_10policy_hubIiiimN4cuda3std3__44plusIiEEE10Policy1000EN6thrust24THRUST_300001_SM_1000_NS6detail15normal_iteratorINSD_10device_ptrIiEEEESI_NS0_13ScanTileStateIiLb1EEES9_NS0_8NullTypeEmiLb0ESL_EEvT0_T1_T2_iT3_T4_T5_
.visible .entry _ZN3cub18CUB_300001_SM_10006detail4scan16DeviceScanKernelINS2_10policy_hubIiiimN4cuda3std3__44plusIiEEE10Policy1000EN6thrust24THRUST_300001_SM_1000_NS6detail15normal_iteratorINSD_10device_ptrIiEEEESI_NS0_13ScanTileStateIiLb1EEES9_NS0_8NullTypeEmiLb0ESL_EEvT0_T1_T2_iT3_T4_T5_(
	.param .align 8 .b8 _ZN3cub18CUB_300001_SM_10006detail4scan16DeviceScanKernelINS2_10policy_hubIiiimN4cuda3std3__44plusIiEEE10Policy1000EN6thrust24THRUST_300001_SM_1000_NS6detail15normal_iteratorINSD_10device_ptrIiEEEESI_NS0_13ScanTileStateIiLb1EEES9_NS0_8NullTypeEmiLb0ESL_EEvT0_T1_T2_iT3_T4_T5__param_0[8],
	.param .align 8 .b8 _ZN3cub18CUB_300001_SM_10006detail4scan16DeviceScanKernelINS2_10policy_hubIiiimN4cuda3std3__44plusIiEEE10Policy1000EN6thrust24THRUST_300001_SM_1000_NS6detail15normal_iteratorINSD_10device_ptrIiEEEESI_NS0_13ScanTileStateIiLb1EEES9_NS0_8NullTypeEmiLb0ESL_EEvT0_T1_T2_iT3_T4_T5__param_1[8],
	.param .align 8 .b8 _ZN3cub18CUB_300001_SM_10006detail4scan16DeviceScanKernelINS2_10policy_hubIiiimN4cuda3std3__44plusIiEEE10Policy1000EN6thrust24THRUST_300001_SM_1000_NS6detail15normal_iteratorINSD_10device_ptrIiEEEESI_NS0_13ScanTileStateIiLb1EEES9_NS0_8NullTypeEmiLb0ESL_EEvT0_T1_T2_iT3_T4_T5__param_2[8],
	.param .u32 _ZN3cub18CUB_300001_SM_10006detail4scan16DeviceScanKernelINS2_10policy_hubIiiimN4cuda3std3__44plusIiEEE10Policy1000EN6thrust24THRUST_300001_SM_1000_NS6detail15normal_iteratorINSD_10device_ptrIiEEEESI_NS0_13ScanTileStateIiLb1EEES9_NS0_8NullTypeEmiLb0ESL_EEvT0_T1_T2_iT3_T4_T5__param_3,
	.param .align 1 .b8 _ZN3cub18CUB_300001_SM_10006detail4scan16DeviceScanKernelINS2_10policy_hubIiiimN4cuda3std3__44plusIiEEE10Policy1000EN6thrust24THRUST_300001_SM_1000_NS6detail15normal_iteratorINSD_10device_ptrIiEEEESI_NS0_13ScanTileStateIiLb1EEES9_NS0_8NullTypeEmiLb0ESL_EEvT0_T1_T2_iT3_T4_T5__param_4[1],
	.param .align 1 .b8 _ZN3cub18CUB_300001_SM_10006detail4scan16DeviceScanKernelINS2_10policy_hubIiiimN4cuda3std3__44plusIiEEE10Policy1000EN6thrust24THRUST_300001_SM_1000_NS6detail15normal_iteratorINSD_10device_ptrIiEEEESI_NS0_13ScanTileStateIiLb1EEES9_NS0_8NullTypeEmiLb0ESL_EEvT0_T1_T2_iT3_T4_T5__param_5[1],
	.param .u64 _ZN3cub18CUB_300001_SM_10006detail4scan16DeviceScanKernelINS2_10policy_hubIiiimN4cuda3std3__44plusIiEEE10Policy1000EN6thrust24THRUST_300001_SM_1000_NS6detail15normal_iteratorINSD_10device_ptrIiEEEESI_NS0_13ScanTileStateIiLb1EEES9_NS0_8NullTypeEmiLb0ESL_EEvT0_T1_T2_iT3_T4_T5__param_6
)
.maxntid 416
{
	.reg .pred 	%p<178>;
	.reg .b32 	%r<1025>;
	.reg .b64 	%rd<55>;
	// demoted variable
	.shared .align 16 .b8 _ZZN3cub18CUB_300001_SM_10006detail4scan16DeviceScanKernelINS2_10policy_hubIiiimN4cuda3std3__44plusIiEEE10Policy1000EN6thrust24THRUST_300001_SM_1000_NS6detail15normal_iteratorINSD_10device_ptrIiEEEESI_NS0_13ScanTileStateIiLb1EEES9_NS0_8NullTypeEmiLb0ESL_EEvT0_T1_T2_iT3_T4_T5_E12temp_storage[31632];
	ld.param.u64 	%rd1, [_ZN3cub18CUB_300001_SM_10006detail4scan16DeviceScanKernelINS2_10policy_hubIiiimN4cuda3std3__44plusIiEEE10Policy1000EN6thrust24THRUST_300001_SM_1000_NS6detail15normal_iteratorINSD_10device_ptrIiEEEESI_NS0_13ScanTileStateIiLb1EEES9_NS0_8NullTypeEmiLb0ESL_EEvT0_T1_T2_iT3_T4_T5__param_2];
	ld.param.u64 	%rd16, [_ZN3cub18CUB_300001_SM_10006detail4scan16DeviceScanKernelINS2_10policy_hubIiiimN4cuda3std3__44plusIiEEE10Policy1000EN6thrust24THRUST_300001_SM_1000_NS6detail15normal_iteratorINSD_10device_ptrIiEEEESI_NS0_13ScanTileStateIiLb1EEES9_NS0_8NullTypeEmiLb0ESL_EEvT0_T1_T2_iT3_T4_T5__param_1];
	ld.param.u64 	%rd17, [_ZN3cub18CUB_300001_SM_10006detail4scan16DeviceScanKernelINS2_10policy_hubIiiimN4cuda3std3__44plusIiEEE10Policy1000EN6thrust24THRUST_300001_SM_1000_NS6detail15normal_iteratorINSD_10device_ptrIiEEEESI_NS0_13ScanTileStateIiLb1EEES9_NS0_8NullTypeEmiLb0ESL_EEvT0_T1_T2_iT3_T4_T5__param_0];
	ld.param.u32 	%r200, [_ZN3cub18CUB_300001_SM_10006detail4scan16DeviceScanKernelINS2_10policy_hubIiiimN4cuda3std3__44plusIiEEE10Policy1000EN6thrust24THRUST_300001_SM_1000_NS6detail15normal_iteratorINSD_10device_ptrIiEEEESI_NS0_13ScanTileStateIiLb1EEES9_NS0_8NullTypeEmiLb0ESL_EEvT0_T1_T2_iT3_T4_T5__param_3];
	ld.param.u64 	%rd18, [_ZN3cub18CUB_300001_SM_10006detail4scan16DeviceScanKernelINS2_10policy_hubIiiimN4cuda3std3__44plusIiEEE10Policy1000EN6thrust24THRUST_300001_SM_1000_NS6detail15normal_iteratorINSD_10device_ptrIiEEEESI_NS0_13ScanTileStateIiLb1EEES9_NS0_8NullTypeEmiLb0ESL_EEvT0_T1_T2_iT3_T4_T5__param_6];
	cvta.to.global.u64 	%rd2, %rd17;
	cvta.to.global.u64 	%rd3, %rd16;
	mov.u32 	%r201, %ctaid.x;
	add.s32 	%r1, %r200, %r201;
	mul.wide.s32 	%rd4, %r1, 7904;
	sub.s64 	%rd5, %rd18, %rd4;
	setp.lt.u64 	%p1, %rd5, 7905;
	@%p1 bra 	$L__BB11_26;
	mov.u32 	%r2, %tid.x;
	and.b32  	%r633, %r2, 31;
	and.b32  	%r634, %r2, 992;
	mul.lo.s32 	%r635, %r634, 19;
	or.b32  	%r636, %r635, %r633;
	cvt.u64.u32 	%rd38, %r636;
	add.s64 	%rd6, %rd4, %rd38;
	shl.b64 	%rd39, %rd6, 2;
	add.s64 	%rd40, %rd2, %rd39;
	ld.global.u32 	%r637, [%rd40];
	ld.global.u32 	%r638, [%rd40+128];
	ld.global.u32 	%r639, [%rd40+256];
	ld.global.u32 	%r640, [%rd40+384];
	ld.global.u32 	%r641, [%rd40+512];
	ld.global.u32 	%r642, [%rd40+640];
	ld.global.u32 	%r643, [%rd40+768];
	ld.global.u32 	%r644, [%rd40+896];
	ld.global.u32 	%r645, [%rd40+1024];
	ld.global.u32 	%r646, [%rd40+1152];
	ld.global.u32 	%r647, [%rd40+1280];
	ld.global.u32 	%r648, [%rd40+1408];
	ld.global.u32 	%r649, [%rd40+1536];
	ld.global.u32 	%r650, [%rd40+1664];
	ld.global.u32 	%r651, [%rd40+1792];
	ld.global.u32 	%r652, [%rd40+1920];
	ld.global.u32 	%r653, [%rd40+2048];
	ld.global.u32 	%r654, [%rd40+2176];
	ld.global.u32 	%r655, [%rd40+2304];
	// begin inline asm
	mov.u32 %r632, %laneid;
	// end inline asm
	shr.u32 	%r4, %r2, 5;
	mad.lo.s32 	%r656, %r4, 608, %r632;
	shl.b32 	%r657, %r656, 2;
	mov.u32 	%r658, _ZZN3cub18CUB_300001_SM_10006detail4scan16DeviceScanKernelINS2_10policy_hubIiiimN4cuda3std3__44plusIiEEE10Policy1000EN6thrust24THRUST_300001_SM_1000_NS6detail15normal_iteratorINSD_10device_ptrIiEEEESI_NS0_13ScanTileStateIiLb1EEES9_NS0_8NullTypeEmiLb0ESL_EEvT0_T1_T2_iT3_T4_T5_E12temp_storage;
	add.s32 	%r5, %r658, %r657;
	st.shared.u32 	[%r5], %r637;
	st.shared.u32 	[%r5+128], %r638;
	st.shared.u32 	[%r5+256], %r639;
	st.shared.u32 	[%r5+384], %r640;
	st.shared.u32 	[%r5+512], %r641;
	st.shared.u32 	[%r5+640], %r642;
	st.shared.u32 	[%r5+768], %r643;
	st.shared.u32 	[%r5+896], %r644;
	st.shared.u32 	[%r5+1024], %r645;
	st.shared.u32 	[%r5+1152], %r646;
	st.shared.u32 	[%r5+1280], %r647;
	st.shared.u32 	[%r5+1408], %r648;
	st.shared.u32 	[%r5+1536], %r649;
	st.shared.u32 	[%r5+1664], %r650;
	st.shared.u32 	[%r5+1792], %r651;
	st.shared.u32 	[%r5+1920], %r652;
	st.shared.u32 	[%r5+2048], %r653;
	st.shared.u32 	[%r5+2176], %r654;
	st.shared.u32 	[%r5+2304], %r655;
	bar.warp.sync 	-1;
	mad.lo.s32 	%r6, %r632, 72, %r5;
	ld.shared.u32 	%r7, [%r6];
	ld.shared.u32 	%r8, [%r6+4];
	ld.shared.u32 	%r9, [%r6+8];
	ld.shared.u32 	%r10, [%r6+12];
	ld.shared.u32 	%r11, [%r6+16];
	ld.shared.u32 	%r12, [%r6+20];
	ld.shared.u32 	%r13, [%r6+24];
	ld.shared.u32 	%r14, [%r6+28];
	ld.shared.u32 	%r15, [%r6+32];
	ld.shared.u32 	%r16, [%r6+36];
	ld.shared.u32 	%r17, [%r6+40];
	ld.shared.u32 	%r18, [%r6+44];
	ld.shared.u32 	%r19, [%r6+48];
	ld.shared.u32 	%r20, [%r6+52];
	ld.shared.u32 	%r21, [%r6+56];
	ld.shared.u32 	%r22, [%r6+60];
	ld.shared.u32 	%r23, [%r6+64];
	ld.shared.u32 	%r24, [%r6+68];
	ld.shared.u32 	%r25, [%r6+72];
	bar.sync 	0;
	setp.ne.s32 	%p110, %r1, 0;
	@%p110 bra 	$L__BB11_6;
	add.s32 	%r880, %r8, %r7;
	add.s32 	%r881, %r9, %r880;
	add.s32 	%r882, %r10, %r881;
	add.s32 	%r883, %r11, %r882;
	add.s32 	%r884, %r12, %r883;
	add.s32 	%r885, %r13, %r884;
	add.s32 	%r886, %r14, %r885;
	add.s32 	%r887, %r15, %r886;
	add.s32 	%r888, %r16, %r887;
	add.s32 	%r889, %r17, %r888;
	add.s32 	%r890, %r18, %r889;
	add.s32 	%r891, %r19, %r890;
	add.s32 	%r892, %r20, %r891;
	add.s32 	%r893, %r21, %r892;
	add.s32 	%r894, %r22, %r893;
	add.s32 	%r895, %r23, %r894;
	add.s32 	%r896, %r24, %r895;
	add.s32 	%r851, %r25, %r896;
	mov.b32 	%r877, 1;
	mov.b32 	%r878, 0;
	mov.b32 	%r879, -1;
	// begin inline asm
	shfl.sync.up.b32 %r850, %r851, %r877, %r878, %r879;
	// end inline asm
	setp.gt.s32 	%p158, %r632, 0;
	selp.b32 	%r897, %r850, 0, %p158;
	add.s32 	%r856, %r897, %r851;
	mov.b32 	%r857, 2;
	// begin inline asm
	shfl.sync.up.b32 %r855, %r856, %r857, %r878, %r879;
	// end inline asm
	setp.lt.s32 	%p159, %r632, 2;
	selp.b32 	%r898, 0, %r855, %p159;
	add.s32 	%r861, %r898, %r856;
	mov.b32 	%r862, 4;
	// begin inline asm
	shfl.sync.up.b32 %r860, %r861, %r862, %r878, %r879;
	// end inline asm
	setp.lt.s32 	%p160, %r632, 4;
	selp.b32 	%r899, 0, %r860, %p160;
	add.s32 	%r866, %r899, %r861;
	mov.b32 	%r867, 8;
	// begin inline asm
	shfl.sync.up.b32 %r865, %r866, %r867, %r878, %r879;
	// end inline asm
	setp.lt.s32 	%p161, %r632, 8;
	selp.b32 	%r900, 0, %r865, %p161;
	add.s32 	%r871, %r900, %r866;
	mov.b32 	%r872, 16;
	// begin inline asm
	shfl.sync.up.b32 %r870, %r871, %r872, %r878, %r879;
	// end inline asm
	setp.lt.s32 	%p162, %r632, 16;
	selp.b32 	%r901, 0, %r870, %p162;
	add.s32 	%r876, %r901, %r871;
	// begin inline asm
	shfl.sync.up.b32 %r875, %r876, %r877, %r878, %r879;
	// end inline asm
	setp.ne.s32 	%p163, %r632, 31;
	@%p163 bra 	$L__BB11_4;
	shl.b32 	%r902, %r4, 2;
	mov.u32 	%r903, _ZZN3cub18CUB_300001_SM_10006detail4scan16DeviceScanKernelINS2_10policy_hubIiiimN4cuda3std3__44plusIiEEE10Policy1000EN6thrust24THRUST_300001_SM_1000_NS6detail15normal_iteratorINSD_10device_ptrIiEEEESI_NS0_13ScanTileStateIiLb1EEES9_NS0_8NullTypeEmiLb0ESL_EEvT0_T1_T2_iT3_T4_T5_E12temp_storage;
	add.s32 	%r904, %r903, %r902;
	st.shared.u32 	[%r904+16], %r876;
$L__BB11_4:
	bar.sync 	0;
	ld.shared.v4.u32 	{%r905, %r906, %r907, %r908}, [_ZZN3cub18CUB_300001_SM_10006detail4scan16DeviceScanKernelINS2_10policy_hubIiiimN4cuda3std3__44plusIiEEE10Policy1000EN6thrust24THRUST_300001_SM_1000_NS6detail15normal_iteratorINSD_10device_ptrIiEEEESI_NS0_13ScanTileStateIiLb1EEES9_NS0_8NullTypeEmiLb0ESL_EEvT0_T1_T2_iT3_T4_T5_E12temp_storage+16];
	add.s32 	%r909, %r906, %r905;
	setp.eq.s32 	%p164, %r4, 2;
	selp.b32 	%r910, %r909, %r905, %p164;
	add.s32 	%r911, %r909, %r907;
	setp.eq.s32 	%p165, %r4, 3;
	selp.b32 	%r912, %r911, %r910, %p165;
	add.s32 	%r913, %r911, %r908;
	setp.eq.s32 	%p166, %r4, 4;
	selp.b32 	%r914, %r913, %r912, %p166;
	ld.shared.v4.u32 	{%r915, %r916, %r917, %r918}, [_ZZN3cub18CUB_300001_SM_10006detail4scan16DeviceScanKernelINS2_10policy_hubIiiimN4cuda3std3__44plusIiEEE10Policy1000EN6thrust24THRUST_300001_SM_1000_NS6detail15normal_iteratorINSD_10device_ptrIiEEEESI_NS0_13ScanTileStateIiLb1EEES9_NS0_8NullTypeEmiLb0ESL_EEvT0_T1_T2_iT3_T4_T5_E12temp_storage+32];
	add.s32 	%r919, %r913, %r915;
	setp.eq.s32 	%p167, %r4, 5;
	selp.b32 	%r920, %r919, %r914, %p167;
	add.s32 	%r921, %r919, %r916;
	setp.eq.s32 	%p168, %r4, 6;
	selp.b32 	%r922, %r921, %r920, %p168;
	add.s32 	%r923, %r921, %r917;
	setp.eq.s32 	%p169, %r4, 7;
	selp.b32 	%r924, %r923, %r922, %p169;
	add.s32 	%r925, %r923, %r918;
	setp.eq.s32 	%p170, %r4, 8;
	selp.b32 	%r926, %r925, %r924, %p170;
	ld.shared.v4.u32 	{%r927, %r928, %r929, %r930}, [_ZZN3cub18CUB_300001_SM_10006detail4scan16DeviceScanKernelINS2_10policy_hubIiiimN4cuda3std3__44plusIiEEE10Policy1000EN6thrust24THRUST_300001_SM_1000_NS6detail15normal_iteratorINSD_10device_ptrIiEEEESI_NS0_13ScanTileStateIiLb1EEES9_NS0_8NullTypeEmiLb0ESL_EEvT0_T1_T2_iT3_T4_T5_E12temp_storage+48];
	add.s32 	%r931, %r925, %r927;
	setp.eq.s32 	%p171, %r4, 9;
	selp.b32 	%r932, %r931, %r926, %p171;
	add.s32 	%r933, %r931, %r928;
	setp.eq.s32 	%p172, %r4, 10;
	selp.b32 	%r934, %r933, %r932, %p172;
	add.s32 	%r935, %r933, %r929;
	setp.eq.s32 	%p173, %r4, 11;
	selp.b32 	%r936, %r935, %r934, %p173;
	add.s32 	%r28, %r935, %r930;
	setp.eq.s32 	%p174, %r4, 12;
	selp.b32 	%r937, %r28, %r936, %p174;
	setp.lt.u32 	%p175, %r2, 32;
	setp.eq.s32 	%p176, %r632, 0;
	selp.b32 	%r938, 0, %r875, %p176;
	add.s32 	%r939, %r937, %r938;
	selp.b32 	%r993, %r875, %r939, %p175;
	setp.ne.s32 	%p177, %r2, 0;
	@%p177 bra 	$L__BB11_25;
	ld.shared.u32 	%r943, [_ZZN3cub18CUB_300001_SM_10006detail4scan16DeviceScanKernelINS2_10policy_hubIiiimN4cuda3std3__44plusIiEEE10Policy1000EN6thrust24THRUST_300001_SM_1000_NS6detail15normal_iteratorINSD_10device_ptrIiEEEESI_NS0_13ScanTileStateIiLb1EEES9_NS0_8NullTypeEmiLb0ESL_EEvT0_T1_T2_iT3_T4_T5_E12temp_storage+64];
	add.s64 	%rd52, %rd1, 256;
	add.s32 	%r941, %r28, %r943;
	mov.b32 	%r940, 101;
	// begin inline asm
	st.relaxed.gpu.v2.u32 [%rd52], {%r940, %r941};
	// end inline asm
	mov.b32 	%r993, 0;
	bra.uni 	$L__BB11_25;
$L__BB11_6:
	add.s32 	%r689, %r8, %r7;
	add.s32 	%r690, %r9, %r689;
	add.s32 	%r691, %r10, %r690;
	add.s32 	%r692, %r11, %r691;
	add.s32 	%r693, %r12, %r692;
	add.s32 	%r694, %r13, %r693;
	add.s32 	%r695, %r14, %r694;
	add.s32 	%r696, %r15, %r695;
	add.s32 	%r697, %r16, %r696;
	add.s32 	%r698, %r17, %r697;
	add.s32 	%r699, %r18, %r698;
	add.s32 	%r700, %r19, %r699;
	add.s32 	%r701, %r20, %r700;
	add.s32 	%r702, %r21, %r701;
	add.s32 	%r703, %r22, %r702;
	add.s32 	%r704, %r23, %r703;
	add.s32 	%r705, %r24, %r704;
	add.s32 	%r660, %r25, %r705;
	mov.b32 	%r686, 1;
	mov.b32 	%r687, 0;
	mov.b32 	%r688, -1;
	// begin inline asm
	shfl.sync.up.b32 %r659, %r660, %r686, %r687, %r688;
	// end inline asm
	setp.gt.s32 	%p111, %r632, 0;
	selp.b32 	%r706, %r659, 0, %p111;
	add.s32 	%r665, %r706, %r660;
	mov.b32 	%r666, 2;
	// begin inline asm
	shfl.sync.up.b32 %r664, %r665, %r666, %r687, %r688;
	// end inline asm
	setp.lt.s32 	%p112, %r632, 2;
	selp.b32 	%r707, 0, %r664, %p112;
	add.s32 	%r670, %r707, %r665;
	mov.b32 	%r671, 4;
	// begin inline asm
	shfl.sync.up.b32 %r669, %r670, %r671, %r687, %r688;
	// end inline asm
	setp.lt.s32 	%p113, %r632, 4;
	selp.b32 	%r708, 0, %r669, %p113;
	add.s32 	%r675, %r708, %r670;
	mov.b32 	%r676, 8;
	// begin inline asm
	shfl.sync.up.b32 %r674, %r675, %r676, %r687, %r688;
	// end inline asm
	setp.lt.s32 	%p114, %r632, 8;
	selp.b32 	%r709, 0, %r674, %p114;
	add.s32 	%r680, %r709, %r675;
	mov.b32 	%r681, 16;
	// begin inline asm
	shfl.sync.up.b32 %r679, %r680, %r681, %r687, %r688;
	// end inline asm
	setp.lt.s32 	%p115, %r632, 16;
	selp.b32 	%r710, 0, %r679, %p115;
	add.s32 	%r685, %r710, %r680;
	// begin inline asm
	shfl.sync.up.b32 %r684, %r685, %r686, %r687, %r688;
	// end inline asm
	setp.ne.s32 	%p116, %r632, 31;
	@%p116 bra 	$L__BB11_8;
	shl.b32 	%r711, %r4, 2;
	mov.u32 	%r712, _ZZN3cub18CUB_300001_SM_10006detail4scan16DeviceScanKernelINS2_10policy_hubIiiimN4cuda3std3__44plusIiEEE10Policy1000EN6thrust24THRUST_300001_SM_1000_NS6detail15normal_iteratorINSD_10device_ptrIiEEEESI_NS0_13ScanTileStateIiLb1EEES9_NS0_8NullTypeEmiLb0ESL_EEvT0_T1_T2_iT3_T4_T5_E12temp_storage;
	add.s32 	%r713, %r712, %r711;
	st.shared.u32 	[%r713+16], %r685;
$L__BB11_8:
	bar.sync 	0;
	ld.shared.v4.u32 	{%r714, %r715, %r716, %r717}, [_ZZN3cub18CUB_300001_SM_10006detail4scan16DeviceScanKernelINS2_10policy_hubIiiimN4cuda3std3__44plusIiEEE10Policy1000EN6thrust24THRUST_300001_SM_1000_NS6detail15normal_iteratorINSD_10device_ptrIiEEEESI_NS0_13ScanTileStateIiLb1EEES9_NS0_8NullTypeEmiLb0ESL_EEvT0_T1_T2_iT3_T4_T5_E12temp_storage+16];
	add.s32 	%r718, %r715, %r714;
	setp.eq.s32 	%p117, %r4, 2;
	selp.b32 	%r719, %r718, %r714, %p117;
	add.s32 	%r720, %r718, %r716;
	setp.eq.s32 	%p118, %r4, 3;
	selp.b32 	%r721, %r720, %r719, %p118;
	add.s32 	%r722, %r720, %r717;
	setp.eq.s32 	%p119, %r4, 4;
	selp.b32 	%r723, %r722, %r721, %p119;
	ld.shared.v4.u32 	{%r724, %r725, %r726, %r727}, [_ZZN3cub18CUB_300001_SM_10006detail4scan16DeviceScanKernelINS2_10policy_hubIiiimN4cuda3std3__44plusIiEEE10Policy1000EN6thrust24THRUST_300001_SM_1000_NS6detail15normal_iteratorINSD_10device_ptrIiEEEESI_NS0_13ScanTileStateIiLb1EEES9_NS0_8NullTypeEmiLb0ESL_EEvT0_T1_T2_iT3_T4_T5_E12temp_storage+32];
	add.s32 	%r728, %r722, %r724;
	setp.eq.s32 	%p120, %r4, 5;
	selp.b32 	%r729, %r728, %r723, %p120;
	add.s32 	%r730, %r728, %r725;
	setp.eq.s32 	%p121, %r4, 6;
	selp.b32 	%r731, %r730, %r729, %p121;
	add.s32 	%r732, %r730, %r726;
	setp.eq.s32 	%p122, %r4, 7;
	selp.b32 	%r733, %r732, %r731, %p122;
	add.s32 	%r734, %r732, %r727;
	setp.eq.s32 	%p123, %r4, 8;
	selp.b32 	%r735, %r734, %r733, %p123;
	ld.shared.v4.u32 	{%r736, %r737, %r738, %r739}, [_ZZN3cub18CUB_300001_SM_10006detail4scan16DeviceScanKernelINS2_10policy_hubIiiimN4cuda3std3__44plusIiEEE10Policy1000EN6thrust24THRUST_300001_SM_1000_NS6detail15normal_iteratorINSD_10device_ptrIiEEEESI_NS0_13ScanTileStateIiLb1EEES9_NS0_8NullTypeEmiLb0ESL_EEvT0_T1_T2_iT3_T4_T5_E12temp_storage+48];
	add.s32 	%r740, %r734, %r736;
	setp.eq.s32 	%p124, %r4, 9;
	selp.b32 	%r741, %r740, %r735, %p124;
	add.s32 	%r742, %r740, %r737;
	setp.eq.s32 	%p125, %r4, 10;
	selp.b32 	%r743, %r742, %r741, %p125;
	add.s32 	%r744, %r742, %r738;
	setp.eq.s32 	%p126, %r4, 11;
	selp.b32 	%r745, %r744, %r743, %p126;
	add.s32 	%r746, %r744, %r739;
	setp.eq.s32 	%p127, %r4, 12;
	selp.b32 	%r747, %r746, %r745, %p127;
	ld.shared.u32 	%r748, [_ZZN3cub18CUB_300001_SM_10006detail4scan16DeviceScanKernelINS2_10policy_hubIiiimN4cuda3std3__44plusIiEEE10Policy1000EN6thrust24THRUST_300001_SM_1000_NS6detail15normal_iteratorINSD_10device_ptrIiEEEESI_NS0_13ScanTileStateIiLb1EEES9_NS0_8NullTypeEmiLb0ESL_EEvT0_T1_T2_iT3_T4_T5_E12temp_storage+64];
	add.s32 	%r32, %r746, %r748;
	setp.gt.u32 	%p128, %r2, 31;
	setp.lt.u32 	%p129, %r2, 32;
	setp.eq.s32 	%p130, %r632, 0;
	selp.b32 	%r749, 0, %r684, %p130;
	add.s32 	%r992, %r747, %r749;
	selp.b32 	%r34, %r684, %r992, %p129;
	@%p128 bra 	$L__BB11_24;
	setp.ne.s32 	%p131, %r2, 0;
	mul.wide.s32 	%rd41, %r1, 8;
	add.s64 	%rd7, %rd1, %rd41;
	@%p131 bra 	$L__BB11_11;
	st.shared.u32 	[_ZZN3cub18CUB_300001_SM_10006detail4scan16DeviceScanKernelINS2_10policy_hubIiiimN4cuda3std3__44plusIiEEE10Policy1000EN6thrust24THRUST_300001_SM_1000_NS6detail15normal_iteratorINSD_10device_ptrIiEEEESI_NS0_13ScanTileStateIiLb1EEES9_NS0_8NullTypeEmiLb0ESL_EEvT0_T1_T2_iT3_T4_T5_E12temp_storage+12], %r32;
	add.s64 	%rd42, %rd7, 256;
	mov.b32 	%r750, 100;
	// begin inline asm
	st.relaxed.gpu.v2.u32 [%rd42], {%r750, %r32};
	// end inline asm
$L__BB11_11:
	not.b32 	%r756, %r2;
	add.s32 	%r988, %r1, %r756;
	mov.b32 	%r752, 550;
	// begin inline asm
	nanosleep.u32 %r752;
	// end inline asm
	mul.wide.s32 	%rd44, %r988, 8;
	add.s64 	%rd45, %rd1, %rd44;
	add.s64 	%rd43, %rd45, 256;
	// begin inline asm
	ld.relaxed.gpu.v2.u32 {%r989, %r983}, [%rd43];
	// end inline asm
	mov.b32 	%r984, 478;
$L__BB11_12:
	setp.eq.s32 	%p132, %r989, 99;
	mov.b32 	%r757, -1;
	vote.sync.any.pred 	%p133, %p132, %r757;
	not.pred 	%p134, %p133;
	@%p134 bra 	$L__BB11_14;
	// begin inline asm
	nanosleep.u32 %r984;
	// end inline asm
	shr.u32 	%r984, %r984, 1;
	// begin inline asm
	ld.relaxed.gpu.v2.u32 {%r989, %r983}, [%rd43];
	// end inline asm
	bra.uni 	$L__BB11_12;
$L__BB11_14:
	setp.eq.s32 	%p135, %r989, 101;
	mov.b32 	%r784, -1;
	vote.sync.ballot.b32 	%r786, %p135, %r784;
	// begin inline asm
	mov.u32 %r759, %lanemask_ge;
	// end inline asm
	and.b32  	%r787, %r786, %r759;
	or.b32  	%r788, %r787, -2147483648;
	add.s32 	%r789, %r788, -1;
	not.b32 	%r790, %r788;
	and.b32  	%r791, %r790, %r789;
	popc.b32 	%r763, %r791;
	mov.b32 	%r762, 1;
	// begin inline asm
	shfl.sync.down.b32 %r760, %r983, %r762, %r763, %r784;
	// end inline asm
	setp.lt.s32 	%p137, %r632, %r763;
	selp.b32 	%r792, %r760, 0, %p137;
	add.s32 	%r766, %r792, %r983;
	mov.b32 	%r767, 2;
	// begin inline asm
	shfl.sync.down.b32 %r765, %r766, %r767, %r763, %r784;
	// end inline asm
	add.s32 	%r47, %r632, 2;
	setp.gt.s32 	%p138, %r47, %r763;
	selp.b32 	%r793, 0, %r765, %p138;
	add.s32 	%r771, %r766, %r793;
	mov.b32 	%r772, 4;
	// begin inline asm
	shfl.sync.down.b32 %r770, %r771, %r772, %r763, %r784;
	// end inline asm
	add.s32 	%r48, %r632, 4;
	setp.gt.s32 	%p139, %r48, %r763;
	selp.b32 	%r794, 0, %r770, %p139;
	add.s32 	%r776, %r771, %r794;
	mov.b32 	%r777, 8;
	// begin inline asm
	shfl.sync.down.b32 %r775, %r776, %r777, %r763, %r784;
	// end inline asm
	add.s32 	%r49, %r632, 8;
	setp.gt.s32 	%p140, %r49, %r763;
	selp.b32 	%r795, 0, %r775, %p140;
	add.s32 	%r781, %r776, %r795;
	mov.b32 	%r782, 16;
	// begin inline asm
	shfl.sync.down.b32 %r780, %r781, %r782, %r763, %r784;
	// end inline asm
	add.s32 	%r50, %r632, 16;
	setp.gt.s32 	%p141, %r50, %r763;
	selp.b32 	%r796, 0, %r780, %p141;
	add.s32 	%r987, %r781, %r796;
	add.s64 	%rd9, %rd1, 256;
	mov.b32 	%r985, 478;
$L__BB11_15:
	setp.ne.s32 	%p142, %r989, 101;
	mov.b32 	%r797, -1;
	vote.sync.all.pred 	%p143, %p142, %r797;
	not.pred 	%p144, %p143;
	@%p144 bra 	$L__BB11_20;
	shr.u32 	%r985, %r985, 1;
	mul.wide.s32 	%rd48, %r988, 8;
	add.s64 	%rd49, %rd9, %rd48;
	add.s64 	%rd47, %rd49, -256;
	// begin inline asm
	ld.relaxed.gpu.v2.u32 {%r989, %r990}, [%rd47];
	// end inline asm
	mov.u32 	%r991, %r985;
$L__BB11_17:
	setp.eq.s32 	%p148, %r989, 99;
	mov.b32 	%r805, -1;
	vote.sync.any.pred 	%p149, %p148, %r805;
	not.pred 	%p150, %p149;
	@%p150 bra 	$L__BB11_19;
	// begin inline asm
	nanosleep.u32 %r991;
	// end inline asm
	shr.u32 	%r991, %r991, 1;
	// begin inline asm
	ld.relaxed.gpu.v2.u32 {%r989, %r990}, [%rd47];
	// end inline asm
	bra.uni 	$L__BB11_17;
$L__BB11_19:
	setp.eq.s32 	%p151, %r989, 101;
	mov.b32 	%r831, -1;
	vote.sync.ballot.b32 	%r832, %p151, %r831;
	and.b32  	%r833, %r832, %r759;
	or.b32  	%r834, %r833, -2147483648;
	add.s32 	%r835, %r834, -1;
	not.b32 	%r836, %r834;
	and.b32  	%r837, %r836, %r835;
	popc.b32 	%r810, %r837;
	mov.b32 	%r809, 1;
	// begin inline asm
	shfl.sync.down.b32 %r807, %r990, %r809, %r810, %r831;
	// end inline asm
	setp.lt.s32 	%p153, %r632, %r810;
	selp.b32 	%r838, %r807, 0, %p153;
	add.s32 	%r813, %r838, %r990;
	mov.b32 	%r814, 2;
	// begin inline asm
	shfl.sync.down.b32 %r812, %r813, %r814, %r810, %r831;
	// end inline asm
	setp.gt.s32 	%p154, %r47, %r810;
	selp.b32 	%r839, 0, %r812, %p154;
	add.s32 	%r818, %r813, %r839;
	mov.b32 	%r819, 4;
	// begin inline asm
	shfl.sync.down.b32 %r817, %r818, %r819, %r810, %r831;
	// end inline asm
	setp.gt.s32 	%p155, %r48, %r810;
	selp.b32 	%r840, 0, %r817, %p155;
	add.s32 	%r823, %r818, %r840;
	mov.b32 	%r824, 8;
	// begin inline asm
	shfl.sync.down.b32 %r822, %r823, %r824, %r810, %r831;
	// end inline asm
	setp.gt.s32 	%p156, %r49, %r810;
	selp.b32 	%r841, 0, %r822, %p156;
	add.s32 	%r828, %r823, %r841;
	mov.b32 	%r829, 16;
	// begin inline asm
	shfl.sync.down.b32 %r827, %r828, %r829, %r810, %r831;
	// end inline asm
	setp.gt.s32 	%p157, %r50, %r810;
	selp.b32 	%r842, 0, %r827, %p157;
	add.s32 	%r843, %r842, %r987;
	add.s32 	%r987, %r843, %r828;
	add.s32 	%r988, %r988, -32;
	bra.uni 	$L__BB11_15;
$L__BB11_20:
	@%p131 bra 	$L__BB11_22;
	add.s32 	%r800, %r987, %r32;
	add.s64 	%rd46, %rd7, 256;
	mov.b32 	%r799, 101;
	// begin inline asm
	st.relaxed.gpu.v2.u32 [%rd46], {%r799, %r800};
	// end inline asm
	st.shared.u32 	[_ZZN3cub18CUB_300001_SM_10006detail4scan16DeviceScanKernelINS2_10policy_hubIiiimN4cuda3std3__44plusIiEEE10Policy1000EN6thrust24THRUST_300001_SM_1000_NS6detail15normal_iteratorINSD_10device_ptrIiEEEESI_NS0_13ScanTileStateIiLb1EEES9_NS0_8NullTypeEmiLb0ESL_EEvT0_T1_T2_iT3_T4_T5_E12temp_storage+4], %r987;
	st.shared.u32 	[_ZZN3cub18CUB_300001_SM_10006detail4scan16DeviceScanKernelINS2_10policy_hubIiiimN4cuda3std3__44plusIiEEE10Policy1000EN6thrust24THRUST_300001_SM_1000_NS6detail15normal_iteratorINSD_10device_ptrIiEEEESI_NS0_13ScanTileStateIiLb1EEES9_NS0_8NullTypeEmiLb0ESL_EEvT0_T1_T2_iT3_T4_T5_E12temp_storage+8], %r800;
$L__BB11_22:
	setp.ne.s32 	%p146, %r632, 0;
	mov.u32 	%r992, %r34;
	@%p146 bra 	$L__BB11_24;
	st.shared.u32 	[_ZZN3cub18CUB_300001_SM_10006detail4scan16DeviceScanKernelINS2_10policy_hubIiiimN4cuda3std3__44plusIiEEE10Policy1000EN6thrust24THRUST_300001_SM_1000_NS6detail15normal_iteratorINSD_10device_ptrIiEEEESI_NS0_13ScanTileStateIiLb1EEES9_NS0_8NullTypeEmiLb0ESL_EEvT0_T1_T2_iT3_T4_T5_E12temp_storage+84], %r987;
	mov.u32 	%r992, %r987;
$L__BB11_24:
	bar.sync 	0;
	setp.eq.s32 	%p147, %r2, 0;
	ld.shared.u32 	%r801, [_ZZN3cub18CUB_300001_SM_10006detail4scan16DeviceScanKernelINS2_10policy_hubIiiimN4cuda3std3__44plusIiEEE10Policy1000EN6thrust24THRUST_300001_SM_1000_NS6detail15normal_iteratorINSD_10device_ptrIiEEEESI_NS0_13ScanTileStateIiLb1EEES9_NS0_8NullTypeEmiLb0ESL_EEvT0_T1_T2_iT3_T4_T5_E12temp_storage+84];
	selp.b32 	%r802, 0, %r801, %p147;
	add.s32 	%r993, %r802, %r992;
$L__BB11_25:
	add.s32 	%r944, %r993, %r7;
	add.s32 	%r945, %r8, %r944;
	add.s32 	%r946, %r9, %r945;
	add.s32 	%r947, %r10, %r946;
	add.s32 	%r948, %r11, %r947;
	add.s32 	%r949, %r12, %r948;
	add.s32 	%r950, %r13, %r949;
	add.s32 	%r951, %r14, %r950;
	add.s32 	%r952, %r15, %r951;
	add.s32 	%r953, %r16, %r952;
	add.s32 	%r954, %r17, %r953;
	add.s32 	%r955, %r18, %r954;
	add.s32 	%r956, %r19, %r955;
	add.s32 	%r957, %r20, %r956;
	add.s32 	%r958, %r21, %r957;
	add.s32 	%r959, %r22, %r958;
	add.s32 	%r960, %r23, %r959;
	add.s32 	%r961, %r24, %r960;
	add.s32 	%r962, %r25, %r961;
	bar.sync 	0;
	st.shared.u32 	[%r6], %r944;
	st.shared.u32 	[%r6+4], %r945;
	st.shared.u32 	[%r6+8], %r946;
	st.shared.u32 	[%r6+12], %r947;
	st.shared.u32 	[%r6+16], %r948;
	st.shared.u32 	[%r6+20], %r949;
	st.shared.u32 	[%r6+24], %r950;
	st.shared.u32 	[%r6+28], %r951;
	st.shared.u32 	[%r6+32], %r952;
	st.shared.u32 	[%r6+36], %r953;
	st.shared.u32 	[%r6+40], %r954;
	st.shared.u32 	[%r6+44], %r955;
	st.shared.u32 	[%r6+48], %r956;
	st.shared.u32 	[%r6+52], %r957;
	st.shared.u32 	[%r6+56], %r958;
	st.shared.u32 	[%r6+60], %r959;
	st.shared.u32 	[%r6+64], %r960;
	st.shared.u32 	[%r6+68], %r961;
	st.shared.u32 	[%r6+72], %r962;
	bar.warp.sync 	-1;
	ld.shared.u32 	%r963, [%r5];
	ld.shared.u32 	%r964, [%r5+128];
	ld.shared.u32 	%r965, [%r5+256];
	ld.shared.u32 	%r966, [%r5+384];
	ld.shared.u32 	%r967, [%r5+512];
	ld.shared.u32 	%r968, [%r5+640];
	ld.shared.u32 	%r969, [%r5+768];
	ld.shared.u32 	%r970, [%r5+896];
	ld.shared.u32 	%r971, [%r5+1024];
	ld.shared.u32 	%r972, [%r5+1152];
	ld.shared.u32 	%r973, [%r5+1280];
	ld.shared.u32 	%r974, [%r5+1408];
	ld.shared.u32 	%r975, [%r5+1536];
	ld.shared.u32 	%r976, [%r5+1664];
	ld.shared.u32 	%r977, [%r5+1792];
	ld.shared.u32 	%r978, [%r5+1920];
	ld.shared.u32 	%r979, [%r5+2048];
	ld.shared.u32 	%r980, [%r5+2176];
	ld.shared.u32 	%r981, [%r5+2304];
	add.s64 	%rd54, %rd3, %rd39;
	st.global.u32 	[%rd54], %r963;
	st.global.u32 	[%rd54+128], %r964;
	st.global.u32 	[%rd54+256], %r965;
	st.global.u32 	[%rd54+384], %r966;
	st.global.u32 	[%rd54+512], %r967;
	st.global.u32 	[%rd54+640], %r968;
	st.global.u32 	[%rd54+768], %r969;
	st.global.u32 	[%rd54+896], %r970;
	st.global.u32 	[%rd54+1024], %r971;
	st.global.u32 	[%rd54+1152], %r972;
	st.global.u32 	[%rd54+1280], %r973;
	st.global.u32 	[%rd54+1408], %r974;
	st.global.u32 	[%rd54+1536], %r975;
	st.global.u32 	[%rd54+1664], %r976;
	st.global.u32 	[%rd54+1792], %r977;
	st.global.u32 	[%rd54+1920], %r978;
	st.global.u32 	[%rd54+2048], %r979;
	st.global.u32 	[%rd54+2176], %r980;
	st.global.u32 	[%rd54+2304], %r981;
	bra.uni 	$L__BB11_128;
$L__BB11_26:
	setp.eq.s64 	%p2, %rd5, 0;
	@%p2 bra 	$L__BB11_128;
	cvt.u32.u64 	%r72, %rd5;
	shl.b64 	%rd19, %rd4, 2;
	add.s64 	%rd20, %rd2, %rd19;
	mov.u32 	%r73, %tid.x;
	ld.global.u32 	%r1012, [%rd20];
	and.b32  	%r202, %r73, 31;
	and.b32  	%r203, %r73, 992;
	mul.lo.s32 	%r204, %r203, 19;
	or.b32  	%r75, %r204, %r202;
	setp.ge.u32 	%p3, %r75, %r72;
	shl.b32 	%r205, %r75, 2;
	cvt.u64.u32 	%rd21, %r205;
	add.s64 	%rd11, %rd20, %rd21;
	mov.u32 	%r994, %r1012;
	@%p3 bra 	$L__BB11_29;
	ld.global.u32 	%r994, [%rd11];
$L__BB11_29:
	add.s32 	%r78, %r75, 32;
	setp.ge.u32 	%p4, %r78, %r72;
	mov.u32 	%r995, %r1012;
	@%p4 bra 	$L__BB11_31;
	ld.global.u32 	%r995, [%rd11+128];
$L__BB11_31:
	add.s32 	%r206, %r75, 64;
	setp.ge.u32 	%p5, %r206, %r72;
	mov.u32 	%r996, %r1012;
	@%p5 bra 	$L__BB11_33;
	ld.global.u32 	%r996, [%rd11+256];
$L__BB11_33:
	add.s32 	%r207, %r75, 96;
	setp.ge.u32 	%p6, %r207, %r72;
	mov.u32 	%r997, %r1012;
	@%p6 bra 	$L__BB11_35;
	ld.global.u32 	%r997, [%rd11+384];
$L__BB11_35:
	add.s32 	%r208, %r75, 128;
	setp.ge.u32 	%p7, %r208, %r72;
	mov.u32 	%r998, %r1012;
	@%p7 bra 	$L__BB11_37;
	ld.global.u32 	%r998, [%rd11+512];
$L__BB11_37:
	add.s32 	%r209, %r75, 160;
	setp.ge.u32 	%p8, %r209, %r72;
	mov.u32 	%r999, %r1012;
	@%p8 bra 	$L__BB11_39;
	ld.global.u32 	%r999, [%rd11+640];
$L__BB11_39:
	add.s32 	%r210, %r75, 192;
	setp.ge.u32 	%p9, %r210, %r72;
	mov.u32 	%r1000, %r1012;
	@%p9 bra 	$L__BB11_41;
	ld.global.u32 	%r1000, [%rd11+768];
$L__BB11_41:
	add.s32 	%r211, %r75, 224;
	setp.ge.u32 	%p10, %r211, %r72;
	mov.u32 	%r1001, %r1012;
	@%p10 bra 	$L__BB11_43;
	ld.global.u32 	%r1001, [%rd11+896];
$L__BB11_43:
	add.s32 	%r212, %r75, 256;
	setp.ge.u32 	%p11, %r212, %r72;
	mov.u32 	%r1002, %r1012;
	@%p11 bra 	$L__BB11_45;
	ld.global.u32 	%r1002, [%rd11+1024];
$L__BB11_45:
	add.s32 	%r213, %r75, 288;
	setp.ge.u32 	%p12, %r213, %r72;
	mov.u32 	%r1003, %r1012;
	@%p12 bra 	$L__BB11_47;
	ld.global.u32 	%r1003, [%rd11+1152];
$L__BB11_47:
	add.s32 	%r214, %r75, 320;
	setp.ge.u32 	%p13, %r214, %r72;
	mov.u32 	%r1004, %r1012;
	@%p13 bra 	$L__BB11_49;
	ld.global.u32 	%r1004, [%rd11+1280];
$L__BB11_49:
	add.s32 	%r215, %r75, 352;
	setp.ge.u32 	%p14, %r215, %r72;
	mov.u32 	%r1005, %r1012;
	@%p14 bra 	$L__BB11_51;
	ld.global.u32 	%r1005, [%rd11+1408];
$L__BB11_51:
	add.s32 	%r216, %r75, 384;
	setp.ge.u32 	%p15, %r216, %r72;
	mov.u32 	%r1006, %r1012;
	@%p15 bra 	$L__BB11_53;
	ld.global.u32 	%r1006, [%rd11+1536];
$L__BB11_53:
	add.s32 	%r217, %r75, 416;
	setp.ge.u32 	%p16, %r217, %r72;
	mov.u32 	%r1007, %r1012;
	@%p16 bra 	$L__BB11_55;
	ld.global.u32 	%r1007, [%rd11+1664];
$L__BB11_55:
	add.s32 	%r218, %r75, 448;
	setp.ge.u32 	%p17, %r218, %r72;
	mov.u32 	%r1008, %r1012;
	@%p17 bra 	$L__BB11_57;
	ld.global.u32 	%r1008, [%rd11+1792];
$L__BB11_57:
	add.s32 	%r219, %r75, 480;
	setp.ge.u32 	%p18, %r219, %r72;
	mov.u32 	%r1009, %r1012;
	@%p18 bra 	$L__BB11_59;
	ld.global.u32 	%r1009, [%rd11+1920];
$L__BB11_59:
	add.s32 	%r220, %r75, 512;
	setp.ge.u32 	%p19, %r220, %r72;
	mov.u32 	%r1010, %r1012;
	@%p19 bra 	$L__BB11_61;
	ld.global.u32 	%r1010, [%rd11+2048];
$L__BB11_61:
	add.s32 	%r221, %r75, 544;
	setp.ge.u32 	%p20, %r221, %r72;
	mov.u32 	%r1011, %r1012;
	@%p20 bra 	$L__BB11_63;
	ld.global.u32 	%r1011, [%rd11+2176];
$L__BB11_63:
	add.s32 	%r113, %r75, 576;
	setp.ge.u32 	%p21, %r113, %r72;
	@%p21 bra 	$L__BB11_65;
	ld.global.u32 	%r1012, [%rd11+2304];
$L__BB11_65:
	// begin inline asm
	mov.u32 %r222, %laneid;
	// end inline asm
	shr.u32 	%r117, %r73, 5;
	mad.lo.s32 	%r223, %r117, 608, %r222;
	shl.b32 	%r224, %r223, 2;
	mov.u32 	%r225, _ZZN3cub18CUB_300001_SM_10006detail4scan16DeviceScanKernelINS2_10policy_hubIiiimN4cuda3std3__44plusIiEEE10Policy1000EN6thrust24THRUST_300001_SM_1000_NS6detail15normal_iteratorINSD_10device_ptrIiEEEESI_NS0_13ScanTileStateIiLb1EEES9_NS0_8NullTypeEmiLb0ESL_EEvT0_T1_T2_iT3_T4_T5_E12temp_storage;
	add.s32 	%r118, %r225, %r224;
	st.shared.u32 	[%r118], %r994;
	st.shared.u32 	[%r118+128], %r995;
	st.shared.u32 	[%r118+256], %r996;
	st.shared.u32 	[%r118+384], %r997;
	st.shared.u32 	[%r118+512], %r998;
	st.shared.u32 	[%r118+640], %r999;
	st.shared.u32 	[%r118+768], %r1000;
	st.shared.u32 	[%r118+896], %r1001;
	st.shared.u32 	[%r118+1024], %r1002;
	st.shared.u32 	[%r118+1152], %r1003;
	st.shared.u32 	[%r118+1280], %r1004;
	st.shared.u32 	[%r118+1408], %r1005;
	st.shared.u32 	[%r118+1536], %r1006;
	st.shared.u32 	[%r118+1664], %r1007;
	st.shared.u32 	[%r118+1792], %r1008;
	st.shared.u32 	[%r118+1920], %r1009;
	st.shared.u32 	[%r118+2048], %r1010;
	st.shared.u32 	[%r118+2176], %r1011;
	st.shared.u32 	[%r118+2304], %r1012;
	bar.warp.sync 	-1;
	mad.lo.s32 	%r119, %r222, 72, %r118;
	ld.shared.u32 	%r120, [%r119];
	ld.shared.u32 	%r121, [%r119+4];
	ld.shared.u32 	%r122, [%r119+8];
	ld.shared.u32 	%r123, [%r119+12];
	ld.shared.u32 	%r124, [%r119+16];
	ld.shared.u32 	%r125, [%r119+20];
	ld.shared.u32 	%r126, [%r119+24];
	ld.shared.u32 	%r127, [%r119+28];
	ld.shared.u32 	%r128, [%r119+32];
	ld.shared.u32 	%r129, [%r119+36];
	ld.shared.u32 	%r130, [%r119+40];
	ld.shared.u32 	%r131, [%r119+44];
	ld.shared.u32 	%r132, [%r119+48];
	ld.shared.u32 	%r133, [%r119+52];
	ld.shared.u32 	%r134, [%r119+56];
	ld.shared.u32 	%r135, [%r119+60];
	ld.shared.u32 	%r136, [%r119+64];
	ld.shared.u32 	%r137, [%r119+68];
	ld.shared.u32 	%r138, [%r119+72];
	bar.sync 	0;
	setp.ne.s32 	%p22, %r1, 0;
	@%p22 bra 	$L__BB11_69;
	add.s32 	%r455, %r121, %r120;
	add.s32 	%r456, %r122, %r455;
	add.s32 	%r457, %r123, %r456;
	add.s32 	%r458, %r124, %r457;
	add.s32 	%r459, %r125, %r458;
	add.s32 	%r460, %r126, %r459;
	add.s32 	%r461, %r127, %r460;
	add.s32 	%r462, %r128, %r461;
	add.s32 	%r463, %r129, %r462;
	add.s32 	%r464, %r130, %r463;
	add.s32 	%r465, %r131, %r464;
	add.s32 	%r466, %r132, %r465;
	add.s32 	%r467, %r133, %r466;
	add.s32 	%r468, %r134, %r467;
	add.s32 	%r469, %r135, %r468;
	add.s32 	%r470, %r136, %r469;
	add.s32 	%r471, %r137, %r470;
	add.s32 	%r426, %r138, %r471;
	mov.b32 	%r452, 1;
	mov.b32 	%r453, 0;
	mov.b32 	%r454, -1;
	// begin inline asm
	shfl.sync.up.b32 %r425, %r426, %r452, %r453, %r454;
	// end inline asm
	setp.gt.s32 	%p70, %r222, 0;
	selp.b32 	%r472, %r425, 0, %p70;
	add.s32 	%r431, %r472, %r426;
	mov.b32 	%r432, 2;
	// begin inline asm
	shfl.sync.up.b32 %r430, %r431, %r432, %r453, %r454;
	// end inline asm
	setp.lt.s32 	%p71, %r222, 2;
	selp.b32 	%r473, 0, %r430, %p71;
	add.s32 	%r436, %r473, %r431;
	mov.b32 	%r437, 4;
	// begin inline asm
	shfl.sync.up.b32 %r435, %r436, %r437, %r453, %r454;
	// end inline asm
	setp.lt.s32 	%p72, %r222, 4;
	selp.b32 	%r474, 0, %r435, %p72;
	add.s32 	%r441, %r474, %r436;
	mov.b32 	%r442, 8;
	// begin inline asm
	shfl.sync.up.b32 %r440, %r441, %r442, %r453, %r454;
	// end inline asm
	setp.lt.s32 	%p73, %r222, 8;
	selp.b32 	%r475, 0, %r440, %p73;
	add.s32 	%r446, %r475, %r441;
	mov.b32 	%r447, 16;
	// begin inline asm
	shfl.sync.up.b32 %r445, %r446, %r447, %r453, %r454;
	// end inline asm
	setp.lt.s32 	%p74, %r222, 16;
	selp.b32 	%r476, 0, %r445, %p74;
	add.s32 	%r451, %r476, %r446;
	// begin inline asm
	shfl.sync.up.b32 %r450, %r451, %r452, %r453, %r454;
	// end inline asm
	setp.ne.s32 	%p75, %r222, 31;
	@%p75 bra 	$L__BB11_68;
	shl.b32 	%r477, %r117, 2;
	mov.u32 	%r478, _ZZN3cub18CUB_300001_SM_10006detail4scan16DeviceScanKernelINS2_10policy_hubIiiimN4cuda3std3__44plusIiEEE10Policy1000EN6thrust24THRUST_300001_SM_1000_NS6detail15normal_iteratorINSD_10device_ptrIiEEEESI_NS0_13ScanTileStateIiLb1EEES9_NS0_8NullTypeEmiLb0ESL_EEvT0_T1_T2_iT3_T4_T5_E12temp_storage;
	add.s32 	%r479, %r478, %r477;
	st.shared.u32 	[%r479+16], %r451;
$L__BB11_68:
	bar.sync 	0;
	ld.shared.v4.u32 	{%r480, %r481, %r482, %r483}, [_ZZN3cub18CUB_300001_SM_10006detail4scan16DeviceScanKernelINS2_10policy_hubIiiimN4cuda3std3__44plusIiEEE10Policy1000EN6thrust24THRUST_300001_SM_1000_NS6detail15normal_iteratorINSD_10device_ptrIiEEEESI_NS0_13ScanTileStateIiLb1EEES9_NS0_8NullTypeEmiLb0ESL_EEvT0_T1_T2_iT3_T4_T5_E12temp_storage+16];
	add.s32 	%r484, %r481, %r480;
	setp.eq.s32 	%p76, %r117, 2;
	selp.b32 	%r485, %r484, %r480, %p76;
	add.s32 	%r486, %r484, %r482;
	setp.eq.s32 	%p77, %r117, 3;
	selp.b32 	%r487, %r486, %r485, %p77;
	add.s32 	%r488, %r486, %r483;
	setp.eq.s32 	%p78, %r117, 4;
	selp.b32 	%r489, %r488, %r487, %p78;
	ld.shared.v4.u32 	{%r490, %r491, %r492, %r493}, [_ZZN3cub18CUB_300001_SM_10006detail4scan16DeviceScanKernelINS2_10policy_hubIiiimN4cuda3std3__44plusIiEEE10Policy1000EN6thrust24THRUST_300001_SM_1000_NS6detail15normal_iteratorINSD_10device_ptrIiEEEESI_NS0_13ScanTileStateIiLb1EEES9_NS0_8NullTypeEmiLb0ESL_EEvT0_T1_T2_iT3_T4_T5_E12temp_storage+32];
	add.s32 	%r494, %r488, %r490;
	setp.eq.s32 	%p79, %r117, 5;
	selp.b32 	%r495, %r494, %r489, %p79;
	add.s32 	%r496, %r494, %r491;
	setp.eq.s32 	%p80, %r117, 6;
	selp.b32 	%r497, %r496, %r495, %p80;
	add.s32 	%r498, %r496, %r492;
	setp.eq.s32 	%p81, %r117, 7;
	selp.b32 	%r499, %r498, %r497, %p81;
	add.s32 	%r500, %r498, %r493;
	setp.eq.s32 	%p82, %r117, 8;
	selp.b32 	%r501, %r500, %r499, %p82;
	ld.shared.v4.u32 	{%r502, %r503, %r504, %r505}, [_ZZN3cub18CUB_300001_SM_10006detail4scan16DeviceScanKernelINS2_10policy_hubIiiimN4cuda3std3__44plusIiEEE10Policy1000EN6thrust24THRUST_300001_SM_1000_NS6detail15normal_iteratorINSD_10device_ptrIiEEEESI_NS0_13ScanTileStateIiLb1EEES9_NS0_8NullTypeEmiLb0ESL_EEvT0_T1_T2_iT3_T4_T5_E12temp_storage+48];
	add.s32 	%r506, %r500, %r502;
	setp.eq.s32 	%p83, %r117, 9;
	selp.b32 	%r507, %r506, %r501, %p83;
	add.s32 	%r508, %r506, %r503;
	setp.eq.s32 	%p84, %r117, 10;
	selp.b32 	%r509, %r508, %r507, %p84;
	add.s32 	%r510, %r508, %r504;
	setp.eq.s32 	%p85, %r117, 11;
	selp.b32 	%r511, %r510, %r509, %p85;
	add.s32 	%r512, %r510, %r505;
	setp.eq.s32 	%p86, %r117, 12;
	selp.b32 	%r513, %r512, %r511, %p86;
	setp.lt.u32 	%p87, %r73, 32;
	setp.eq.s32 	%p88, %r222, 0;
	selp.b32 	%r514, 0, %r450, %p88;
	add.s32 	%r515, %r513, %r514;
	selp.b32 	%r516, %r450, %r515, %p87;
	setp.eq.s32 	%p89, %r73, 0;
	selp.b32 	%r1024, 0, %r516, %p89;
	bra.uni 	$L__BB11_88;
$L__BB11_69:
	add.s32 	%r256, %r121, %r120;
	add.s32 	%r257, %r122, %r256;
	add.s32 	%r258, %r123, %r257;
	add.s32 	%r259, %r124, %r258;
	add.s32 	%r260, %r125, %r259;
	add.s32 	%r261, %r126, %r260;
	add.s32 	%r262, %r127, %r261;
	add.s32 	%r263, %r128, %r262;
	add.s32 	%r264, %r129, %r263;
	add.s32 	%r265, %r130, %r264;
	add.s32 	%r266, %r131, %r265;
	add.s32 	%r267, %r132, %r266;
	add.s32 	%r268, %r133, %r267;
	add.s32 	%r269, %r134, %r268;
	add.s32 	%r270, %r135, %r269;
	add.s32 	%r271, %r136, %r270;
	add.s32 	%r272, %r137, %r271;
	add.s32 	%r227, %r138, %r272;
	mov.b32 	%r253, 1;
	mov.b32 	%r254, 0;
	mov.b32 	%r255, -1;
	// begin inline asm
	shfl.sync.up.b32 %r226, %r227, %r253, %r254, %r255;
	// end inline asm
	setp.gt.s32 	%p23, %r222, 0;
	selp.b32 	%r273, %r226, 0, %p23;
	add.s32 	%r232, %r273, %r227;
	mov.b32 	%r233, 2;
	// begin inline asm
	shfl.sync.up.b32 %r231, %r232, %r233, %r254, %r255;
	// end inline asm
	setp.lt.s32 	%p24, %r222, 2;
	selp.b32 	%r274, 0, %r231, %p24;
	add.s32 	%r237, %r274, %r232;
	mov.b32 	%r238, 4;
	// begin inline asm
	shfl.sync.up.b32 %r236, %r237, %r238, %r254, %r255;
	// end inline asm
	setp.lt.s32 	%p25, %r222, 4;
	selp.b32 	%r275, 0, %r236, %p25;
	add.s32 	%r242, %r275, %r237;
	mov.b32 	%r243, 8;
	// begin inline asm
	shfl.sync.up.b32 %r241, %r242, %r243, %r254, %r255;
	// end inline asm
	setp.lt.s32 	%p26, %r222, 8;
	selp.b32 	%r276, 0, %r241, %p26;
	add.s32 	%r247, %r276, %r242;
	mov.b32 	%r248, 16;
	// begin inline asm
	shfl.sync.up.b32 %r246, %r247, %r248, %r254, %r255;
	// end inline asm
	setp.lt.s32 	%p27, %r222, 16;
	selp.b32 	%r277, 0, %r246, %p27;
	add.s32 	%r252, %r277, %r247;
	// begin inline asm
	shfl.sync.up.b32 %r251, %r252, %r253, %r254, %r255;
	// end inline asm
	setp.ne.s32 	%p28, %r222, 31;
	@%p28 bra 	$L__BB11_71;
	shl.b32 	%r278, %r117, 2;
	mov.u32 	%r279, _ZZN3cub18CUB_300001_SM_10006detail4scan16DeviceScanKernelINS2_10policy_hubIiiimN4cuda3std3__44plusIiEEE10Policy1000EN6thrust24THRUST_300001_SM_1000_NS6detail15normal_iteratorINSD_10device_ptrIiEEEESI_NS0_13ScanTileStateIiLb1EEES9_NS0_8NullTypeEmiLb0ESL_EEvT0_T1_T2_iT3_T4_T5_E12temp_storage;
	add.s32 	%r280, %r279, %r278;
	st.shared.u32 	[%r280+16], %r252;
$L__BB11_71:
	bar.sync 	0;
	ld.shared.v4.u32 	{%r281, %r282, %r283, %r284}, [_ZZN3cub18CUB_300001_SM_10006detail4scan16DeviceScanKernelINS2_10policy_hubIiiimN4cuda3std3__44plusIiEEE10Policy1000EN6thrust24THRUST_300001_SM_1000_NS6detail15normal_iteratorINSD_10device_ptrIiEEEESI_NS0_13ScanTileStateIiLb1EEES9_NS0_8NullTypeEmiLb0ESL_EEvT0_T1_T2_iT3_T4_T5_E12temp_storage+16];
	add.s32 	%r285, %r282, %r281;
	setp.eq.s32 	%p29, %r117, 2;
	selp.b32 	%r286, %r285, %r281, %p29;
	add.s32 	%r287, %r285, %r283;
	setp.eq.s32 	%p30, %r117, 3;
	selp.b32 	%r288, %r287, %r286, %p30;
	add.s32 	%r289, %r287, %r284;
	setp.eq.s32 	%p31, %r117, 4;
	selp.b32 	%r290, %r289, %r288, %p31;
	ld.shared.v4.u32 	{%r291, %r292, %r293, %r294}, [_ZZN3cub18CUB_300001_SM_10006detail4scan16DeviceScanKernelINS2_10policy_hubIiiimN4cuda3std3__44plusIiEEE10Policy1000EN6thrust24THRUST_300001_SM_1000_NS6detail15normal_iteratorINSD_10device_ptrIiEEEESI_NS0_13ScanTileStateIiLb1EEES9_NS0_8NullTypeEmiLb0ESL_EEvT0_T1_T2_iT3_T4_T5_E12temp_storage+32];
	add.s32 	%r295, %r289, %r291;
	setp.eq.s32 	%p32, %r117, 5;
	selp.b32 	%r296, %r295, %r290, %p32;
	add.s32 	%r297, %r295, %r292;
	setp.eq.s32 	%p33, %r117, 6;
	selp.b32 	%r298, %r297, %r296, %p33;
	add.s32 	%r299, %r297, %r293;
	setp.eq.s32 	%p34, %r117, 7;
	selp.b32 	%r300, %r299, %r298, %p34;
	add.s32 	%r301, %r299, %r294;
	setp.eq.s32 	%p35, %r117, 8;
	selp.b32 	%r302, %r301, %r300, %p35;
	ld.shared.v4.u32 	{%r303, %r304, %r305, %r306}, [_ZZN3cub18CUB_300001_SM_10006detail4scan16DeviceScanKernelINS2_10policy_hubIiiimN4cuda3std3__44plusIiEEE10Policy1000EN6thrust24THRUST_300001_SM_1000_NS6detail15normal_iteratorINSD_10device_ptrIiEEEESI_NS0_13ScanTileStateIiLb1EEES9_NS0_8NullTypeEmiLb0ESL_EEvT0_T1_T2_iT3_T4_T5_E12temp_storage+48];
	add.s32 	%r307, %r301, %r303;
	setp.eq.s32 	%p36, %r117, 9;
	selp.b32 	%r308, %r307, %r302, %p36;
	add.s32 	%r309, %r307, %r304;
	setp.eq.s32 	%p37, %r117, 10;
	selp.b32 	%r310, %r309, %r308, %p37;
	add.s32 	%r311, %r309, %r305;
	setp.eq.s32 	%p38, %r117, 11;
	selp.b32 	%r312, %r311, %r310, %p38;
	add.s32 	%r313, %r311, %r306;
	setp.eq.s32 	%p39, %r117, 12;
	selp.b32 	%r314, %r313, %r312, %p39;
	ld.shared.u32 	%r315, [_ZZN3cub18CUB_300001_SM_10006detail4scan16DeviceScanKernelINS2_10policy_hubIiiimN4cuda3std3__44plusIiEEE10Policy1000EN6thrust24THRUST_300001_SM_1000_NS6detail15normal_iteratorINSD_10device_ptrIiEEEESI_NS0_13ScanTileStateIiLb1EEES9_NS0_8NullTypeEmiLb0ESL_EEvT0_T1_T2_iT3_T4_T5_E12temp_storage+64];
	add.s32 	%r144, %r313, %r315;
	setp.gt.u32 	%p40, %r73, 31;
	setp.lt.u32 	%p41, %r73, 32;
	setp.eq.s32 	%p42, %r222, 0;
	selp.b32 	%r316, 0, %r251, %p42;
	add.s32 	%r1023, %r314, %r316;
	selp.b32 	%r146, %r251, %r1023, %p41;
	@%p40 bra 	$L__BB11_87;
	setp.ne.s32 	%p43, %r73, 0;
	mul.wide.s32 	%rd22, %r1, 8;
	add.s64 	%rd12, %rd1, %rd22;
	@%p43 bra 	$L__BB11_74;
	st.shared.u32 	[_ZZN3cub18CUB_300001_SM_10006detail4scan16DeviceScanKernelINS2_10policy_hubIiiimN4cuda3std3__44plusIiEEE10Policy1000EN6thrust24THRUST_300001_SM_1000_NS6detail15normal_iteratorINSD_10device_ptrIiEEEESI_NS0_13ScanTileStateIiLb1EEES9_NS0_8NullTypeEmiLb0ESL_EEvT0_T1_T2_iT3_T4_T5_E12temp_storage+12], %r144;
	add.s64 	%rd23, %rd12, 256;
	mov.b32 	%r317, 100;
	// begin inline asm
	st.relaxed.gpu.v2.u32 [%rd23], {%r317, %r144};
	// end inline asm
$L__BB11_74:
	not.b32 	%r323, %r73;
	add.s32 	%r1019, %r1, %r323;
	mov.b32 	%r319, 550;
	// begin inline asm
	nanosleep.u32 %r319;
	// end inline asm
	mul.wide.s32 	%rd25, %r1019, 8;
	add.s64 	%rd26, %rd1, %rd25;
	add.s64 	%rd24, %rd26, 256;
	// begin inline asm
	ld.relaxed.gpu.v2.u32 {%r1020, %r1014}, [%rd24];
	// end inline asm
	mov.b32 	%r1015, 478;
$L__BB11_75:
	setp.eq.s32 	%p44, %r1020, 99;
	mov.b32 	%r324, -1;
	vote.sync.any.pred 	%p45, %p44, %r324;
	not.pred 	%p46, %p45;
	@%p46 bra 	$L__BB11_77;
	// begin inline asm
	nanosleep.u32 %r1015;
	// end inline asm
	shr.u32 	%r1015, %r1015, 1;
	// begin inline asm
	ld.relaxed.gpu.v2.u32 {%r1020, %r1014}, [%rd24];
	// end inline asm
	bra.uni 	$L__BB11_75;
$L__BB11_77:
	setp.eq.s32 	%p47, %r1020, 101;
	mov.b32 	%r351, -1;
	vote.sync.ballot.b32 	%r353, %p47, %r351;
	// begin inline asm
	mov.u32 %r326, %lanemask_ge;
	// end inline asm
	and.b32  	%r354, %r353, %r326;
	or.b32  	%r355, %r354, -2147483648;
	add.s32 	%r356, %r355, -1;
	not.b32 	%r357, %r355;
	and.b32  	%r358, %r357, %r356;
	popc.b32 	%r330, %r358;
	mov.b32 	%r329, 1;
	// begin inline asm
	shfl.sync.down.b32 %r327, %r1014, %r329, %r330, %r351;
	// end inline asm
	setp.lt.s32 	%p49, %r222, %r330;
	selp.b32 	%r359, %r327, 0, %p49;
	add.s32 	%r333, %r359, %r1014;
	mov.b32 	%r334, 2;
	// begin inline asm
	shfl.sync.down.b32 %r332, %r333, %r334, %r330, %r351;
	// end inline asm
	add.s32 	%r360, %r222, 2;
	setp.gt.s32 	%p50, %r360, %r330;
	selp.b32 	%r361, 0, %r332, %p50;
	add.s32 	%r338, %r333, %r361;
	mov.b32 	%r339, 4;
	// begin inline asm
	shfl.sync.down.b32 %r337, %r338, %r339, %r330, %r351;
	// end inline asm
	add.s32 	%r362, %r222, 4;
	setp.gt.s32 	%p51, %r362, %r330;
	selp.b32 	%r363, 0, %r337, %p51;
	add.s32 	%r343, %r338, %r363;
	mov.b32 	%r344, 8;
	// begin inline asm
	shfl.sync.down.b32 %r342, %r343, %r344, %r330, %r351;
	// end inline asm
	add.s32 	%r364, %r222, 8;
	setp.gt.s32 	%p52, %r364, %r330;
	selp.b32 	%r365, 0, %r342, %p52;
	add.s32 	%r348, %r343, %r365;
	mov.b32 	%r349, 16;
	// begin inline asm
	shfl.sync.down.b32 %r347, %r348, %r349, %r330, %r351;
	// end inline asm
	add.s32 	%r366, %r222, 16;
	setp.gt.s32 	%p53, %r366, %r330;
	selp.b32 	%r367, 0, %r347, %p53;
	add.s32 	%r1016, %r348, %r367;
	add.s64 	%rd13, %rd1, 256;
	mov.b32 	%r1017, 478;
$L__BB11_78:
	setp.ne.s32 	%p54, %r1020, 101;
	mov.b32 	%r368, -1;
	vote.sync.all.pred 	%p55, %p54, %r368;
	not.pred 	%p56, %p55;
	@%p56 bra 	$L__BB11_83;
	shr.u32 	%r1017, %r1017, 1;
	mul.wide.s32 	%rd29, %r1019, 8;
	add.s64 	%rd30, %rd13, %rd29;
	add.s64 	%rd28, %rd30, -256;
	// begin inline asm
	ld.relaxed.gpu.v2.u32 {%r1020, %r1021}, [%rd28];
	// end inline asm
	mov.u32 	%r1022, %r1017;
$L__BB11_80:
	setp.eq.s32 	%p60, %r1020, 99;
	mov.b32 	%r376, -1;
	vote.sync.any.pred 	%p61, %p60, %r376;
	not.pred 	%p62, %p61;
	@%p62 bra 	$L__BB11_82;
	// begin inline asm
	nanosleep.u32 %r1022;
	// end inline asm
	shr.u32 	%r1022, %r1022, 1;
	// begin inline asm
	ld.relaxed.gpu.v2.u32 {%r1020, %r1021}, [%rd28];
	// end inline asm
	bra.uni 	$L__BB11_80;
$L__BB11_82:
	setp.eq.s32 	%p63, %r1020, 101;
	mov.b32 	%r402, -1;
	vote.sync.ballot.b32 	%r403, %p63, %r402;
	and.b32  	%r404, %r403, %r326;
	or.b32  	%r405, %r404, -2147483648;
	add.s32 	%r406, %r405, -1;
	not.b32 	%r407, %r405;
	and.b32  	%r408, %r407, %r406;
	popc.b32 	%r381, %r408;
	mov.b32 	%r380, 1;
	// begin inline asm
	shfl.sync.down.b32 %r378, %r1021, %r380, %r381, %r402;
	// end inline asm
	setp.lt.s32 	%p65, %r222, %r381;
	selp.b32 	%r409, %r378, 0, %p65;
	add.s32 	%r384, %r409, %r1021;
	mov.b32 	%r385, 2;
	// begin inline asm
	shfl.sync.down.b32 %r383, %r384, %r385, %r381, %r402;
	// end inline asm
	add.s32 	%r410, %r222, 2;
	setp.gt.s32 	%p66, %r410, %r381;
	selp.b32 	%r411, 0, %r383, %p66;
	add.s32 	%r389, %r384, %r411;
	mov.b32 	%r390, 4;
	// begin inline asm
	shfl.sync.down.b32 %r388, %r389, %r390, %r381, %r402;
	// end inline asm
	add.s32 	%r412, %r222, 4;
	setp.gt.s32 	%p67, %r412, %r381;
	selp.b32 	%r413, 0, %r388, %p67;
	add.s32 	%r394, %r389, %r413;
	mov.b32 	%r395, 8;
	// begin inline asm
	shfl.sync.down.b32 %r393, %r394, %r395, %r381, %r402;
	// end inline asm
	add.s32 	%r414, %r222, 8;
	setp.gt.s32 	%p68, %r414, %r381;
	selp.b32 	%r415, 0, %r393, %p68;
	add.s32 	%r399, %r394, %r415;
	mov.b32 	%r400, 16;
	// begin inline asm
	shfl.sync.down.b32 %r398, %r399, %r400, %r381, %r402;
	// end inline asm
	add.s32 	%r416, %r222, 16;
	setp.gt.s32 	%p69, %r416, %r381;
	selp.b32 	%r417, 0, %r398, %p69;
	add.s32 	%r418, %r417, %r1016;
	add.s32 	%r1016, %r418, %r399;
	add.s32 	%r1019, %r1019, -32;
	bra.uni 	$L__BB11_78;
$L__BB11_83:
	@%p43 bra 	$L__BB11_85;
	add.s32 	%r371, %r1016, %r144;
	add.s64 	%rd27, %rd12, 256;
	mov.b32 	%r370, 101;
	// begin inline asm
	st.relaxed.gpu.v2.u32 [%rd27], {%r370, %r371};
	// end inline asm
	st.shared.u32 	[_ZZN3cub18CUB_300001_SM_10006detail4scan16DeviceScanKernelINS2_10policy_hubIiiimN4cuda3std3__44plusIiEEE10Policy1000EN6thrust24THRUST_300001_SM_1000_NS6detail15normal_iteratorINSD_10device_ptrIiEEEESI_NS0_13ScanTileStateIiLb1EEES9_NS0_8NullTypeEmiLb0ESL_EEvT0_T1_T2_iT3_T4_T5_E12temp_storage+4], %r1016;
	st.shared.u32 	[_ZZN3cub18CUB_300001_SM_10006detail4scan16DeviceScanKernelINS2_10policy_hubIiiimN4cuda3std3__44plusIiEEE10Policy1000EN6thrust24THRUST_300001_SM_1000_NS6detail15normal_iteratorINSD_10device_ptrIiEEEESI_NS0_13ScanTileStateIiLb1EEES9_NS0_8NullTypeEmiLb0ESL_EEvT0_T1_T2_iT3_T4_T5_E12temp_storage+8], %r371;
$L__BB11_85:
	setp.ne.s32 	%p58, %r222, 0;
	mov.u32 	%r1023, %r146;
	@%p58 bra 	$L__BB11_87;
	st.shared.u32 	[_ZZN3cub18CUB_300001_SM_10006detail4scan16DeviceScanKernelINS2_10policy_hubIiiimN4cuda3std3__44plusIiEEE10Policy1000EN6thrust24THRUST_300001_SM_1000_NS6detail15normal_iteratorINSD_10device_ptrIiEEEESI_NS0_13ScanTileStateIiLb1EEES9_NS0_8NullTypeEmiLb0ESL_EEvT0_T1_T2_iT3_T4_T5_E12temp_storage+84], %r1016;
	mov.u32 	%r1023, %r1016;
$L__BB11_87:
	bar.sync 	0;
	setp.eq.s32 	%p59, %r73, 0;
	ld.shared.u32 	%r372, [_ZZN3cub18CUB_300001_SM_10006detail4scan16DeviceScanKernelINS2_10policy_hubIiiimN4cuda3std3__44plusIiEEE10Policy1000EN6thrust24THRUST_300001_SM_1000_NS6detail15normal_iteratorINSD_10device_ptrIiEEEESI_NS0_13ScanTileStateIiLb1EEES9_NS0_8NullTypeEmiLb0ESL_EEvT0_T1_T2_iT3_T4_T5_E12temp_storage+84];
	selp.b32 	%r373, 0, %r372, %p59;
	add.s32 	%r1024, %r373, %r1023;
$L__BB11_88:
	add.s32 	%r517, %r1024, %r120;
	add.s32 	%r518, %r121, %r517;
	add.s32 	%r519, %r122, %r518;
	add.s32 	%r520, %r123, %r519;
	add.s32 	%r521, %r124, %r520;
	add.s32 	%r522, %r125, %r521;
	add.s32 	%r523, %r126, %r522;
	add.s32 	%r524, %r127, %r523;
	add.s32 	%r525, %r128, %r524;
	add.s32 	%r526, %r129, %r525;
	add.s32 	%r527, %r130, %r526;
	add.s32 	%r528, %r131, %r527;
	add.s32 	%r529, %r132, %r528;
	add.s32 	%r530, %r133, %r529;
	add.s32 	%r531, %r134, %r530;
	add.s32 	%r532, %r135, %r531;
	add.s32 	%r533, %r136, %r532;
	add.s32 	%r534, %r137, %r533;
	add.s32 	%r535, %r138, %r534;
	bar.sync 	0;
	st.shared.u32 	[%r119], %r517;
	st.shared.u32 	[%r119+4], %r518;
	st.shared.u32 	[%r119+8], %r519;
	st.shared.u32 	[%r119+12], %r520;
	st.shared.u32 	[%r119+16], %r521;
	st.shared.u32 	[%r119+20], %r522;
	st.shared.u32 	[%r119+24], %r523;
	st.shared.u32 	[%r119+28], %r524;
	st.shared.u32 	[%r119+32], %r525;
	st.shared.u32 	[%r119+36], %r526;
	st.shared.u32 	[%r119+40], %r527;
	st.shared.u32 	[%r119+44], %r528;
	st.shared.u32 	[%r119+48], %r529;
	st.shared.u32 	[%r119+52], %r530;
	st.shared.u32 	[%r119+56], %r531;
	st.shared.u32 	[%r119+60], %r532;
	st.shared.u32 	[%r119+64], %r533;
	st.shared.u32 	[%r119+68], %r534;
	st.shared.u32 	[%r119+72], %r535;
	bar.warp.sync 	-1;
	ld.shared.u32 	%r180, [%r118];
	ld.shared.u32 	%r181, [%r118+128];
	ld.shared.u32 	%r182, [%r118+256];
	ld.shared.u32 	%r183, [%r118+384];
	ld.shared.u32 	%r184, [%r118+512];
	ld.shared.u32 	%r185, [%r118+640];
	ld.shared.u32 	%r186, [%r118+768];
	ld.shared.u32 	%r187, [%r118+896];
	ld.shared.u32 	%r188, [%r118+1024];
	ld.shared.u32 	%r189, [%r118+1152];
	ld.shared.u32 	%r190, [%r118+1280];
	ld.shared.u32 	%r191, [%r118+1408];
	ld.shared.u32 	%r192, [%r118+1536];
	ld.shared.u32 	%r193, [%r118+1664];
	ld.shared.u32 	%r194, [%r118+1792];
	ld.shared.u32 	%r195, [%r118+1920];
	ld.shared.u32 	%r196, [%r118+2048];
	ld.shared.u32 	%r197, [%r118+2176];
	ld.shared.u32 	%r198, [%r118+2304];
	setp.ne.s32 	%p90, %r73, 0;
	@%p90 bra 	$L__BB11_90;
	st.volatile.shared.u32 	[_ZZN3cub18CUB_300001_SM_10006detail4scan16DeviceScanKernelINS2_10policy_hubIiiimN4cuda3std3__44plusIiEEE10Policy1000EN6thrust24THRUST_300001_SM_1000_NS6detail15normal_iteratorINSD_10device_ptrIiEEEESI_NS0_13ScanTileStateIiLb1EEES9_NS0_8NullTypeEmiLb0ESL_EEvT0_T1_T2_iT3_T4_T5_E12temp_storage+31616], %r72;
$L__BB11_90:
	bar.sync 	0;
	ld.volatile.shared.u32 	%r199, [_ZZN3cub18CUB_300001_SM_10006detail4scan16DeviceScanKernelINS2_10policy_hubIiiimN4cuda3std3__44plusIiEEE10Policy1000EN6thrust24THRUST_300001_SM_1000_NS6detail15normal_iteratorINSD_10device_ptrIiEEEESI_NS0_13ScanTileStateIiLb1EEES9_NS0_8NullTypeEmiLb0ESL_EEvT0_T1_T2_iT3_T4_T5_E12temp_storage+31616];
	cvt.u64.u32 	%rd35, %r75;
	add.s64 	%rd36, %rd4, %rd35;
	setp.ge.s32 	%p91, %r75, %r199;
	shl.b64 	%rd37, %rd36, 2;
	add.s64 	%rd15, %rd3, %rd37;
	@%p91 bra 	$L__BB11_92;
	st.global.u32 	[%rd15], %r180;
$L__BB11_92:
	setp.ge.s32 	%p92, %r78, %r199;
	@%p92 bra 	$L__BB11_94;
	st.global.u32 	[%rd15+128], %r181;
$L__BB11_94:
	mov.u32 	%r536, %tid.x;
	and.b32  	%r537, %r536, 992;
	mul.lo.s32 	%r538, %r537, 19;
	and.b32  	%r539, %r536, 31;
	or.b32  	%r540, %r538, %r539;
	add.s32 	%r541, %r540, 64;
	setp.ge.s32 	%p93, %r541, %r199;
	@%p93 bra 	$L__BB11_96;
	st.global.u32 	[%rd15+256], %r182;
$L__BB11_96:
	add.s32 	%r547, %r540, 96;
	setp.ge.s32 	%p94, %r547, %r199;
	@%p94 bra 	$L__BB11_98;
	st.global.u32 	[%rd15+384], %r183;
$L__BB11_98:
	add.s32 	%r553, %r540, 128;
	setp.ge.s32 	%p95, %r553, %r199;
	@%p95 bra 	$L__BB11_100;
	st.global.u32 	[%rd15+512], %r184;
$L__BB11_100:
	add.s32 	%r559, %r540, 160;
	setp.ge.s32 	%p96, %r559, %r199;
	@%p96 bra 	$L__BB11_102;
	st.global.u32 	[%rd15+640], %r185;
$L__BB11_102:
	add.s32 	%r565, %r540, 192;
	setp.ge.s32 	%p97, %r565, %r199;
	@%p97 bra 	$L__BB11_104;
	st.global.u32 	[%rd15+768], %r186;
$L__BB11_104:
	add.s32 	%r571, %r540, 224;
	setp.ge.s32 	%p98, %r571, %r199;
	@%p98 bra 	$L__BB11_106;
	st.global.u32 	[%rd15+896], %r187;
$L__BB11_106:
	add.s32 	%r577, %r540, 256;
	setp.ge.s32 	%p99, %r577, %r199;
	@%p99 bra 	$L__BB11_108;
	st.global.u32 	[%rd15+1024], %r188;
$L__BB11_108:
	add.s32 	%r583, %r540, 288;
	setp.ge.s32 	%p100, %r583, %r199;
	@%p100 bra 	$L__BB11_110;
	st.global.u32 	[%rd15+1152], %r189;
$L__BB11_110:
	add.s32 	%r589, %r540, 320;
	setp.ge.s32 	%p101, %r589, %r199;
	@%p101 bra 	$L__BB11_112;
	st.global.u32 	[%rd15+1280], %r190;
$L__BB11_112:
	add.s32 	%r595, %r540, 352;
	setp.ge.s32 	%p102, %r595, %r199;
	@%p102 bra 	$L__BB11_114;
	st.global.u32 	[%rd15+1408], %r191;
$L__BB11_114:
	add.s32 	%r601, %r540, 384;
	setp.ge.s32 	%p103, %r601, %r199;
	@%p103 bra 	$L__BB11_116;
	st.global.u32 	[%rd15+1536], %r192;
$L__BB11_116:
	add.s32 	%r607, %r540, 416;
	setp.ge.s32 	%p104, %r607, %r199;
	@%p104 bra 	$L__BB11_118;
	st.global.u32 	[%rd15+1664], %r193;
$L__BB11_118:
	add.s32 	%r613, %r540, 448;
	setp.ge.s32 	%p105, %r613, %r199;
	@%p105 bra 	$L__BB11_120;
	st.global.u32 	[%rd15+1792], %r194;
$L__BB11_120:
	add.s32 	%r619, %r540, 480;
	setp.ge.s32 	%p106, %r619, %r199;
	@%p106 bra 	$L__BB11_122;
	st.global.u32 	[%rd15+1920], %r195;
$L__BB11_122:
	add.s32 	%r625, %r540, 512;
	setp.ge.s32 	%p107, %r625, %r199;
	@%p107 bra 	$L__BB11_124;
	st.global.u32 	[%rd15+2048], %r196;
$L__BB11_124:
	add.s32 	%r631, %r540, 544;
	setp.ge.s32 	%p108, %r631, %r199;
	@%p108 bra 	$L__BB11_126;
	st.global.u32 	[%rd15+2176], %r197;
$L__BB11_126:
	setp.ge.s32 	%p109, %r113, %r199;
	@%p109 bra 	$L__BB11_128;
	st.global.u32 	[%rd15+2304], %r198;
$L__BB11_128:
	ret;

}


// ===== COMPILED SASS (sm_100) =====

	.target	sm_100

	.elftype	@"ET_EXEC"


//--------------------- .note.nv.tkinfo           --------------------------
	.section	.note.nv.tkinfo,"",@"SHT_NOTE"
	.sectionflags	@"SHF_NOTE_NV_TKINFO"
	.tkinfo
        /*0018*/ 	.word	0x00000002
        /*0030*/ 	.string	""
        /*0030*/ 	.string	"ptxas"
        /*0030*/ 	.string	"Cuda compilation tools, release 13.0, V13.0.88"
        /*0030*/ 	.string	"Build cuda_13.0.r13.0/compiler.36424714_0"
        /*0030*/ 	.string	"-arch sm_100 -m 64 "



//--------------------- .note.nv.cuinfo           --------------------------
	.section	.note.nv.cuinfo,"",@"SHT_NOTE"
	.sectionflags	@"SHF_NOTE_NV_CUINFO"
        /*0018*/ 	.short	0x0002
        /*001a*/ 	.short	0x0064
        /*001c*/ 	.short	0x0082
	.zero		2


//--------------------- .nv.info                  --------------------------
	.section	.nv.info,"",@"SHT_CUDA_INFO"
	.align	4


	//----- nvinfo : EIATTR_REGCOUNT
	.align		4
        /*0000*/ 	.byte	0x04, 0x2f
        /*0002*/ 	.short	(.L_44 - .L_43)
	.align		4
.L_43:
        /*0004*/ 	.word	index@(_ZN3cub18CUB_300001_SM_10006detail11EmptyKernelIvEEvv)
        /*0008*/ 	.word	0x00000004


	//----- nvinfo : EIATTR_FRAME_SIZE
	.align		4
.L_44:
        /*000c*/ 	.byte	0x04, 0x11
        /*000e*/ 	.short	(.L_46 - .L_45)
	.align		4
.L_45:
        /*0010*/ 	.word	index@(_ZN3cub18CUB_300001_SM_10006detail11EmptyKernelIvEEvv)
        /*0014*/ 	.word	0x00000000


	//----- nvinfo : EIATTR_REGCOUNT
	.align		4
.L_46:
        /*0018*/ 	.byte	0x04, 0x2f
        /*001a*/ 	.short	(.L_48 - .L_47)
	.align		4
.L_47:
        /*001c*/ 	.word	index@(_ZN3cub18CUB_300001_SM_10006detail8for_each13static_kernelINS2_12policy_hub_t12policy_500_tEmN6thrust24THRUST_300001_SM_1000_NS8cuda_cub20__uninitialized_fill7functorINS7_10device_ptrIiEEiEEEEvT0_T1_)
        /*0020*/ 	.word	0x00000008


	//----- nvinfo : EIATTR_FRAME_SIZE
	.align		4
.L_48:
        /*0024*/ 	.byte	0x04, 0x11
        /*0026*/ 	.short	(.L_50 - .L_49)
	.align		4
.L_49:
        /*0028*/ 	.word	index@(_ZN3cub18CUB_300001_SM_10006detail8for_each13static_kernelINS2_12policy_hub_t12policy_500_tEmN6thrust24THRUST_300001_SM_1000_NS8cuda_cub20__uninitialized_fill7functorINS7_10device_ptrIiEEiEEEEvT0_T1_)
        /*002c*/ 	.word	0x00000000


	//----- nvinfo : EIATTR_REGCOUNT
	.align		4
.L_50:
        /*0030*/ 	.byte	0x04, 0x2f
        /*0032*/ 	.short	(.L_52 - .L_51)
	.align		4
.L_51:
        /*0034*/ 	.word	index@(_ZN3cub18CUB_300001_SM_10006detail8for_each13static_kernelINS2_12policy_hub_t12policy_500_tElN6thrust24THRUST_300001_SM_1000_NS8cuda_cub10__tabulate7functorINS7_6detail15normal_iteratorINS7_10device_ptrIiEEEE9generatorlEEEEvT0_T1_)
        /*0038*/ 	.word	0x00000008


	//----- nvinfo : EIATTR_FRAME_SIZE
	.align		4
.L_52:
        /*003c*/ 	.byte	0x04, 0x11
        /*003e*/ 	.short	(.L_54 - .L_53)
	.align		4
.L_53:
        /*0040*/ 	.word	index@(_ZN3cub18CUB_300001_SM_10006detail8for_each13static_kernelINS2_12policy_hub_t12policy_500_tElN6thrust24THRUST_300001_SM_1000_NS8cuda_cub10__tabulate7functorINS7_6detail15normal_iteratorINS7_10device_ptrIiEEEE9generatorlEEEEvT0_T1_)
        /*0044*/ 	.word	0x00000000


	//----- nvinfo : EIATTR_REGCOUNT
	.align		4
.L_54:
        /*0048*/ 	.byte	0x04, 0x2f
        /*004a*/ 	.short	(.L_56 - .L_55)
	.align		4
.L_55:
        /*004c*/ 	.word	index@(_ZN3cub18CUB_300001_SM_10006detail6reduce28DeviceReduceSingleTileKernelINS2_10policy_hubIijN4cuda3__47minimumIiEEE10Policy1000EN6thrust24THRUST_300001_SM_1000_NS6detail15normal_iteratorINSC_10device_ptrIiEEEEPijS8_iiNS5_3std3__410__identityEEEvT0_T1_T2_T3_T4_T6_)
        /*0050*/ 	.word	0x00000020


	//----- nvinfo : EIATTR_FRAME_SIZE
	.align		4
.L_56:
        /*0054*/ 	.byte	0x04, 0x11
        /*0056*/ 	.short	(.L_58 - .L_57)
	.align		4
.L_57:
        /*0058*/ 	.word	index@(_ZN3cub18CUB_300001_SM_10006detail6reduce28DeviceReduceSingleTileKernelINS2_10policy_hubIijN4cuda3__47minimumIiEEE10Policy1000EN6thrust24THRUST_300001_SM_1000_NS6detail15normal_iteratorINSC_10device_ptrIiEEEEPijS8_iiNS5_3std3__410__identityEEEvT0_T1_T2_T3_T4_T6_)
        /*005c*/ 	.word	0x00000000


	//----- nvinfo : EIATTR_REGCOUNT
	.align		4
.L_58:
        /*0060*/ 	.byte	0x04, 0x2f
        /*0062*/ 	.short	(.L_60 - .L_59)
	.align		4
.L_59:
        /*0064*/ 	.word	index@(_ZN3cub18CUB_300001_SM_10006detail6reduce18DeviceReduceKernelINS2_10policy_hubIijN4cuda3__47minimumIiEEE10Policy1000EN6thrust24THRUST_300001_SM_1000_NS6detail15normal_iteratorINSC_10device_ptrIiEEEEjS8_iNS5_3std3__410__identityEEEvT0_PT3_T1_NS0_13GridEvenShareISO_EET2_T4_)
        /*0068*/ 	.word	0x00000020


	//----- nvinfo : EIATTR_FRAME_SIZE
	.align		4
.L_60:
        /*006c*/ 	.byte	0x04, 0x11
        /*006e*/ 	.short	(.L_62 - .L_61)
	.align		4
.L_61:
        /*0070*/ 	.word	index@(_ZN3cub18CUB_300001_SM_10006detail6reduce18DeviceReduceKernelINS2_10policy_hubIijN4cuda3__47minimumIiEEE10Policy1000EN6thrust24THRUST_300001_SM_1000_NS6detail15normal_iteratorINSC_10device_ptrIiEEEEjS8_iNS5_3std3__410__identityEEEvT0_PT3_T1_NS0_13GridEvenShareISO_EET2_T4_)
        /*0074*/ 	.word	0x00000000


	//----- nvinfo : EIATTR_REGCOUNT
	.align		4
.L_62:
        /*0078*/ 	.byte	0x04, 0x2f
        /*007a*/ 	.short	(.L_64 - .L_63)
	.align		4
.L_63:
        /*007c*/ 	.word	index@(_ZN3cub18CUB_300001_SM_10006detail6reduce28DeviceReduceSingleTileKernelINS2_10policy_hubIijN4cuda3__47minimumIiEEE10Policy1000EPiSB_iS8_iiNS5_3std3__410__identityEEEvT0_T1_T2_T3_T4_T6_)
        /*0080*/ 	.word	0x0000001e


	//----- nvinfo : EIATTR_FRAME_SIZE
	.align		4
.L_64:
        /*0084*/ 	.byte	0x04, 0x11
        /*0086*/ 	.short	(.L_66 - .L_65)
	.align		4
.L_65:
        /*0088*/ 	.word	index@(_ZN3cub18CUB_300001_SM_10006detail6reduce28DeviceReduceSingleTileKernelINS2_10policy_hubIijN4cuda3__47minimumIiEEE10Policy1000EPiSB_iS8_iiNS5_3std3__410__identityEEEvT0_T1_T2_T3_T4_T6_)
        /*008c*/ 	.word	0x00000000


	//----- nvinfo : EIATTR_REGCOUNT
	.align		4
.L_66:
        /*0090*/ 	.byte	0x04, 0x2f
        /*0092*/ 	.short	(.L_68 - .L_67)
	.align		4
.L_67:
        /*0094*/ 	.word	index@(_ZN3cub18CUB_300001_SM_10006detail6reduce28DeviceReduceSingleTileKernelINS2_10policy_hubIiyN4cuda3__47minimumIiEEE10Policy1000EN6thrust24THRUST_300001_SM_1000_NS6detail15normal_iteratorINSC_10device_ptrIiEEEEPiyS8_iiNS5_3std3__410__identityEEEvT0_T1_T2_T3_T4_T6_)
        /*0098*/ 	.word	0x00000020


	//----- nvinfo : EIATTR_FRAME_SIZE
	.align		4
.L_68:
        /*009c*/ 	.byte	0x04, 0x11
        /*009e*/ 	.short	(.L_70 - .L_69)
	.align		4
.L_69:
        /*00a0*/ 	.word	index@(_ZN3cub18CUB_300001_SM_10006detail6reduce28DeviceReduceSingleTileKernelINS2_10policy_hubIiyN4cuda3__47minimumIiEEE10Policy1000EN6thrust24THRUST_300001_SM_1000_NS6detail15normal_iteratorINSC_10device_ptrIiEEEEPiyS8_iiNS5_3std3__410__identityEEEvT0_T1_T2_T3_T4_T6_)
        /*00a4*/ 	.word	0x00000000


	//----- nvinfo : EIATTR_REGCOUNT
	.align		4
.L_70:
        /*00a8*/ 	.byte	0x04, 0x2f
        /*00aa*/ 	.short	(.L_72 - .L_71)
	.align		4
.L_71:
        /*00ac*/ 	.word	index@(_ZN3cub18CUB_300001_SM_10006detail6reduce18DeviceReduceKernelINS2_10policy_hubIiyN4cuda3__47minimumIiEEE10Policy1000EN6thrust24THRUST_300001_SM_1000_NS6detail15normal_iteratorINSC_10device_ptrIiEEEEyS8_iNS5_3std3__410__identityEEEvT0_PT3_T1_NS0_13GridEvenShareISO_EET2_T4_)
        /*00b0*/ 	.word	0x0000001e


	//----- nvinfo : EIATTR_FRAME_SIZE
	.align		4
.L_72:
        /*00b4*/ 	.byte	0x04, 0x11
        /*00b6*/ 	.short	(.L_74 - .L_73)
	.align		4
.L_73:
        /*00b8*/ 	.word	index@(_ZN3cub18CUB_300001_SM_10006detail6reduce18DeviceReduceKernelINS2_10policy_hubIiyN4cuda3__47minimumIiEEE10Policy1000EN6thrust24THRUST_300001_SM_1000_NS6detail15normal_iteratorINSC_10device_ptrIiEEEEyS8_iNS5_3std3__410__identityEEEvT0_PT3_T1_NS0_13GridEvenShareISO_EET2_T4_)
        /*00bc*/ 	.word	0x00000000


	//----- nvinfo : EIATTR_REGCOUNT
	.align		4
.L_74:
        /*00c0*/ 	.byte	0x04, 0x2f
        /*00c2*/ 	.short	(.L_76 - .L_75)
	.align		4
.L_75:
        /*00c4*/ 	.word	index@(_ZN3cub18CUB_300001_SM_10006detail6reduce28DeviceReduceSingleTileKernelINS2_10policy_hubIiyN4cuda3__47minimumIiEEE10Policy1000EPiSB_iS8_iiNS5_3std3__410__identityEEEvT0_T1_T2_T3_T4_T6_)
        /*00c8*/ 	.word	0x0000001e


	//----- nvinfo : EIATTR_FRAME_SIZE
	.align		4
.L_76:
        /*00cc*/ 	.byte	0x04, 0x11
        /*00ce*/ 	.short	(.L_78 - .L_77)
	.align		4
.L_77:
        /*00d0*/ 	.word	index@(_ZN3cub18CUB_300001_SM_10006detail6reduce28DeviceReduceSingleTileKernelINS2_10policy_hubIiyN4cuda3__47minimumIiEEE10Policy1000EPiSB_iS8_iiNS5_3std3__410__identityEEEvT0_T1_T2_T3_T4_T6_)
        /*00d4*/ 	.word	0x00000000


	//----- nvinfo : EIATTR_REGCOUNT
	.align		4
.L_78:
        /*00d8*/ 	.byte	0x04, 0x2f
        /*00da*/ 	.short	(.L_80 - .L_79)
	.align		4
.L_79:
        /*00dc*/ 	.word	index@(_ZN3cub18CUB_300001_SM_10006detail4scan20DeviceScanInitKernelINS0_13ScanTileStateIiLb1EEEEEvT_i)
        /*00e0*/ 	.word	0x00000008


	//----- nvinfo : EIATTR_FRAME_SIZE
	.align		4
.L_80:
        /*00e4*/ 	.byte	0x04, 0x11
        /*00e6*/ 	.short	(.L_82 - .L_81)
	.align		4
.L_81:
        /*00e8*/ 	.word	index@(_ZN3cub18CUB_300001_SM_10006detail4scan20DeviceScanInitKernelINS0_13ScanTileStateIiLb1EEEEEvT_i)
        /*00ec*/ 	.word	0x00000000


	//----- nvinfo : EIATTR_REGCOUNT
	.align		4
.L_82:
        /*00f0*/ 	.byte	0x04, 0x2f
        /*00f2*/ 	.short	(.L_84 - .L_83)
	.align		4
.L_83:
        /*00f4*/ 	.word	index@(_ZN3cub18CUB_300001_SM_10006detail4scan16DeviceScanKernelINS2_10policy_hubIiiijN4cuda3std3__44plusIiEEE10Policy1000EN6thrust24THRUST_300001_SM_1000_NS6detail15normal_iteratorINSD_10device_ptrIiEEEESI_NS0_13ScanTileStateIiLb1EEES9_NS0_8NullTypeEjiLb0ESL_EEvT0_T1_T2_iT3_T4_T5_)
        /*00f8*/ 	.word	0x00000038


	//----- nvinfo : EIATTR_FRAME_SIZE
	.align		4
.L_84:
        /*00fc*/ 	.byte	0x04, 0x11
        /*00fe*/ 	.short	(.L_86 - .L_85)
	.align		4
.L_85:
        /*0100*/ 	.word	index@(_ZN3cub18CUB_300001_SM_10006detail4scan16DeviceScanKernelINS2_10policy_hubIiiijN4cuda3std3__44plusIiEEE10Policy1000EN6thrust24THRUST_300001_SM_1000_NS6detail15normal_iteratorINSD_10device_ptrIiEEEESI_NS0_13ScanTileStateIiLb1EEES9_NS0_8NullTypeEjiLb0ESL_EEvT0_T1_T2_iT3_T4_T5_)
        /*0104*/ 	.word	0x00000000


	//----- nvinfo : EIATTR_REGCOUNT
	.align		4
.L_86:
        /*0108*/ 	.byte	0x04, 0x2f
        /*010a*/ 	.short	(.L_88 - .L_87)
	.align		4
.L_87:
        /*010c*/ 	.word	index@(_ZN3cub18CUB_300001_SM_10006detail4scan16DeviceScanKernelINS2_10policy_hubIiiimN4cuda3std3__44plusIiEEE10Policy1000EN6thrust24THRUST_300001_SM_1000_NS6detail15normal_iteratorINSD_10device_ptrIiEEEESI_NS0_13ScanTileStateIiLb1EEES9_NS0_8NullTypeEmiLb0ESL_EEvT0_T1_T2_iT3_T4_T5_)
        /*0110*/ 	.word	0x00000030


	//----- nvinfo : EIATTR_FRAME_SIZE
	.align		4
.L_88:
        /*0114*/ 	.byte	0x04, 0x11
        /*0116*/ 	.short	(.L_90 - .L_89)
	.align		4
.L_89:
        /*0118*/ 	.word	index@(_ZN3cub18CUB_300001_SM_10006detail4scan16DeviceScanKernelINS2_10policy_hubIiiimN4cuda3std3__44plusIiEEE10Policy1000EN6thrust24THRUST_300001_SM_1000_NS6detail15normal_iteratorINSD_10device_ptrIiEEEESI_NS0_13ScanTileStateIiLb1EEES9_NS0_8NullTypeEmiLb0ESL_EEvT0_T1_T2_iT3_T4_T5_)
        /*011c*/ 	.word	0x00000000


	//----- nvinfo : EIATTR_MIN_STACK_SIZE
	.align		4
.L_90:
        /*0120*/ 	.byte	0x04, 0x12
        /*0122*/ 	.short	(.L_92 - .L_91)
	.align		4
.L_91:
        /*0124*/ 	.word	index@(_ZN3cub18CUB_300001_SM_10006detail4scan16DeviceScanKernelINS2_10policy_hubIiiimN4cuda3std3__44plusIiEEE10Policy1000EN6thrust24THRUST_300001_SM_1000_NS6detail15normal_iteratorINSD_10device_ptrIiEEEESI_NS0_13ScanTileStateIiLb1EEES9_NS0_8NullTypeEmiLb0ESL_EEvT0_T1_T2_iT3_T4_T5_)
        /*0128*/ 	.word	0x00000000


	//----- nvinfo : EIATTR_MIN_STACK_SIZE
	.align		4
.L_92:
        /*012c*/ 	.byte	0x04, 0x12
        /*012e*/ 	.short	(.L_94 - .L_93)
	.align		4
.L_93:
        /*0130*/ 	.word	index@(_ZN3cub18CUB_300001_SM_10006detail4scan16DeviceScanKernelINS2_10policy_hubIiiijN4cuda3std3__44plusIiEEE10Policy1000EN6thrust24THRUST_300001_SM_1000_NS6detail15normal_iteratorINSD_10device_ptrIiEEEESI_NS0_13ScanTileStateIiLb1EEES9_NS0_8NullTypeEjiLb0ESL_EEvT0_T1_T2_iT3_T4_T5_)
        /*0134*/ 	.word	0x00000000


	//----- nvinfo : EIATTR_MIN_STACK_SIZE
	.align		4
.L_94:
        /*0138*/ 	.byte	0x04, 0x12
        /*013a*/ 	.short	(.L_96 - .L_95)
	.align		4
.L_95:
        /*013c*/ 	.word	index@(_ZN3cub18CUB_300001_SM_10006detail4scan20DeviceScanInitKernelINS0_13ScanTileStateIiLb1EEEEEvT_i)
        /*0140*/ 	.word	0x00000000


	//----- nvinfo : EIATTR_MIN_STACK_SIZE
	.align		4
.L_96:
        /*0144*/ 	.byte	0x04, 0x12
        /*0146*/ 	.short	(.L_98 - .L_97)
	.align		4
.L_97:
        /*0148*/ 	.word	index@(_ZN3cub18CUB_300001_SM_10006detail6reduce28DeviceReduceSingleTileKernelINS2_10policy_hubIiyN4cuda3__47minimumIiEEE10Policy1000EPiSB_iS8_iiNS5_3std3__410__identityEEEvT0_T1_T2_T3_T4_T6_)
        /*014c*/ 	.word	0x00000000


	//----- nvinfo : EIATTR_MIN_STACK_SIZE
	.align		4
.L_98:
        /*0150*/ 	.byte	0x04, 0x12
        /*0152*/ 	.short	(.L_100 - .L_99)
	.align		4
.L_99:
        /*0154*/ 	.word	index@(_ZN3cub18CUB_300001_SM_10006detail6reduce18DeviceReduceKernelINS2_10policy_hubIiyN4cuda3__47minimumIiEEE10Policy1000EN6thrust24THRUST_300001_SM_1000_NS6detail15normal_iteratorINSC_10device_ptrIiEEEEyS8_iNS5_3std3__410__identityEEEvT0_PT3_T1_NS0_13GridEvenShareISO_EET2_T4_)
        /*0158*/ 	.word	0x00000000


	//----- nvinfo : EIATTR_MIN_STACK_SIZE
	.align		4
.L_100:
        /*015c*/ 	.byte	0x04, 0x12
        /*015e*/ 	.short	(.L_102 - .L_101)
	.align		4
.L_101:
        /*0160*/ 	.word	index@(_ZN3cub18CUB_300001_SM_10006detail6reduce28DeviceReduceSingleTileKernelINS2_10policy_hubIiyN4cuda3__47minimumIiEEE10Policy1000EN6thrust24THRUST_300001_SM_1000_NS6detail15normal_iteratorINSC_10device_ptrIiEEEEPiyS8_iiNS5_3std3__410__identityEEEvT0_T1_T2_T3_T4_T6_)
        /*0164*/ 	.word	0x00000000


	//----- nvinfo : EIATTR_MIN_STACK_SIZE
	.align		4
.L_102:
        /*0168*/ 	.byte	0x04, 0x12
        /*016a*/ 	.short	(.L_104 - .L_103)
	.align		4
.L_103:
        /*016c*/ 	.word	index@(_ZN3cub18CUB_300001_SM_10006detail6reduce28DeviceReduceSingleTileKernelINS2_10policy_hubIijN4cuda3__47minimumIiEEE10Policy1000EPiSB_iS8_iiNS5_3std3__410__identityEEEvT0_T1_T2_T3_T4_T6_)
        /*0170*/ 	.word	0x00000000


	//----- nvinfo : EIATTR_MIN_STACK_SIZE
	.align		4
.L_104:
        /*0174*/ 	.byte	0x04, 0x12
        /*0176*/ 	.short	(.L_106 - .L_105)
	.align		4
.L_105:
        /*0178*/ 	.word	index@(_ZN3cub18CUB_300001_SM_10006detail6reduce18DeviceReduceKernelINS2_10policy_hubIijN4cuda3__47minimumIiEEE10Policy1000EN6thrust24THRUST_300001_SM_1000_NS6detail15normal_iteratorINSC_10device_ptrIiEEEEjS8_iNS5_3std3__410__identityEEEvT0_PT3_T1_NS0_13GridEvenShareISO_EET2_T4_)
        /*017c*/ 	.word	0x00000000


	//----- nvinfo : EIATTR_MIN_STACK_SIZE
	.align		4
.L_106:
        /*0180*/ 	.byte	0x04, 0x12
        /*0182*/ 	.short	(.L_108 - .L_107)
	.align		4
.L_107:
        /*0184*/ 	.word	index@(_ZN3cub18CUB_300001_SM_10006detail6reduce28DeviceReduceSingleTileKernelINS2_10policy_hubIijN4cuda3__47minimumIiEEE10Policy1000EN6thrust24THRUST_300001_SM_1000_NS6detail15normal_iteratorINSC_10device_ptrIiEEEEPijS8_iiNS5_3std3__410__identityEEEvT0_T1_T2_T3_T4_T6_)
        /*0188*/ 	.word	0x00000000


	//----- nvinfo : EIATTR_MIN_STACK_SIZE
	.align		4
.L_108:
        /*018c*/ 	.byte	0x04, 0x12
        /*018e*/ 	.short	(.L_110 - .L_109)
	.align		4
.L_109:
        /*0190*/ 	.word	index@(_ZN3cub18CUB_300001_SM_10006detail8for_each13static_kernelINS2_12policy_hub_t12policy_500_tElN6thrust24THRUST_300001_SM_1000_NS8cuda_cub10__tabulate7functorINS7_6detail15normal_iteratorINS7_10device_ptrIiEEEE9generatorlEEEEvT0_T1_)
        /*0194*/ 	.word	0x00000000


	//----- nvinfo : EIATTR_MIN_STACK_SIZE
	.align		4
.L_110:
        /*0198*/ 	.byte	0x04, 0x12
        /*019a*/ 	.short	(.L_112 - .L_111)
	.align		4
.L_111:
        /*019c*/ 	.word	index@(_ZN3cub18CUB_300001_SM_10006detail8for_each13static_kernelINS2_12policy_hub_t12policy_500_tEmN6thrust24THRUST_300001_SM_1000_NS8cuda_cub20__uninitialized_fill7functorINS7_10device_ptrIiEEiEEEEvT0_T1_)
        /*01a0*/ 	.word	0x00000000


	//----- nvinfo : EIATTR_MIN_STACK_SIZE
	.align		4
.L_112:
        /*01a4*/ 	.byte	0x04, 0x12
        /*01a6*/ 	.short	(.L_114 - .L_113)
	.align		4
.L_113:
        /*01a8*/ 	.word	index@(_ZN3cub18CUB_300001_SM_10006detail11EmptyKernelIvEEvv)
        /*01ac*/ 	.word	0x00000000
.L_114:


//--------------------- .nv.compat                --------------------------
	.section	.nv.compat,"",@"SHT_CUDA_COMPAT_INFO"
	.align	4
        /*0000*/ 	.byte	0x02, 0x09, 0x00, 0x00, 0x02, 0x02, 0x01, 0x00, 0x02, 0x05, 0x05, 0x00, 0x03, 0x07, 0x01, 0x01
        /*0010*/ 	.byte	0x02, 0x03, 0x00, 0x00, 0x02, 0x06, 0x01, 0x00, 0x04, 0x0b, 0x08, 0x00, 0x09, 0x00, 0x00, 0x00
        /*0020*/ 	.byte	0x00, 0x00, 0x00, 0x00


//--------------------- .nv.info._ZN3cub18CUB_300001_SM_10006detail4scan16DeviceScanKernelINS2_10policy_hubIiiimN4cuda3std3__44plusIiEEE10Policy1000EN6thrust24THRUST_300001_SM_1000_NS6detail15normal_iteratorINSD_10device_ptrIiEEEESI_NS0_13ScanTileStateIiLb1EEES9_NS0_8NullTypeEmiLb0ESL_EEvT0_T1_T2_iT3_T4_T5_ --------------------------
	.section	.nv.info._ZN3cub18CUB_300001_SM_10006detail4scan16DeviceScanKernelINS2_10policy_hubIiiimN4cuda3std3__44plusIiEEE10Policy1000EN6thrust24THRUST_300001_SM_1000_NS6detail15normal_iteratorINSD_10device_ptrIiEEEESI_NS0_13ScanTileStateIiLb1EEES9_NS0_8NullTypeEmiLb0ESL_EEvT0_T1_T2_iT3_T4_T5_,"",@"SHT_CUDA_INFO"
	.sectionflags	@""
	.align	4


	//----- nvinfo : EIATTR_CUDA_API_VERSION
	.align		4
        /*0000*/ 	.byte	0x04, 0x37
        /*0002*/ 	.short	(.L_116 - .L_115)
.L_115:
        /*0004*/ 	.word	0x00000082


	//----- nvinfo : EIATTR_KPARAM_INFO
	.align		4
.L_116:
        /*0008*/ 	.byte	0x04, 0x17
        /*000a*/ 	.short	(.L_118 - .L_117)
.L_117:
        /*000c*/ 	.word	0x00000000
        /*0010*/ 	.short	0x0006
        /*0012*/ 	.short	0x0020
        /*0014*/ 	.byte	0x00, 0xf0, 0x21, 0x00


	//----- nvinfo : EIATTR_KPARAM_INFO
	.align		4
.L_118:
        /*0018*/ 	.byte	0x04, 0x17
        /*001a*/ 	.short	(.L_120 - .L_119)
.L_119:
        /*001c*/ 	.word	0x00000000
        /*0020*/ 	.short	0x0005
        /*0022*/ 	.short	0x001d
        /*0024*/ 	.byte	0x00, 0xf0, 0x05, 0x00


	//----- nvinfo : EIATTR_KPARAM_INFO
	.align		4
.L_120:
        /*0028*/ 	.byte	0x04, 0x17
        /*002a*/ 	.short	(.L_122 - .L_121)
.L_121:
        /*002c*/ 	.word	0x00000000
        /*0030*/ 	.short	0x0004
        /*0032*/ 	.short	0x001c
        /*0034*/ 	.byte	0x00, 0xf0, 0x05, 0x00


	//----- nvinfo : EIATTR_KPARAM_INFO
	.align		4
.L_122:
        /*0038*/ 	.byte	0x04, 0x17
        /*003a*/ 	.short	(.L_124 - .L_123)
.L_123:
        /*003c*/ 	.word	0x00000000
        /*0040*/ 	.short	0x0003
        /*0042*/ 	.short	0x0018
        /*0044*/ 	.byte	0x00, 0xf0, 0x11, 0x00


	//----- nvinfo : EIATTR_KPARAM_INFO
	.align		4
.L_124:
        /*0048*/ 	.byte	0x04, 0x17
        /*004a*/ 	.short	(.L_126 - .L_125)
.L_125:
        /*004c*/ 	.word	0x00000000
        /*0050*/ 	.short	0x0002
        /*0052*/ 	.short	0x0010
        /*0054*/ 	.byte	0x00, 0xf0, 0x21, 0x00


	//----- nvinfo : EIATTR_KPARAM_INFO
	.align		4
.L_126:
        /*0058*/ 	.byte	0x04, 0x17
        /*005a*/ 	.short	(.L_128 - .L_127)
.L_127:
        /*005c*/ 	.word	0x00000000
        /*0060*/ 	.short	0x0001
        /*0062*/ 	.short	0x0008
        /*0064*/ 	.byte	0x00, 0xf0, 0x21, 0x00


	//----- nvinfo : EIATTR_KPARAM_INFO
	.align		4
.L_128:
        /*0068*/ 	.byte	0x04, 0x17
        /*006a*/ 	.short	(.L_130 - .L_129)
.L_129:
        /*006c*/ 	.word	0x00000000
        /*0070*/ 	.short	0x0000
        /*0072*/ 	.short	0x0000
        /*0074*/ 	.byte	0x00, 0xf0, 0x21, 0x00


	//----- nvinfo : EIATTR_SPARSE_MMA_MASK
	.align		4
.L_130:
        /*0078*/ 	.byte	0x03, 0x50
        /*007a*/ 	.short	0x0000


	//----- nvinfo : EIATTR_MAXREG_COUNT
	.align		4
        /*007c*/ 	.byte	0x03, 0x1b
        /*007e*/ 	.short	0x0080


	//----- nvinfo : EIATTR_NUM_BARRIERS
	.align		4
        /*0080*/ 	.byte	0x02, 0x4c
        /*0082*/ 	.byte	0x01
	.zero		1


	//----- nvinfo : EIATTR_MERCURY_ISA_VERSION
	.align		4
        /*0084*/ 	.byte	0x03, 0x5f
        /*0086*/ 	.short	0x0101


	//----- nvinfo : EIATTR_COOP_GROUP_MASK_REGIDS
	.align		4
        /*0088*/ 	.byte	0x04, 0x29
        /*008a*/ 	.short	(.L_132 - .L_131)


	//   ....[0]....
.L_131:
        /*008c*/ 	.word	0xffffffff


	//   ....[1]....
        /*0090*/ 	.word	0xffffffff


	//   ....[2]....
        /*0094*/ 	.word	0xffffffff


	//   ....[3]....
        /*0098*/ 	.word	0xffffffff


	//   ....[4]....
        /*009c*/ 	.word	0xffffffff


	//   ....[5]....
        /*00a0*/ 	.word	0xffffffff


	//   ....[6]....
        /*00a4*/ 	.word	0xffffffff


	//   ....[7]....
        /*00a8*/ 	.word	0xffffffff


	//   ....[8]....
        /*00ac*/ 	.word	0xffffffff


	//   ....[9]....
        /*00b0*/ 	.word	0xffffffff


	//   ....[10]....
        /*00b4*/ 	.word	0xffffffff


	//   ....[11]....
        /*00b8*/ 	.word	0xffffffff


	//   ....[12]....
        /*00bc*/ 	.word	0xffffffff


	//   ....[13]....
        /*00c0*/ 	.word	0xffffffff


	//   ....[14]....
        /*00c4*/ 	.word	0xffffffff


	//   ....[15]....
        /*00c8*/ 	.word	0xffffffff


	//   ....[16]....
        /*00cc*/ 	.word	0xffffffff


	//   ....[17]....
        /*00d0*/ 	.word	0xffffffff


	//   ....[18]....
        /*00d4*/ 	.word	0xffffffff


	//   ....[19]....
        /*00d8*/ 	.word	0xffffffff


	//   ....[20]....
        /*00dc*/ 	.word	0xffffffff


	//   ....[21]....
        /*00e0*/ 	.word	0xffffffff


	//   ....[22]....
        /*00e4*/ 	.word	0xffffffff


	//   ....[23]....
        /*00e8*/ 	.word	0xffffffff


	//   ....[24]....
        /*00ec*/ 	.word	0xffffffff


	//   ....[25]....
        /*00f0*/ 	.word	0xffffffff


	//   ....[26]....
        /*00f4*/ 	.word	0xffffffff


	//   ....[27]....
        /*00f8*/ 	.word	0xffffffff


	//   ....[28]....
        /*00fc*/ 	.word	0xffffffff


	//   ....[29]....
        /*0100*/ 	.word	0xffffffff


	//   ....[30]....
        /*0104*/ 	.word	0xffffffff


	//   ....[31]....
        /*0108*/ 	.word	0xffffffff


	//   ....[32]....
        /*010c*/ 	.word	0xffffffff


	//   ....[33]....
        /*0110*/ 	.word	0xffffffff


	//   ....[34]....
        /*0114*/ 	.word	0xffffffff


	//   ....[35]....
        /*0118*/ 	.word	0xffffffff


	//   ....[36]....
        /*011c*/ 	.word	0xffffffff


	//   ....[37]....
        /*0120*/ 	.word	0xffffffff


	//   ....[38]....
        /*0124*/ 	.word	0xffffffff


	//   ....[39]....
        /*0128*/ 	.word	0xffffffff


	//   ....[40]....
        /*012c*/ 	.word	0xffffffff


	//   ....[41]....
        /*0130*/ 	.word	0xffffffff


	//   ....[42]....
        /*0134*/ 	.word	0xffffffff


	//   ....[43]....
        /*0138*/ 	.word	0xffffffff


	//   ....[44]....
        /*013c*/ 	.word	0xffffffff


	//   ....[45]....
        /*0140*/ 	.word	0xffffffff


	//   ....[46]....
        /*0144*/ 	.word	0xffffffff


	//   ....[47]....
        /*0148*/ 	.word	0xffffffff


	//   ....[48]....
        /*014c*/ 	.word	0xffffffff


	//   ....[49]....
        /*0150*/ 	.word	0xffffffff


	//   ....[50]....
        /*0154*/ 	.word	0xffffffff


	//   ....[51]....
        /*0158*/ 	.word	0xffffffff


	//   ....[52]....
        /*015c*/ 	.word	0xffffffff


	//   ....[53]....
        /*0160*/ 	.word	0xffffffff


	//   ....[54]....
        /*0164*/ 	.word	0xffffffff


	//   ....[55]....
        /*0168*/ 	.word	0xffffffff


	//   ....[56]....
        /*016c*/ 	.word	0xffffffff


	//   ....[57]....
        /*0170*/ 	.word	0xffffffff


	//   ....[58]....
        /*0174*/ 	.word	0xffffffff


	//   ....[59]....
        /*0178*/ 	.word	0xffffffff


	//   ....[60]....
        /*017c*/ 	.word	0xffffffff


	//   ....[61]....
        /*0180*/ 	.word	0xffffffff


	//   ....[62]....
        /*0184*/ 	.word	0xffffffff


	//   ....[63]....
        /*0188*/ 	.word	0xffffffff


	//   ....[64]....
        /*018c*/ 	.word	0x05000008


	//   ....[65]....
        /*0190*/ 	.word	0x05000008


	//   ....[66]....
        /*0194*/ 	.word	0x05000008


	//   ....[67]....
        /*0198*/ 	.word	0x05000008


	//   ....[68]....
        /*019c*/ 	.word	0x05000008


	//   ....[69]....
        /*01a0*/ 	.word	0x05000008


	//   ....[70]....
        /*01a4*/ 	.word	0x05000008


	//   ....[71]....
        /*01a8*/ 	.word	0x05000008


	//   ....[72]....
        /*01ac*/ 	.word	0x05000008


	//   ....[73]....
        /*01b0*/ 	.word	0x05000008


	//   ....[74]....
        /*01b4*/ 	.word	0x05000008


	//   ....[75]....
        /*01b8*/ 	.word	0x05000008


	//   ....[76]....
        /*01bc*/ 	.word	0x05000008


	//   ....[77]....
        /*01c0*/ 	.word	0x05000008


	//   ....[78]....
        /*01c4*/ 	.word	0x05000008


	//   ....[79]....
        /*01c8*/ 	.word	0x05000008


	//   ....[80]....
        /*01cc*/ 	.word	0x05000008


	//   ....[81]....
        /*01d0*/ 	.word	0x05000008


	//   ....[82]....
        /*01d4*/ 	.word	0x05000008


	//   ....[83]....
        /*01d8*/ 	.word	0x05000008


	//   ....[84]....
        /*01dc*/ 	.word	0x05000008


	//   ....[85]....
        /*01e0*/ 	.word	0x05000008


	//   ....[86]....
        /*01e4*/ 	.word	0x05000008


	//   ....[87]....
        /*01e8*/ 	.word	0x05000008


	//   ....[88]....
        /*01ec*/ 	.word	0x05000008


	//   ....[89]....
        /*01f0*/ 	.word	0x05000008


	//   ....[90]....
        /*01f4*/ 	.word	0x05000008


	//   ....[91]....
        /*01f8*/ 	.word	0x05000008


	//   ....[92]....
        /*01fc*/ 	.word	0x05000008


	//   ....[93]....
        /*0200*/ 	.word	0x05000008


	//   ....[94]....
        /*0204*/ 	.word	0x05000008


	//   ....[95]....
        /*0208*/ 	.word	0x05000008


	//   ....[96]....
        /*020c*/ 	.word	0x05000008


	//   ....[97]....
        /*0210*/ 	.word	0x05000008


	//   ....[98]....
        /*0214*/ 	.word	0x05000008


	//   ....[99]....
        /*0218*/ 	.word	0x05000008


	//----- nvinfo : EIATTR_COOP_GROUP_INSTR_OFFSETS
	.align		4
.L_132:
        /*021c*/ 	.byte	0x04, 0x28
        /*021e*/ 	.short	(.L_134 - .L_133)


	//   ....[0]....
.L_133:
        /*0220*/ 	.word	0x00000470


	//   ....[1]....
        /*0224*/ 	.word	0x000006b0


	//   ....[2]....
        /*0228*/ 	.word	0x000006f0


	//   ....[3]....
        /*022c*/ 	.word	0x00000730


	//   ....[4]....
        /*0230*/ 	.word	0x00000770


	//   ....[5]....
        /*0234*/ 	.word	0x000007b0


	//   ....[6]....
        /*0238*/ 	.word	0x00000820


	//   ....[7]....
        /*023c*/ 	.word	0x00000bd0


	//   ....[8]....
        /*0240*/ 	.word	0x00000c10


	//   ....[9]....
        /*0244*/ 	.word	0x00000c50


	//   ....[10]....
        /*0248*/ 	.word	0x00000c90


	//   ....[11]....
        /*024c*/ 	.word	0x00000cd0


	//   ....[12]....
        /*0250*/ 	.word	0x00000d40


	//   ....[13]....
        /*0254*/ 	.word	0x000010e0


	//   ....[14]....
        /*0258*/ 	.word	0x00001170


	//   ....[15]....
        /*025c*/ 	.word	0x000011d0


	//   ....[16]....
        /*0260*/ 	.word	0x00001270


	//   ....[17]....
        /*0264*/ 	.word	0x000012d0


	//   ....[18]....
        /*0268*/ 	.word	0x00001310


	//   ....[19]....
        /*026c*/ 	.word	0x00001360


	//   ....[20]....
        /*0270*/ 	.word	0x000013b0


	//   ....[21]....
        /*0274*/ 	.word	0x000013c0


	//   ....[22]....
        /*0278*/ 	.word	0x000014a0


	//   ....[23]....
        /*027c*/ 	.word	0x00001530


	//   ....[24]....
        /*0280*/ 	.word	0x00001580


	//   ....[25]....
        /*0284*/ 	.word	0x000015e0


	//   ....[26]....
        /*0288*/ 	.word	0x00001640


	//   ....[27]....
        /*028c*/ 	.word	0x00001680


	//   ....[28]....
        /*0290*/ 	.word	0x000016c0


	//   ....[29]....
        /*0294*/ 	.word	0x00001700


	//   ....[30]....
        /*0298*/ 	.word	0x00001710


	//   ....[31]....
        /*029c*/ 	.word	0x00001b90


	//   ....[32]....
        /*02a0*/ 	.word	0x00002550


	//   ....[33]....
        /*02a4*/ 	.word	0x00002790


	//   ....[34]....
        /*02a8*/ 	.word	0x000027d0


	//   ....[35]....
        /*02ac*/ 	.word	0x00002810


	//   ....[36]....
        /*02b0*/ 	.word	0x00002850


	//   ....[37]....
        /*02b4*/ 	.word	0x00002890


	//   ....[38]....
        /*02b8*/ 	.word	0x00002900


	//   ....[39]....
        /*02bc*/ 	.word	0x00002c40


	//   ....[40]....
        /*02c0*/ 	.word	0x00002c80


	//   ....[41]....
        /*02c4*/ 	.word	0x00002cc0


	//   ....[42]....
        /*02c8*/ 	.word	0x00002d00


	//   ....[43]....
        /*02cc*/ 	.word	0x00002d40


	//   ....[44]....
        /*02d0*/ 	.word	0x00002db0


	//   ....[45]....
        /*02d4*/ 	.word	0x00003150


	//   ....[46]....
        /*02d8*/ 	.word	0x000031e0


	//   ....[47]....
        /*02dc*/ 	.word	0x00003240


	//   ....[48]....
        /*02e0*/ 	.word	0x000032b0


	//   ....[49]....
        /*02e4*/ 	.word	0x00003310


	//   ....[50]....
        /*02e8*/ 	.word	0x00003370


	//   ....[51]....
        /*02ec*/ 	.word	0x000033c0


	//   ....[52]....
        /*02f0*/ 	.word	0x00003420


	//   ....[53]....
        /*02f4*/ 	.word	0x00003430


	//   ....[54]....
        /*02f8*/ 	.word	0x00003510


	//   ....[55]....
        /*02fc*/ 	.word	0x000035a0


	//   ....[56]....
        /*0300*/ 	.word	0x000035f0


	//   ....[57]....
        /*0304*/ 	.word	0x00003660


	//   ....[58]....
        /*0308*/ 	.word	0x000036c0


	//   ....[59]....
        /*030c*/ 	.word	0x00003710


	//   ....[60]....
        /*0310*/ 	.word	0x00003770


	//   ....[61]....
        /*0314*/ 	.word	0x000037b0


	//   ....[62]....
        /*0318*/ 	.word	0x000037c0


	//   ....[63]....
        /*031c*/ 	.word	0x00003c20


	//   ....[64]....
        /*0320*/ 	.word	0x000041d0


	//   ....[65]....
        /*0324*/ 	.word	0x00004250


	//   ....[66]....
        /*0328*/ 	.word	0x000042f0


	//   ....[67]....
        /*032c*/ 	.word	0x000043e0


	//   ....[68]....
        /*0330*/ 	.word	0x00004460


	//   ....[69]....
        /*0334*/ 	.word	0x000044e0


	//   ....[70]....
        /*0338*/ 	.word	0x00004560


	//   ....[71]....
        /*033c*/ 	.word	0x000045e0


	//   ....[72]....
        /*0340*/ 	.word	0x00004680


	//   ....[73]....
        /*0344*/ 	.word	0x000046f0


	//   ....[74]....
        /*0348*/ 	.word	0x00004770


	//   ....[75]....
        /*034c*/ 	.word	0x000047f0


	//   ....[76]....
        /*0350*/ 	.word	0x000048a0


	//   ....[77]....
        /*0354*/ 	.word	0x00004920


	//   ....[78]....
        /*0358*/ 	.word	0x00004990


	//   ....[79]....
        /*035c*/ 	.word	0x00004a00


	//   ....[80]....
        /*0360*/ 	.word	0x00004a70


	//   ....[81]....
        /*0364*/ 	.word	0x00004ad0


	//   ....[82]....
        /*0368*/ 	.word	0x00004b40


	//   ....[83]....
        /*036c*/ 	.word	0x00004bc0


	//   ....[84]....
        /*0370*/ 	.word	0x00004c60


	//   ....[85]....
        /*0374*/ 	.word	0x00004d30


	//   ....[86]....
        /*0378*/ 	.word	0x00004db0


	//   ....[87]....
        /*037c*/ 	.word	0x00004e50


	//   ....[88]....
        /*0380*/ 	.word	0x00004ee0


	//   ....[89]....
        /*0384*/ 	.word	0x00004f50


	//   ....[90]....
        /*0388*/ 	.word	0x00004ff0


	//   ....[91]....
        /*038c*/ 	.word	0x00005060


	//   ....[92]....
        /*0390*/ 	.word	0x000050e0


	//   ....[93]....
        /*0394*/ 	.word	0x00005160


	//   ....[94]....
        /*0398*/ 	.word	0x00005210


	//   ....[95]....
        /*039c*/ 	.word	0x000052b0


	//   ....[96]....
        /*03a0*/ 	.word	0x00005340


	//   ....[97]....
        /*03a4*/ 	.word	0x000053e0


	//   ....[98]....
        /*03a8*/ 	.word	0x00005460


	//   ....[99]....
        /*03ac*/ 	.word	0x000054c0


	//----- nvinfo : EIATTR_VRC_CTA_INIT_COUNT
	.align		4
.L_134:
        /*03b0*/ 	.byte	0x02, 0x4a
	.zero		1
	.zero		1


	//----- nvinfo : EIATTR_EXIT_INSTR_OFFSETS
	.align		4
        /*03b4*/ 	.byte	0x04, 0x1c
        /*03b6*/ 	.short	(.L_136 - .L_135)


	//   ....[0]....
.L_135:
        /*03b8*/ 	.word	0x00001e00


	//   ....[1]....
        /*03bc*/ 	.word	0x00001e30


	//   ....[2]....
        /*03c0*/ 	.word	0x00004160


	//   ....[3]....
        /*03c4*/ 	.word	0x00004180


	//----- nvinfo : EIATTR_MAX_THREADS
	.align		4
.L_136:
        /*03c8*/ 	.byte	0x04, 0x05
        /*03ca*/ 	.short	(.L_138 - .L_137)
.L_137:
        /*03cc*/ 	.word	0x000001a0
        /*03d0*/ 	.word	0x00000001
        /*03d4*/ 	.word	0x00000001


	//----- nvinfo : EIATTR_CRS_STACK_SIZE
	.align		4
.L_138:
        /*03d8*/ 	.byte	0x04, 0x1e
        /*03da*/ 	.short	(.L_140 - .L_139)
.L_139:
        /*03dc*/ 	.word	0x00000000


	//----- nvinfo : EIATTR_CBANK_PARAM_SIZE
	.align		4
.L_140:
        /*03e0*/ 	.byte	0x03, 0x19
        /*03e2*/ 	.short	0x0028


	//----- nvinfo : EIATTR_PARAM_CBANK
	.align		4
        /*03e4*/ 	.byte	0x04, 0x0a
        /*03e6*/ 	.short	(.L_142 - .L_141)
	.align		4
.L_141:
        /*03e8*/ 	.word	index@(.nv.constant0._ZN3cub18CUB_300001_SM_10006detail4scan16DeviceScanKernelINS2_10policy_hubIiiimN4cuda3std3__44plusIiEEE10Policy1000EN6thrust24THRUST_300001_SM_1000_NS6detail15normal_iteratorINSD_10device_ptrIiEEEESI_NS0_13ScanTileStateIiLb1EEES9_NS0_8NullTypeEmiLb0ESL_EEvT0_T1_T2_iT3_T4_T5_)
        /*03ec*/ 	.short	0x0380
        /*03ee*/ 	.short	0x0028


	//----- nvinfo : EIATTR_SW_WAR
	.align		4
.L_142:
        /*03f0*/ 	.byte	0x04, 0x36
        /*03f2*/ 	.short	(.L_144 - .L_143)
.L_143:
        /*03f4*/ 	.word	0x00000008
.L_144:


//--------------------- .nv.info._ZN3cub18CUB_300001_SM_10006detail4scan16DeviceScanKernelINS2_10policy_hubIiiijN4cuda3std3__44plusIiEEE10Policy1000EN6thrust24THRUST_300001_SM_1000_NS6detail15normal_iteratorINSD_10device_ptrIiEEEESI_NS0_13ScanTileStateIiLb1EEES9_NS0_8NullTypeEjiLb0ESL_EEvT0_T1_T2_iT3_T4_T5_ --------------------------
	.section	.nv.info._ZN3cub18CUB_300001_SM_10006detail4scan16DeviceScanKernelINS2_10policy_hubIiiijN4cuda3std3__44plusIiEEE10Policy1000EN6thrust24THRUST_300001_SM_1000_NS6detail15normal_iteratorINSD_10device_ptrIiEEEESI_NS0_13ScanTileStateIiLb1EEES9_NS0_8NullTypeEjiLb0ESL_EEvT0_T1_T2_iT3_T4_T5_,"",@"SHT_CUDA_INFO"
	.sectionflags	@""
	.align	4


	//----- nvinfo : EIATTR_CUDA_API_VERSION
	.align		4
        /*0000*/ 	.byte	0x04, 0x37
        /*0002*/ 	.short	(.L_146 - .L_145)
.L_145:
        /*0004*/ 	.word	0x00000082


	//----- nvinfo : EIATTR_KPARAM_INFO
	.align		4
.L_146:
        /*0008*/ 	.byte	0x04, 0x17
        /*000a*/ 	.short	(.L_148 - .L_147)
.L_147:
        /*000c*/ 	.word	0x00000000
        /*0010*/ 	.short	0x0006
        /*0012*/ 	.short	0x0020
        /*0014*/ 	.byte	0x00, 0xf0, 0x11, 0x00


	//----- nvinfo : EIATTR_KPARAM_INFO
	.align		4
.L_148:
        /*0018*/ 	.byte	0x04, 0x17
        /*001a*/ 	.short	(.L_150 - .L_149)
.L_149:
        /*001c*/ 	.word	0x00000000
        /*0020*/ 	.short	0x0005
        /*0022*/ 	.short	0x001d
        /*0024*/ 	.byte	0x00, 0xf0, 0x05, 0x00


	//----- nvinfo : EIATTR_KPARAM_INFO
	.align		4
.L_150:
        /*0028*/ 	.byte	0x04, 0x17
        /*002a*/ 	.short	(.L_152 - .L_151)
.L_151:
        /*002c*/ 	.word	0x00000000
        /*0030*/ 	.short	0x0004
        /*0032*/ 	.short	0x001c
        /*0034*/ 	.byte	0x00, 0xf0, 0x05, 0x00


	//----- nvinfo : EIATTR_KPARAM_INFO
	.align		4
.L_152:
        /*0038*/ 	.byte	0x04, 0x17
        /*003a*/ 	.short	(.L_154 - .L_153)
.L_153:
        /*003c*/ 	.word	0x00000000
        /*0040*/ 	.short	0x0003
        /*0042*/ 	.short	0x0018
        /*0044*/ 	.byte	0x00, 0xf0, 0x11, 0x00


	//----- nvinfo : EIATTR_KPARAM_INFO
	.align		4
.L_154:
        /*0048*/ 	.byte	0x04, 0x17
        /*004a*/ 	.short	(.L_156 - .L_155)
.L_155:
        /*004c*/ 	.word	0x00000000
        /*0050*/ 	.short	0x0002
        /*0052*/ 	.short	0x0010
        /*0054*/ 	.byte	0x00, 0xf0, 0x21, 0x00


	//----- nvinfo : EIATTR_KPARAM_INFO
	.align		4
.L_156:
        /*0058*/ 	.byte	0x04, 0x17
        /*005a*/ 	.short	(.L_158 - .L_157)
.L_157:
        /*005c*/ 	.word	0x00000000
        /*0060*/ 	.short	0x0001
        /*0062*/ 	.short	0x0008
        /*0064*/ 	.byte	0x00, 0xf0, 0x21, 0x00


	//----- nvinfo : EIATTR_KPARAM_INFO
	.align		4
.L_158:
        /*0068*/ 	.byte	0x04, 0x17
        /*006a*/ 	.short	(.L_160 - .L_159)
.L_159:
        /*006c*/ 	.word	0x00000000
        /*0070*/ 	.short	0x0000
        /*0072*/ 	.short	0x0000
        /*0074*/ 	.byte	0x00, 0xf0, 0x21, 0x00


	//----- nvinfo : EIATTR_SPARSE_MMA_MASK
	.align		4
.L_160:
        /*0078*/ 	.byte	0x03, 0x50
        /*007a*/ 	.short	0x0000


	//----- nvinfo : EIATTR_MAXREG_COUNT
	.align		4
        /*007c*/ 	.byte	0x03, 0x1b
        /*007e*/ 	.short	0x00a8


	//----- nvinfo : EIATTR_NUM_BARRIERS
	.align		4
        /*0080*/ 	.byte	0x02, 0x4c
        /*0082*/ 	.byte	0x01
	.zero		1


	//----- nvinfo : EIATTR_MERCURY_ISA_VERSION
	.align		4
        /*0084*/ 	.byte	0x03, 0x5f
        /*0086*/ 	.short	0x0101


	//----- nvinfo : EIATTR_UNUSED_LOAD_BYTE_OFFSET
	.align		4
        /*0088*/ 	.byte	0x04, 0x44
        /*008a*/ 	.short	(.L_162 - .L_161)


	//   ....[0]....
.L_161:
        /*008c*/ 	.word	0x00002c00
        /*0090*/ 	.word	0x00000fff


	//----- nvinfo : EIATTR_COOP_GROUP_MASK_REGIDS
	.align		4
.L_162:
        /*0094*/ 	.byte	0x04, 0x29
        /*0096*/ 	.short	(.L_164 - .L_163)


	//   ....[0]....
.L_163:
        /*0098*/ 	.word	0xffffffff


	//   ....[1]....
        /*009c*/ 	.word	0xffffffff


	//   ....[2]....
        /*00a0*/ 	.word	0xffffffff


	//   ....[3]....
        /*00a4*/ 	.word	0xffffffff


	//   ....[4]....
        /*00a8*/ 	.word	0xffffffff


	//   ....[5]....
        /*00ac*/ 	.word	0xffffffff


	//   ....[6]....
        /*00b0*/ 	.word	0xffffffff


	//   ....[7]....
        /*00b4*/ 	.word	0xffffffff


	//   ....[8]....
        /*00b8*/ 	.word	0xffffffff


	//   ....[9]....
        /*00bc*/ 	.word	0xffffffff


	//   ....[10]....
        /*00c0*/ 	.word	0xffffffff


	//   ....[11]....
        /*00c4*/ 	.word	0xffffffff


	//   ....[12]....
        /*00c8*/ 	.word	0xffffffff


	//   ....[13]....
        /*00cc*/ 	.word	0xffffffff


	//   ....[14]....
        /*00d0*/ 	.word	0xffffffff


	//   ....[15]....
        /*00d4*/ 	.word	0xffffffff


	//   ....[16]....
        /*00d8*/ 	.word	0xffffffff


	//   ....[17]....
        /*00dc*/ 	.word	0xffffffff


	//   ....[18]....
        /*00e0*/ 	.word	0xffffffff


	//   ....[19]....
        /*00e4*/ 	.word	0xffffffff


	//   ....[20]....
        /*00e8*/ 	.word	0xffffffff


	//   ....[21]....
        /*00ec*/ 	.word	0xffffffff


	//   ....[22]....
        /*00f0*/ 	.word	0xffffffff


	//   ....[23]....
        /*00f4*/ 	.word	0xffffffff


	//   ....[24]....
        /*00f8*/ 	.word	0xffffffff


	//   ....[25]....
        /*00fc*/ 	.word	0xffffffff


	//   ....[26]....
        /*0100*/ 	.word	0xffffffff


	//   ....[27]....
        /*0104*/ 	.word	0xffffffff


	//   ....[28]....
        /*0108*/ 	.word	0xffffffff


	//   ....[29]....
        /*010c*/ 	.word	0xffffffff


	//   ....[30]....
        /*0110*/ 	.word	0xffffffff


	//   ....[31]....
        /*0114*/ 	.word	0xffffffff


	//   ....[32]....
        /*0118*/ 	.word	0xffffffff


	//   ....[33]....
        /*011c*/ 	.word	0xffffffff


	//   ....[34]....
        /*0120*/ 	.word	0xffffffff


	//   ....[35]....
        /*0124*/ 	.word	0xffffffff


	//   ....[36]....
        /*0128*/ 	.word	0xffffffff


	//   ....[37]....
        /*012c*/ 	.word	0xffffffff


	//   ....[38]....
        /*0130*/ 	.word	0xffffffff


	//   ....[39]....
        /*0134*/ 	.word	0xffffffff


	//   ....[40]....
        /*0138*/ 	.word	0xffffffff


	//   ....[41]....
        /*013c*/ 	.word	0xffffffff


	//   ....[42]....
        /*0140*/ 	.word	0xffffffff


	//   ....[43]....
        /*0144*/ 	.word	0xffffffff


	//   ....[44]....
        /*0148*/ 	.word	0xffffffff


	//   ....[45]....
        /*014c*/ 	.word	0xffffffff


	//   ....[46]....
        /*0150*/ 	.word	0xffffffff


	//   ....[47]....
        /*0154*/ 	.word	0xffffffff


	//   ....[48]....
        /*0158*/ 	.word	0xffffffff


	//   ....[49]....
        /*015c*/ 	.word	0xffffffff


	//   ....[50]....
        /*0160*/ 	.word	0xffffffff


	//   ....[51]....
        /*0164*/ 	.word	0xffffffff


	//   ....[52]....
        /*0168*/ 	.word	0xffffffff


	//   ....[53]....
        /*016c*/ 	.word	0xffffffff


	//   ....[54]....
        /*0170*/ 	.word	0xffffffff


	//   ....[55]....
        /*0174*/ 	.word	0xffffffff


	//   ....[56]....
        /*0178*/ 	.word	0xffffffff


	//   ....[57]....
        /*017c*/ 	.word	0xffffffff


	//   ....[58]....
        /*0180*/ 	.word	0xffffffff


	//   ....[59]....
        /*0184*/ 	.word	0xffffffff


	//   ....[60]....
        /*0188*/ 	.word	0xffffffff


	//   ....[61]....
        /*018c*/ 	.word	0xffffffff


	//   ....[62]....
        /*0190*/ 	.word	0xffffffff


	//   ....[63]....
        /*0194*/ 	.word	0xffffffff


	//   ....[64]....
        /*0198*/ 	.word	0x05000015


	//   ....[65]....
        /*019c*/ 	.word	0x05000015


	//   ....[66]....
        /*01a0*/ 	.word	0x05000015


	//   ....[67]....
        /*01a4*/ 	.word	0x05000015


	//   ....[68]....
        /*01a8*/ 	.word	0x05000015


	//   ....[69]....
        /*01ac*/ 	.word	0x05000015


	//   ....[70]....
        /*01b0*/ 	.word	0x05000015


	//   ....[71]....
        /*01b4*/ 	.word	0x05000015


	//   ....[72]....
        /*01b8*/ 	.word	0x05000015


	//   ....[73]....
        /*01bc*/ 	.word	0x05000015


	//   ....[74]....
        /*01c0*/ 	.word	0x05000015


	//   ....[75]....
        /*01c4*/ 	.word	0x05000015


	//   ....[76]....
        /*01c8*/ 	.word	0x05000015


	//   ....[77]....
        /*01cc*/ 	.word	0x05000015


	//   ....[78]....
        /*01d0*/ 	.word	0x05000015


	//   ....[79]....
        /*01d4*/ 	.word	0x05000015


	//   ....[80]....
        /*01d8*/ 	.word	0x05000015


	//   ....[81]....
        /*01dc*/ 	.word	0x05000015


	//   ....[82]....
        /*01e0*/ 	.word	0x05000015


	//   ....[83]....
        /*01e4*/ 	.word	0x05000015


	//   ....[84]....
        /*01e8*/ 	.word	0x05000015


	//   ....[85]....
        /*01ec*/ 	.word	0x05000015


	//   ....[86]....
        /*01f0*/ 	.word	0x05000015


	//   ....[87]....
        /*01f4*/ 	.word	0x05000015


	//   ....[88]....
        /*01f8*/ 	.word	0x05000015


	//   ....[89]....
        /*01fc*/ 	.word	0x05000015


	//   ....[90]....
        /*0200*/ 	.word	0x05000015


	//   ....[91]....
        /*0204*/ 	.word	0x05000015


	//   ....[92]....
        /*0208*/ 	.word	0x05000015


	//   ....[93]....
        /*020c*/ 	.word	0x05000015


	//   ....[94]....
        /*0210*/ 	.word	0x05000015


	//   ....[95]....
        /*0214*/ 	.word	0x05000015


	//   ....[96]....
        /*0218*/ 	.word	0x05000015


	//   ....[97]....
        /*021c*/ 	.word	0x05000015


	//   ....[98]....
        /*0220*/ 	.word	0x05000015


	//   ....[99]....
        /*0224*/ 	.word	0x05000015


	//----- nvinfo : EIATTR_COOP_GROUP_INSTR_OFFSETS
	.align		4
.L_164:
        /*0228*/ 	.byte	0x04, 0x28
        /*022a*/ 	.short	(.L_166 - .L_165)


	//   ....[0]....
.L_165:
        /*022c*/ 	.word	0x000004b0


	//   ....[1]....
        /*0230*/ 	.word	0x00000690


	//   ....[2]....
        /*0234*/ 	.word	0x000006d0


	//   ....[3]....
        /*0238*/ 	.word	0x00000710


	//   ....[4]....
        /*023c*/ 	.word	0x00000750


	//   ....[5]....
        /*0240*/ 	.word	0x00000790


	//   ....[6]....
        /*0244*/ 	.word	0x00000800


	//   ....[7]....
        /*0248*/ 	.word	0x00000b90


	//   ....[8]....
        /*024c*/ 	.word	0x00000bd0


	//   ....[9]....
        /*0250*/ 	.word	0x00000c10


	//   ....[10]....
        /*0254*/ 	.word	0x00000c50


	//   ....[11]....
        /*0258*/ 	.word	0x00000c90


	//   ....[12]....
        /*025c*/ 	.word	0x00000df0


	//   ....[13]....
        /*0260*/ 	.word	0x00001050


	//   ....[14]....
        /*0264*/ 	.word	0x00001220


	//   ....[15]....
        /*0268*/ 	.word	0x00001280


	//   ....[16]....
        /*026c*/ 	.word	0x00001310


	//   ....[17]....
        /*0270*/ 	.word	0x00001370


	//   ....[18]....
        /*0274*/ 	.word	0x000013c0


	//   ....[19]....
        /*0278*/ 	.word	0x00001420


	//   ....[20]....
        /*027c*/ 	.word	0x00001460


	//   ....[21]....
        /*0280*/ 	.word	0x00001470


	//   ....[22]....
        /*0284*/ 	.word	0x00001530


	//   ....[23]....
        /*0288*/ 	.word	0x00001700


	//   ....[24]....
        /*028c*/ 	.word	0x00001750


	//   ....[25]....
        /*0290*/ 	.word	0x000017b0


	//   ....[26]....
        /*0294*/ 	.word	0x00001810


	//   ....[27]....
        /*0298*/ 	.word	0x00001850


	//   ....[28]....
        /*029c*/ 	.word	0x00001890


	//   ....[29]....
        /*02a0*/ 	.word	0x000018d0


	//   ....[30]....
        /*02a4*/ 	.word	0x000018e0


	//   ....[31]....
        /*02a8*/ 	.word	0x00001da0


	//   ....[32]....
        /*02ac*/ 	.word	0x00002880


	//   ....[33]....
        /*02b0*/ 	.word	0x00002a60


	//   ....[34]....
        /*02b4*/ 	.word	0x00002aa0


	//   ....[35]....
        /*02b8*/ 	.word	0x00002ae0


	//   ....[36]....
        /*02bc*/ 	.word	0x00002b20


	//   ....[37]....
        /*02c0*/ 	.word	0x00002b60


	//   ....[38]....
        /*02c4*/ 	.word	0x00002bd0


	//   ....[39]....
        /*02c8*/ 	.word	0x00002f00


	//   ....[40]....
        /*02cc*/ 	.word	0x00002f40


	//   ....[41]....
        /*02d0*/ 	.word	0x00002f80


	//   ....[42]....
        /*02d4*/ 	.word	0x00002fc0


	//   ....[43]....
        /*02d8*/ 	.word	0x00003000


	//   ....[44]....
        /*02dc*/ 	.word	0x00003070


	//   ....[45]....
        /*02e0*/ 	.word	0x000033c0


	//   ....[46]....
        /*02e4*/ 	.word	0x00003590


	//   ....[47]....
        /*02e8*/ 	.word	0x000035f0


	//   ....[48]....
        /*02ec*/ 	.word	0x00003660


	//   ....[49]....
        /*02f0*/ 	.word	0x000036b0


	//   ....[50]....
        /*02f4*/ 	.word	0x00003700


	//   ....[51]....
        /*02f8*/ 	.word	0x00003740


	//   ....[52]....
        /*02fc*/ 	.word	0x000037b0


	//   ....[53]....
        /*0300*/ 	.word	0x000037c0


	//   ....[54]....
        /*0304*/ 	.word	0x000038a0


	//   ....[55]....
        /*0308*/ 	.word	0x00003a70


	//   ....[56]....
        /*030c*/ 	.word	0x00003ac0


	//   ....[57]....
        /*0310*/ 	.word	0x00003b40


	//   ....[58]....
        /*0314*/ 	.word	0x00003b90


	//   ....[59]....
        /*0318*/ 	.word	0x00003be0


	//   ....[60]....
        /*031c*/ 	.word	0x00003c40


	//   ....[61]....
        /*0320*/ 	.word	0x00003c80


	//   ....[62]....
        /*0324*/ 	.word	0x00003c90


	//   ....[63]....
        /*0328*/ 	.word	0x00004130


	//   ....[64]....
        /*032c*/ 	.word	0x00004790


	//   ....[65]....
        /*0330*/ 	.word	0x00004810


	//   ....[66]....
        /*0334*/ 	.word	0x000048a0


	//   ....[67]....
        /*0338*/ 	.word	0x000049a0


	//   ....[68]....
        /*033c*/ 	.word	0x00004a20


	//   ....[69]....
        /*0340*/ 	.word	0x00004ac0


	//   ....[70]....
        /*0344*/ 	.word	0x00004b40


	//   ....[71]....
        /*0348*/ 	.word	0x00004bd0


	//   ....[72]....
        /*034c*/ 	.word	0x00004c00


	//   ....[73]....
        /*0350*/ 	.word	0x00004cb0


	//   ....[74]....
        /*0354*/ 	.word	0x00004d30


	//   ....[75]....
        /*0358*/ 	.word	0x00004db0


	//   ....[76]....
        /*035c*/ 	.word	0x00004e70


	//   ....[77]....
        /*0360*/ 	.word	0x00004f00


	//   ....[78]....
        /*0364*/ 	.word	0x00004f80


	//   ....[79]....
        /*0368*/ 	.word	0x00005000


	//   ....[80]....
        /*036c*/ 	.word	0x00005080


	//   ....[81]....
        /*0370*/ 	.word	0x000050e0


	//   ....[82]....
        /*0374*/ 	.word	0x00005150


	//   ....[83]....
        /*0378*/ 	.word	0x000051d0


	//   ....[84]....
        /*037c*/ 	.word	0x00005260


	//   ....[85]....
        /*0380*/ 	.word	0x00005330


	//   ....[86]....
        /*0384*/ 	.word	0x000053c0


	//   ....[87]....
        /*0388*/ 	.word	0x00005450


	//   ....[88]....
        /*038c*/ 	.word	0x000054e0


	//   ....[89]....
        /*0390*/ 	.word	0x00005590


	//   ....[90]....
        /*0394*/ 	.word	0x000055c0


	//   ....[91]....
        /*0398*/ 	.word	0x00005670


	//   ....[92]....
        /*039c*/ 	.word	0x000056f0


	//   ....[93]....
        /*03a0*/ 	.word	0x00005770


	//   ....[94]....
        /*03a4*/ 	.word	0x00005830


	//   ....[95]....
        /*03a8*/ 	.word	0x000058d0


	//   ....[96]....
        /*03ac*/ 	.word	0x00005970


	//   ....[97]....
        /*03b0*/ 	.word	0x00005a00


	//   ....[98]....
        /*03b4*/ 	.word	0x00005a80


	//   ....[99]....
        /*03b8*/ 	.word	0x00005ae0


	//----- nvinfo : EIATTR_VRC_CTA_INIT_COUNT
	.align		4
.L_166:
        /*03bc*/ 	.byte	0x02, 0x4a
	.zero		1
	.zero		1


	//----- nvinfo : EIATTR_EXIT_INSTR_OFFSETS
	.align		4
        /*03c0*/ 	.byte	0x04, 0x1c
        /*03c2*/ 	.short	(.L_168 - .L_167)


	//   ....[0]....
.L_167:
        /*03c4*/ 	.word	0x00002070


	//   ....[1]....
        /*03c8*/ 	.word	0x00002090


	//   ....[2]....
        /*03cc*/ 	.word	0x00004720


	//   ....[3]....
        /*03d0*/ 	.word	0x00004740


	//----- nvinfo : EIATTR_MAX_THREADS
	.align		4
.L_168:
        /*03d4*/ 	.byte	0x04, 0x05
        /*03d6*/ 	.short	(.L_170 - .L_169)
.L_169:
        /*03d8*/ 	.word	0x00000180
        /*03dc*/ 	.word	0x00000001
        /*03e0*/ 	.word	0x00000001


	//----- nvinfo : EIATTR_CRS_STACK_SIZE
	.align		4
.L_170:
        /*03e4*/ 	.byte	0x04, 0x1e
        /*03e6*/ 	.short	(.L_172 - .L_171)
.L_171:
        /*03e8*/ 	.word	0x00000000


	//----- nvinfo : EIATTR_CBANK_PARAM_SIZE
	.align		4
.L_172:
        /*03ec*/ 	.byte	0x03, 0x19
        /*03ee*/ 	.short	0x0024


	//----- nvinfo : EIATTR_PARAM_CBANK
	.align		4
        /*03f0*/ 	.byte	0x04, 0x0a
        /*03f2*/ 	.short	(.L_174 - .L_173)
	.align		4
.L_173:
        /*03f4*/ 	.word	index@(.nv.constant0._ZN3cub18CUB_300001_SM_10006detail4scan16DeviceScanKernelINS2_10policy_hubIiiijN4cuda3std3__44plusIiEEE10Policy1000EN6thrust24THRUST_300001_SM_1000_NS6detail15normal_iteratorINSD_10device_ptrIiEEEESI_NS0_13ScanTileStateIiLb1EEES9_NS0_8NullTypeEjiLb0ESL_EEvT0_T1_T2_iT3_T4_T5_)
        /*03f8*/ 	.short	0x0380
        /*03fa*/ 	.short	0x0024


	//----- nvinfo : EIATTR_SW_WAR
	.align		4
.L_174:
        /*03fc*/ 	.byte	0x04, 0x36
        /*03fe*/ 	.short	(.L_176 - .L_175)
.L_175:
        /*0400*/ 	.word	0x00000008
.L_176:


//--------------------- .nv.info._ZN3cub18CUB_300001_SM_10006detail4scan20DeviceScanInitKernelINS0_13ScanTileStateIiLb1EEEEEvT_i --------------------------
	.section	.nv.info._ZN3cub18CUB_300001_SM_10006detail4scan20DeviceScanInitKernelINS0_13ScanTileStateIiLb1EEEEEvT_i,"",@"SHT_CUDA_INFO"
	.sectionflags	@""
	.align	4


	//----- nvinfo : EIATTR_CUDA_API_VERSION
	.align		4
        /*0000*/ 	.byte	0x04, 0x37
        /*0002*/ 	.short	(.L_178 - .L_177)
.L_177:
        /*0004*/ 	.word	0x00000082


	//----- nvinfo : EIATTR_KPARAM_INFO
	.align		4
.L_178:
        /*0008*/ 	.byte	0x04, 0x17
        /*000a*/ 	.short	(.L_180 - .L_179)
.L_179:
        /*000c*/ 	.word	0x00000000
        /*0010*/ 	.short	0x0001
        /*0012*/ 	.short	0x0008
        /*0014*/ 	.byte	0x00, 0xf0, 0x11, 0x00


	//----- nvinfo : EIATTR_KPARAM_INFO
	.align		4
.L_180:
        /*0018*/ 	.byte	0x04, 0x17
        /*001a*/ 	.short	(.L_182 - .L_181)
.L_181:
        /*001c*/ 	.word	0x00000000
        /*0020*/ 	.short	0x0000
        /*0022*/ 	.short	0x0000
        /*0024*/ 	.byte	0x00, 0xf0, 0x21, 0x00


	//----- nvinfo : EIATTR_SPARSE_MMA_MASK
	.align		4
.L_182:
        /*0028*/ 	.byte	0x03, 0x50
        /*002a*/ 	.short	0x0000


	//----- nvinfo : EIATTR_MAXREG_COUNT
	.align		4
        /*002c*/ 	.byte	0x03, 0x1b
        /*002e*/ 	.short	0x00ff


	//----- nvinfo : EIATTR_MERCURY_ISA_VERSION
	.align		4
        /*0030*/ 	.byte	0x03, 0x5f
        /*0032*/ 	.short	0x0101


	//----- nvinfo : EIATTR_VRC_CTA_INIT_COUNT
	.align		4
        /*0034*/ 	.byte	0x02, 0x4a
	.zero		1
	.zero		1


	//----- nvinfo : EIATTR_EXIT_INSTR_OFFSETS
	.align		4
        /*0038*/ 	.byte	0x04, 0x1c
        /*003a*/ 	.short	(.L_184 - .L_183)


	//   ....[0]....
.L_183:
        /*003c*/ 	.word	0x000000f0


	//   ....[1]....
        /*0040*/ 	.word	0x00000130


	//----- nvinfo : EIATTR_CBANK_PARAM_SIZE
	.align		4
.L_184:
        /*0044*/ 	.byte	0x03, 0x19
        /*0046*/ 	.short	0x000c


	//----- nvinfo : EIATTR_PARAM_CBANK
	.align		4
        /*0048*/ 	.byte	0x04, 0x0a
        /*004a*/ 	.short	(.L_186 - .L_185)
	.align		4
.L_185:
        /*004c*/ 	.word	index@(.nv.constant0._ZN3cub18CUB_300001_SM_10006detail4scan20DeviceScanInitKernelINS0_13ScanTileStateIiLb1EEEEEvT_i)
        /*0050*/ 	.short	0x0380
        /*0052*/ 	.short	0x000c


	//----- nvinfo : EIATTR_SW_WAR
	.align		4
.L_186:
        /*0054*/ 	.byte	0x04, 0x36
        /*0056*/ 	.short	(.L_188 - .L_187)
.L_187:
        /*0058*/ 	.word	0x00000008
.L_188:


//--------------------- .nv.info._ZN3cub18CUB_300001_SM_10006detail6reduce28DeviceReduceSingleTileKernelINS2_10policy_hubIiyN4cuda3__47minimumIiEEE10Policy1000EPiSB_iS8_iiNS5_3std3__410__identityEEEvT0_T1_T2_T3_T4_T6_ --------------------------
	.section	.nv.info._ZN3cub18CUB_300001_SM_10006detail6reduce28DeviceReduceSingleTileKernelINS2_10policy_hubIiyN4cuda3__47minimumIiEEE10Policy1000EPiSB_iS8_iiNS5_3std3__410__identityEEEvT0_T1_T2_T3_T4_T6_,"",@"SHT_CUDA_INFO"
	.sectionflags	@""
	.align	4


	//----- nvinfo : EIATTR_CUDA_API_VERSION
	.align		4
        /*0000*/ 	.byte	0x04, 0x37
        /*0002*/ 	.short	(.L_190 - .L_189)
.L_189:
        /*0004*/ 	.word	0x00000082


	//----- nvinfo : EIATTR_KPARAM_INFO
	.align		4
.L_190:
        /*0008*/ 	.byte	0x04, 0x17
        /*000a*/ 	.short	(.L_192 - .L_191)
.L_191:
        /*000c*/ 	.word	0x00000000
        /*0010*/ 	.short	0x0005
        /*0012*/ 	.short	0x001c
        /*0014*/ 	.byte	0x00, 0xf0, 0x05, 0x00


	//----- nvinfo : EIATTR_KPARAM_INFO
	.align		4
.L_192:
        /*0018*/ 	.byte	0x04, 0x17
        /*001a*/ 	.short	(.L_194 - .L_193)
.L_193:
        /*001c*/ 	.word	0x00000000
        /*0020*/ 	.short	0x0004
        /*0022*/ 	.short	0x0018
        /*0024*/ 	.byte	0x00, 0xf0, 0x11, 0x00


	//----- nvinfo : EIATTR_KPARAM_INFO
	.align		4
.L_194:
        /*0028*/ 	.byte	0x04, 0x17
        /*002a*/ 	.short	(.L_196 - .L_195)
.L_195:
        /*002c*/ 	.word	0x00000000
        /*0030*/ 	.short	0x0003
        /*0032*/ 	.short	0x0014
        /*0034*/ 	.byte	0x00, 0xf0, 0x05, 0x00


	//----- nvinfo : EIATTR_KPARAM_INFO
	.align		4
.L_196:
        /*0038*/ 	.byte	0x04, 0x17
        /*003a*/ 	.short	(.L_198 - .L_197)
.L_197:
        /*003c*/ 	.word	0x00000000
        /*0040*/ 	.short	0x0002
        /*0042*/ 	.short	0x0010
        /*0044*/ 	.byte	0x00, 0xf0, 0x11, 0x00


	//----- nvinfo : EIATTR_KPARAM_INFO
	.align		4
.L_198:
        /*0048*/ 	.byte	0x04, 0x17
        /*004a*/ 	.short	(.L_200 - .L_199)
.L_199:
        /*004c*/ 	.word	0x00000000
        /*0050*/ 	.short	0x0001
        /*0052*/ 	.short	0x0008
        /*0054*/ 	.byte	0x00, 0xf5, 0x21, 0x00


	//----- nvinfo : EIATTR_KPARAM_INFO
	.align		4
.L_200:
        /*0058*/ 	.byte	0x04, 0x17
        /*005a*/ 	.short	(.L_202 - .L_201)
.L_201:
        /*005c*/ 	.word	0x00000000
        /*0060*/ 	.short	0x0000
        /*0062*/ 	.short	0x0000
        /*0064*/ 	.byte	0x00, 0xf5, 0x21, 0x00


	//----- nvinfo : EIATTR_SPARSE_MMA_MASK
	.align		4
.L_202:
        /*0068*/ 	.byte	0x03, 0x50
        /*006a*/ 	.short	0x0000


	//----- nvinfo : EIATTR_MAXREG_COUNT
	.align		4
        /*006c*/ 	.byte	0x03, 0x1b
        /*006e*/ 	.short	0x00ff


	//----- nvinfo : EIATTR_NUM_BARRIERS
	.align		4
        /*0070*/ 	.byte	0x02, 0x4c
        /*0072*/ 	.byte	0x01
	.zero		1


	//----- nvinfo : EIATTR_MERCURY_ISA_VERSION
	.align		4
        /*0074*/ 	.byte	0x03, 0x5f
        /*0076*/ 	.short	0x0101


	//----- nvinfo : EIATTR_COOP_GROUP_MASK_REGIDS
	.align		4
        /*0078*/ 	.byte	0x04, 0x29
        /*007a*/ 	.short	(.L_204 - .L_203)


	//   ....[0]....
.L_203:
        /*007c*/ 	.word	0xffffffff


	//   ....[1]....
        /*0080*/ 	.word	0xffffffff


	//   ....[2]....
        /*0084*/ 	.word	0xffffffff


	//   ....[3]....
        /*0088*/ 	.word	0xffffffff


	//   ....[4]....
        /*008c*/ 	.word	0xffffffff


	//   ....[5]....
        /*0090*/ 	.word	0xffffffff


	//   ....[6]....
        /*0094*/ 	.word	0xffffffff


	//   ....[7]....
        /*0098*/ 	.word	0xffffffff


	//   ....[8]....
        /*009c*/ 	.word	0xffffffff


	//   ....[9]....
        /*00a0*/ 	.word	0xffffffff


	//   ....[10]....
        /*00a4*/ 	.word	0xffffffff


	//   ....[11]....
        /*00a8*/ 	.word	0xffffffff


	//   ....[12]....
        /*00ac*/ 	.word	0xffffffff


	//   ....[13]....
        /*00b0*/ 	.word	0xffffffff


	//   ....[14]....
        /*00b4*/ 	.word	0xffffffff


	//   ....[15]....
        /*00b8*/ 	.word	0xffffffff


	//   ....[16]....
        /*00bc*/ 	.word	0xffffffff


	//   ....[17]....
        /*00c0*/ 	.word	0xffffffff


	//   ....[18]....
        /*00c4*/ 	.word	0xffffffff


	//   ....[19]....
        /*00c8*/ 	.word	0xffffffff


	//   ....[20]....
        /*00cc*/ 	.word	0xffffffff


	//   ....[21]....
        /*00d0*/ 	.word	0xffffffff


	//   ....[22]....
        /*00d4*/ 	.word	0xffffffff


	//   ....[23]....
        /*00d8*/ 	.word	0xffffffff


	//   ....[24]....
        /*00dc*/ 	.word	0xffffffff


	//   ....[25]....
        /*00e0*/ 	.word	0xffffffff


	//   ....[26]....
        /*00e4*/ 	.word	0xffffffff


	//   ....[27]....
        /*00e8*/ 	.word	0xffffffff


	//   ....[28]....
        /*00ec*/ 	.word	0xffffffff


	//   ....[29]....
        /*00f0*/ 	.word	0xffffffff


	//----- nvinfo : EIATTR_COOP_GROUP_INSTR_OFFSETS
	.align		4
.L_204:
        /*00f4*/ 	.byte	0x04, 0x28
        /*00f6*/ 	.short	(.L_206 - .L_205)


	//   ....[0]....
.L_205:
        /*00f8*/ 	.word	0x000008a0


	//   ....[1]....
        /*00fc*/ 	.word	0x00000900


	//   ....[2]....
        /*0100*/ 	.word	0x00000970


	//   ....[3]....
        /*0104*/ 	.word	0x000009c0


	//   ....[4]....
        /*0108*/ 	.word	0x000009f0


	//   ....[5]....
        /*010c*/ 	.word	0x00000b80


	//   ....[6]....
        /*0110*/ 	.word	0x00000c10


	//   ....[7]....
        /*0114*/ 	.word	0x00000c60


	//   ....[8]....
        /*0118*/ 	.word	0x00000ca0


	//   ....[9]....
        /*011c*/ 	.word	0x00000ce0


	//   ....[10]....
        /*0120*/ 	.word	0x00001940


	//   ....[11]....
        /*0124*/ 	.word	0x000019c0


	//   ....[12]....
        /*0128*/ 	.word	0x00001a10


	//   ....[13]....
        /*012c*/ 	.word	0x00001a50


	//   ....[14]....
        /*0130*/ 	.word	0x00001a80


	//   ....[15]....
        /*0134*/ 	.word	0x00002330


	//   ....[16]....
        /*0138*/ 	.word	0x00002390


	//   ....[17]....
        /*013c*/ 	.word	0x00002400


	//   ....[18]....
        /*0140*/ 	.word	0x00002450


	//   ....[19]....
        /*0144*/ 	.word	0x00002480


	//   ....[20]....
        /*0148*/ 	.word	0x00002610


	//   ....[21]....
        /*014c*/ 	.word	0x00002690


	//   ....[22]....
        /*0150*/ 	.word	0x000026d0


	//   ....[23]....
        /*0154*/ 	.word	0x00002720


	//   ....[24]....
        /*0158*/ 	.word	0x00002770


	//   ....[25]....
        /*015c*/ 	.word	0x00003550


	//   ....[26]....
        /*0160*/ 	.word	0x000035d0


	//   ....[27]....
        /*0164*/ 	.word	0x00003620


	//   ....[28]....
        /*0168*/ 	.word	0x00003660


	//   ....[29]....
        /*016c*/ 	.word	0x00003690


	//----- nvinfo : EIATTR_VRC_CTA_INIT_COUNT
	.align		4
.L_206:
        /*0170*/ 	.byte	0x02, 0x4a
	.zero		1
	.zero		1


	//----- nvinfo : EIATTR_EXIT_INSTR_OFFSETS
	.align		4
        /*0174*/ 	.byte	0x04, 0x1c
        /*0176*/ 	.short	(.L_208 - .L_207)


	//   ....[0]....
.L_207:
        /*0178*/ 	.word	0x00000080


	//   ....[1]....
        /*017c*/ 	.word	0x000000c0


	//   ....[2]....
        /*0180*/ 	.word	0x000037b0


	//   ....[3]....
        /*0184*/ 	.word	0x00003800


	//----- nvinfo : EIATTR_MAX_THREADS
	.align		4
.L_208:
        /*0188*/ 	.byte	0x04, 0x05
        /*018a*/ 	.short	(.L_210 - .L_209)
.L_209:
        /*018c*/ 	.word	0x00000100
        /*0190*/ 	.word	0x00000001
        /*0194*/ 	.word	0x00000001


	//----- nvinfo : EIATTR_CRS_STACK_SIZE
	.align		4
.L_210:
        /*0198*/ 	.byte	0x04, 0x1e
        /*019a*/ 	.short	(.L_212 - .L_211)
.L_211:
        /*019c*/ 	.word	0x00000000


	//----- nvinfo : EIATTR_CBANK_PARAM_SIZE
	.align		4
.L_212:
        /*01a0*/ 	.byte	0x03, 0x19
        /*01a2*/ 	.short	0x001d


	//----- nvinfo : EIATTR_PARAM_CBANK
	.align		4
        /*01a4*/ 	.byte	0x04, 0x0a
        /*01a6*/ 	.short	(.L_214 - .L_213)
	.align		4
.L_213:
        /*01a8*/ 	.word	index@(.nv.constant0._ZN3cub18CUB_300001_SM_10006detail6reduce28DeviceReduceSingleTileKernelINS2_10policy_hubIiyN4cuda3__47minimumIiEEE10Policy1000EPiSB_iS8_iiNS5_3std3__410__identityEEEvT0_T1_T2_T3_T4_T6_)
        /*01ac*/ 	.short	0x0380
        /*01ae*/ 	.short	0x001d


	//----- nvinfo : EIATTR_SW_WAR
	.align		4
.L_214:
        /*01b0*/ 	.byte	0x04, 0x36
        /*01b2*/ 	.short	(.L_216 - .L_215)
.L_215:
        /*01b4*/ 	.word	0x00000008
.L_216:


//--------------------- .nv.info._ZN3cub18CUB_300001_SM_10006detail6reduce18DeviceReduceKernelINS2_10policy_hubIiyN4cuda3__47minimumIiEEE10Policy1000EN6thrust24THRUST_300001_SM_1000_NS6detail15normal_iteratorINSC_10device_ptrIiEEEEyS8_iNS5_3std3__410__identityEEEvT0_PT3_T1_NS0_13GridEvenShareISO_EET2_T4_ --------------------------
	.section	.nv.info._ZN3cub18CUB_300001_SM_10006detail6reduce18DeviceReduceKernelINS2_10policy_hubIiyN4cuda3__47minimumIiEEE10Policy1000EN6thrust24THRUST_300001_SM_1000_NS6detail15normal_iteratorINSC_10device_ptrIiEEEEyS8_iNS5_3std3__410__identityEEEvT0_PT3_T1_NS0_13GridEvenShareISO_EET2_T4_,"",@"SHT_CUDA_INFO"
	.sectionflags	@""
	.align	4


	//----- nvinfo : EIATTR_CUDA_API_VERSION
	.align		4
        /*0000*/ 	.byte	0x04, 0x37
        /*0002*/ 	.short	(.L_218 - .L_217)
.L_217:
        /*0004*/ 	.word	0x00000082


	//----- nvinfo : EIATTR_KPARAM_INFO
	.align		4
.L_218:
        /*0008*/ 	.byte	0x04, 0x17
        /*000a*/ 	.short	(.L_220 - .L_219)
.L_219:
        /*000c*/ 	.word	0x00000000
        /*0010*/ 	.short	0x0005
        /*0012*/ 	.short	0x0061
        /*0014*/ 	.byte	0x00, 0xf0, 0x05, 0x00


	//----- nvinfo : EIATTR_KPARAM_INFO
	.align		4
.L_220:
        /*0018*/ 	.byte	0x04, 0x17
        /*001a*/ 	.short	(.L_222 - .L_221)
.L_221:
        /*001c*/ 	.word	0x00000000
        /*0020*/ 	.short	0x0004
        /*0022*/ 	.short	0x0060
        /*0024*/ 	.byte	0x00, 0xf0, 0x05, 0x00


	//----- nvinfo : EIATTR_KPARAM_INFO
	.align		4
.L_222:
        /*0028*/ 	.byte	0x04, 0x17
        /*002a*/ 	.short	(.L_224 - .L_223)
.L_223:
        /*002c*/ 	.word	0x00000000
        /*0030*/ 	.short	0x0003
        /*0032*/ 	.short	0x0018
        /*0034*/ 	.byte	0x00, 0xf0, 0x21, 0x01


	//----- nvinfo : EIATTR_KPARAM_INFO
	.align		4
.L_224:
        /*0038*/ 	.byte	0x04, 0x17
        /*003a*/ 	.short	(.L_226 - .L_225)
.L_225:
        /*003c*/ 	.word	0x00000000
        /*0040*/ 	.short	0x0002
        /*0042*/ 	.short	0x0010
        /*0044*/ 	.byte	0x00, 0xf0, 0x21, 0x00


	//----- nvinfo : EIATTR_KPARAM_INFO
	.align		4
.L_226:
        /*0048*/ 	.byte	0x04, 0x17
        /*004a*/ 	.short	(.L_228 - .L_227)
.L_227:
        /*004c*/ 	.word	0x00000000
        /*0050*/ 	.short	0x0001
        /*0052*/ 	.short	0x0008
        /*0054*/ 	.byte	0x00, 0xf5, 0x21, 0x00


	//----- nvinfo : EIATTR_KPARAM_INFO
	.align		4
.L_228:
        /*0058*/ 	.byte	0x04, 0x17
        /*005a*/ 	.short	(.L_230 - .L_229)
.L_229:
        /*005c*/ 	.word	0x00000000
        /*0060*/ 	.short	0x0000
        /*0062*/ 	.short	0x0000
        /*0064*/ 	.byte	0x00, 0xf0, 0x21, 0x00


	//----- nvinfo : EIATTR_SPARSE_MMA_MASK
	.align		4
.L_230:
        /*0068*/ 	.byte	0x03, 0x50
        /*006a*/ 	.short	0x0000


	//----- nvinfo : EIATTR_MAXREG_COUNT
	.align		4
        /*006c*/ 	.byte	0x03, 0x1b
        /*006e*/ 	.short	0x00ff


	//----- nvinfo : EIATTR_NUM_BARRIERS
	.align		4
        /*0070*/ 	.byte	0x02, 0x4c
        /*0072*/ 	.byte	0x01
	.zero		1


	//----- nvinfo : EIATTR_MERCURY_ISA_VERSION
	.align		4
        /*0074*/ 	.byte	0x03, 0x5f
        /*0076*/ 	.short	0x0101


	//----- nvinfo : EIATTR_COOP_GROUP_MASK_REGIDS
	.align		4
        /*0078*/ 	.byte	0x04, 0x29
        /*007a*/ 	.short	(.L_232 - .L_231)


	//   ....[0]....
.L_231:
        /*007c*/ 	.word	0xffffffff


	//   ....[1]....
        /*0080*/ 	.word	0xffffffff


	//   ....[2]....
        /*0084*/ 	.word	0xffffffff


	//   ....[3]....
        /*0088*/ 	.word	0xffffffff


	//   ....[4]....
        /*008c*/ 	.word	0xffffffff


	//   ....[5]....
        /*0090*/ 	.word	0xffffffff


	//   ....[6]....
        /*0094*/ 	.word	0xffffffff


	//   ....[7]....
        /*0098*/ 	.word	0xffffffff


	//   ....[8]....
        /*009c*/ 	.word	0xffffffff


	//   ....[9]....
        /*00a0*/ 	.word	0xffffffff


	//   ....[10]....
        /*00a4*/ 	.word	0xffffffff


	//   ....[11]....
        /*00a8*/ 	.word	0xffffffff


	//   ....[12]....
        /*00ac*/ 	.word	0xffffffff


	//   ....[13]....
        /*00b0*/ 	.word	0xffffffff


	//   ....[14]....
        /*00b4*/ 	.word	0xffffffff


	//----- nvinfo : EIATTR_COOP_GROUP_INSTR_OFFSETS
	.align		4
.L_232:
        /*00b8*/ 	.byte	0x04, 0x28
        /*00ba*/ 	.short	(.L_234 - .L_233)


	//   ....[0]....
.L_233:
        /*00bc*/ 	.word	0x000008f0


	//   ....[1]....
        /*00c0*/ 	.word	0x00000950


	//   ....[2]....
        /*00c4*/ 	.word	0x000009c0


	//   ....[3]....
        /*00c8*/ 	.word	0x00000a10


	//   ....[4]....
        /*00cc*/ 	.word	0x00000a40


	//   ....[5]....
        /*00d0*/ 	.word	0x00000bd0


	//   ....[6]....
        /*00d4*/ 	.word	0x00000c60


	//   ....[7]....
        /*00d8*/ 	.word	0x00000cb0


	//   ....[8]....
        /*00dc*/ 	.word	0x00000cf0


	//   ....[9]....
        /*00e0*/ 	.word	0x00000d30


	//   ....[10]....
        /*00e4*/ 	.word	0x00001d60


	//   ....[11]....
        /*00e8*/ 	.word	0x00001de0


	//   ....[12]....
        /*00ec*/ 	.word	0x00001e30


	//   ....[13]....
        /*00f0*/ 	.word	0x00001e70


	//   ....[14]....
        /*00f4*/ 	.word	0x00001ea0


	//----- nvinfo : EIATTR_VRC_CTA_INIT_COUNT
	.align		4
.L_234:
        /*00f8*/ 	.byte	0x02, 0x4a
	.zero		1
	.zero		1


	//----- nvinfo : EIATTR_EXIT_INSTR_OFFSETS
	.align		4
        /*00fc*/ 	.byte	0x04, 0x1c
        /*00fe*/ 	.short	(.L_236 - .L_235)


	//   ....[0]....
.L_235:
        /*0100*/ 	.word	0x00001fc0


	//   ....[1]....
        /*0104*/ 	.word	0x00002020


	//----- nvinfo : EIATTR_MAX_THREADS
	.align		4
.L_236:
        /*0108*/ 	.byte	0x04, 0x05
        /*010a*/ 	.short	(.L_238 - .L_237)
.L_237:
        /*010c*/ 	.word	0x00000100
        /*0110*/ 	.word	0x00000001
        /*0114*/ 	.word	0x00000001


	//----- nvinfo : EIATTR_CRS_STACK_SIZE
	.align		4
.L_238:
        /*0118*/ 	.byte	0x04, 0x1e
        /*011a*/ 	.short	(.L_240 - .L_239)
.L_239:
        /*011c*/ 	.word	0x00000000


	//----- nvinfo : EIATTR_CBANK_PARAM_SIZE
	.align		4
.L_240:
        /*0120*/ 	.byte	0x03, 0x19
        /*0122*/ 	.short	0x0062


	//----- nvinfo : EIATTR_PARAM_CBANK
	.align		4
        /*0124*/ 	.byte	0x04, 0x0a
        /*0126*/ 	.short	(.L_242 - .L_241)
	.align		4
.L_241:
        /*0128*/ 	.word	index@(.nv.constant0._ZN3cub18CUB_300001_SM_10006detail6reduce18DeviceReduceKernelINS2_10policy_hubIiyN4cuda3__47minimumIiEEE10Policy1000EN6thrust24THRUST_300001_SM_1000_NS6detail15normal_iteratorINSC_10device_ptrIiEEEEyS8_iNS5_3std3__410__identityEEEvT0_PT3_T1_NS0_13GridEvenShareISO_EET2_T4_)
        /*012c*/ 	.short	0x0380
        /*012e*/ 	.short	0x0062


	//----- nvinfo : EIATTR_SW_WAR
	.align		4
.L_242:
        /*0130*/ 	.byte	0x04, 0x36
        /*0132*/ 	.short	(.L_244 - .L_243)
.L_243:
        /*0134*/ 	.word	0x00000008
.L_244:


//--------------------- .nv.info._ZN3cub18CUB_300001_SM_10006detail6reduce28DeviceReduceSingleTileKernelINS2_10policy_hubIiyN4cuda3__47minimumIiEEE10Policy1000EN6thrust24THRUST_300001_SM_1000_NS6detail15normal_iteratorINSC_10device_ptrIiEEEEPiyS8_iiNS5_3std3__410__identityEEEvT0_T1_T2_T3_T4_T6_ --------------------------
	.section	.nv.info._ZN3cub18CUB_300001_SM_10006detail6reduce28DeviceReduceSingleTileKernelINS2_10policy_hubIiyN4cuda3__47minimumIiEEE10Policy1000EN6thrust24THRUST_300001_SM_1000_NS6detail15normal_iteratorINSC_10device_ptrIiEEEEPiyS8_iiNS5_3std3__410__identityEEEvT0_T1_T2_T3_T4_T6_,"",@"SHT_CUDA_INFO"
	.sectionflags	@""
	.align	4


	//----- nvinfo : EIATTR_CUDA_API_VERSION
	.align		4
        /*0000*/ 	.byte	0x04, 0x37
        /*0002*/ 	.short	(.L_246 - .L_245)
.L_245:
        /*0004*/ 	.word	0x00000082


	//----- nvinfo : EIATTR_KPARAM_INFO
	.align		4
.L_246:
        /*0008*/ 	.byte	0x04, 0x17
        /*000a*/ 	.short	(.L_248 - .L_247)
.L_247:
        /*000c*/ 	.word	0x00000000
        /*0010*/ 	.short	0x0005
        /*0012*/ 	.short	0x0020
        /*0014*/ 	.byte	0x00, 0xf0, 0x05, 0x00


	//----- nvinfo : EIATTR_KPARAM_INFO
	.align		4
.L_248:
        /*0018*/ 	.byte	0x04, 0x17
        /*001a*/ 	.short	(.L_250 - .L_249)
.L_249:
        /*001c*/ 	.word	0x00000000
        /*0020*/ 	.short	0x0004
        /*0022*/ 	.short	0x001c
        /*0024*/ 	.byte	0x00, 0xf0, 0x11, 0x00


	//----- nvinfo : EIATTR_KPARAM_INFO
	.align		4
.L_250:
        /*0028*/ 	.byte	0x04, 0x17
        /*002a*/ 	.short	(.L_252 - .L_251)
.L_251:
        /*002c*/ 	.word	0x00000000
        /*0030*/ 	.short	0x0003
        /*0032*/ 	.short	0x0018
        /*0034*/ 	.byte	0x00, 0xf0, 0x05, 0x00


	//----- nvinfo : EIATTR_KPARAM_INFO
	.align		4
.L_252:
        /*0038*/ 	.byte	0x04, 0x17
        /*003a*/ 	.short	(.L_254 - .L_253)
.L_253:
        /*003c*/ 	.word	0x00000000
        /*0040*/ 	.short	0x0002
        /*0042*/ 	.short	0x0010
        /*0044*/ 	.byte	0x00, 0xf0, 0x21, 0x00


	//----- nvinfo : EIATTR_KPARAM_INFO
	.align		4
.L_254:
        /*0048*/ 	.byte	0x04, 0x17
        /*004a*/ 	.short	(.L_256 - .L_255)
.L_255:
        /*004c*/ 	.word	0x00000000
        /*0050*/ 	.short	0x0001
        /*0052*/ 	.short	0x0008
        /*0054*/ 	.byte	0x00, 0xf5, 0x21, 0x00


	//----- nvinfo : EIATTR_KPARAM_INFO
	.align		4
.L_256:
        /*0058*/ 	.byte	0x04, 0x17
        /*005a*/ 	.short	(.L_258 - .L_257)
.L_257:
        /*005c*/ 	.word	0x00000000
        /*0060*/ 	.short	0x0000
        /*0062*/ 	.short	0x0000
        /*0064*/ 	.byte	0x00, 0xf0, 0x21, 0x00


	//----- nvinfo : EIATTR_SPARSE_MMA_MASK
	.align		4
.L_258:
        /*0068*/ 	.byte	0x03, 0x50
        /*006a*/ 	.short	0x0000


	//----- nvinfo : EIATTR_MAXREG_COUNT
	.align		4
        /*006c*/ 	.byte	0x03, 0x1b
        /*006e*/ 	.short	0x00ff


	//----- nvinfo : EIATTR_NUM_BARRIERS
	.align		4
        /*0070*/ 	.byte	0x02, 0x4c
        /*0072*/ 	.byte	0x01
	.zero		1


	//----- nvinfo : EIATTR_MERCURY_ISA_VERSION
	.align		4
        /*0074*/ 	.byte	0x03, 0x5f
        /*0076*/ 	.short	0x0101


	//----- nvinfo : EIATTR_COOP_GROUP_MASK_REGIDS
	.align		4
        /*0078*/ 	.byte	0x04, 0x29
        /*007a*/ 	.short	(.L_260 - .L_259)


	//   ....[0]....
.L_259:
        /*007c*/ 	.word	0xffffffff


	//   ....[1]....
        /*0080*/ 	.word	0xffffffff


	//   ....[2]....
        /*0084*/ 	.word	0xffffffff


	//   ....[3]....
        /*0088*/ 	.word	0xffffffff


	//   ....[4]....
        /*008c*/ 	.word	0xffffffff


	//   ....[5]....
        /*0090*/ 	.word	0xffffffff


	//   ....[6]....
        /*0094*/ 	.word	0xffffffff


	//   ....[7]....
        /*0098*/ 	.word	0xffffffff


	//   ....[8]....
        /*009c*/ 	.word	0xffffffff


	//   ....[9]....
        /*00a0*/ 	.word	0xffffffff


	//   ....[10]....
        /*00a4*/ 	.word	0xffffffff


	//   ....[11]....
        /*00a8*/ 	.word	0xffffffff


	//   ....[12]....
        /*00ac*/ 	.word	0xffffffff


	//   ....[13]....
        /*00b0*/ 	.word	0xffffffff


	//   ....[14]....
        /*00b4*/ 	.word	0xffffffff


	//----- nvinfo : EIATTR_COOP_GROUP_INSTR_OFFSETS
	.align		4
.L_260:
        /*00b8*/ 	.byte	0x04, 0x28
        /*00ba*/ 	.short	(.L_262 - .L_261)


	//   ....[0]....
.L_261:
        /*00bc*/ 	.word	0x00000860


	//   ....[1]....
        /*00c0*/ 	.word	0x000008c0


	//   ....[2]....
        /*00c4*/ 	.word	0x00000930


	//   ....[3]....
        /*00c8*/ 	.word	0x00000980


	//   ....[4]....
        /*00cc*/ 	.word	0x000009b0


	//   ....[5]....
        /*00d0*/ 	.word	0x00000b40


	//   ....[6]....
        /*00d4*/ 	.word	0x00000bd0


	//   ....[7]....
        /*00d8*/ 	.word	0x00000c20


	//   ....[8]....
        /*00dc*/ 	.word	0x00000c60


	//   ....[9]....
        /*00e0*/ 	.word	0x00000ca0


	//   ....[10]....
        /*00e4*/ 	.word	0x00001b00


	//   ....[11]....
        /*00e8*/ 	.word	0x00001b80


	//   ....[12]....
        /*00ec*/ 	.word	0x00001bd0


	//   ....[13]....
        /*00f0*/ 	.word	0x00001c10


	//   ....[14]....
        /*00f4*/ 	.word	0x00001c40


	//----- nvinfo : EIATTR_VRC_CTA_INIT_COUNT
	.align		4
.L_262:
        /*00f8*/ 	.byte	0x02, 0x4a
	.zero		1
	.zero		1


	//----- nvinfo : EIATTR_EXIT_INSTR_OFFSETS
	.align		4
        /*00fc*/ 	.byte	0x04, 0x1c
        /*00fe*/ 	.short	(.L_264 - .L_263)


	//   ....[0]....
.L_263:
        /*0100*/ 	.word	0x000000a0


	//   ....[1]....
        /*0104*/ 	.word	0x000000e0


	//   ....[2]....
        /*0108*/ 	.word	0x00001d50


	//   ....[3]....
        /*010c*/ 	.word	0x00001da0


	//----- nvinfo : EIATTR_MAX_THREADS
	.align		4
.L_264:
        /*0110*/ 	.byte	0x04, 0x05
        /*0112*/ 	.short	(.L_266 - .L_265)
.L_265:
        /*0114*/ 	.word	0x00000100
        /*0118*/ 	.word	0x00000001
        /*011c*/ 	.word	0x00000001


	//----- nvinfo : EIATTR_CRS_STACK_SIZE
	.align		4
.L_266:
        /*0120*/ 	.byte	0x04, 0x1e
        /*0122*/ 	.short	(.L_268 - .L_267)
.L_267:
        /*0124*/ 	.word	0x00000000


	//----- nvinfo : EIATTR_CBANK_PARAM_SIZE
	.align		4
.L_268:
        /*0128*/ 	.byte	0x03, 0x19
        /*012a*/ 	.short	0x0021


	//----- nvinfo : EIATTR_PARAM_CBANK
	.align		4
        /*012c*/ 	.byte	0x04, 0x0a
        /*012e*/ 	.short	(.L_270 - .L_269)
	.align		4
.L_269:
        /*0130*/ 	.word	index@(.nv.constant0._ZN3cub18CUB_300001_SM_10006detail6reduce28DeviceReduceSingleTileKernelINS2_10policy_hubIiyN4cuda3__47minimumIiEEE10Policy1000EN6thrust24THRUST_300001_SM_1000_NS6detail15normal_iteratorINSC_10device_ptrIiEEEEPiyS8_iiNS5_3std3__410__identityEEEvT0_T1_T2_T3_T4_T6_)
        /*0134*/ 	.short	0x0380
        /*0136*/ 	.short	0x0021


	//----- nvinfo : EIATTR_SW_WAR
	.align		4
.L_270:
        /*0138*/ 	.byte	0x04, 0x36
        /*013a*/ 	.short	(.L_272 - .L_271)
.L_271:
        /*013c*/ 	.word	0x00000008
.L_272:


//--------------------- .nv.info._ZN3cub18CUB_300001_SM_10006detail6reduce28DeviceReduceSingleTileKernelINS2_10policy_hubIijN4cuda3__47minimumIiEEE10Policy1000EPiSB_iS8_iiNS5_3std3__410__identityEEEvT0_T1_T2_T3_T4_T6_ --------------------------
	.section	.nv.info._ZN3cub18CUB_300001_SM_10006detail6reduce28DeviceReduceSingleTileKernelINS2_10policy_hubIijN4cuda3__47minimumIiEEE10Policy1000EPiSB_iS8_iiNS5_3std3__410__identityEEEvT0_T1_T2_T3_T4_T6_,"",@"SHT_CUDA_INFO"
	.sectionflags	@""
	.align	4


	//----- nvinfo : EIATTR_CUDA_API_VERSION
	.align		4
        /*0000*/ 	.byte	0x04, 0x37
        /*0002*/ 	.short	(.L_274 - .L_273)
.L_273:
        /*0004*/ 	.word	0x00000082


	//----- nvinfo : EIATTR_KPARAM_INFO
	.align		4
.L_274:
        /*0008*/ 	.byte	0x04, 0x17
        /*000a*/ 	.short	(.L_276 - .L_275)
.L_275:
        /*000c*/ 	.word	0x00000000
        /*0010*/ 	.short	0x0005
        /*0012*/ 	.short	0x001c
        /*0014*/ 	.byte	0x00, 0xf0, 0x05, 0x00


	//----- nvinfo : EIATTR_KPARAM_INFO
	.align		4
.L_276:
        /*0018*/ 	.byte	0x04, 0x17
        /*001a*/ 	.short	(.L_278 - .L_277)
.L_277:
        /*001c*/ 	.word	0x00000000
        /*0020*/ 	.short	0x0004
        /*0022*/ 	.short	0x0018
        /*0024*/ 	.byte	0x00, 0xf0, 0x11, 0x00


	//----- nvinfo : EIATTR_KPARAM_INFO
	.align		4
.L_278:
        /*0028*/ 	.byte	0x04, 0x17
        /*002a*/ 	.short	(.L_280 - .L_279)
.L_279:
        /*002c*/ 	.word	0x00000000
        /*0030*/ 	.short	0x0003
        /*0032*/ 	.short	0x0014
        /*0034*/ 	.byte	0x00, 0xf0, 0x05, 0x00


	//----- nvinfo : EIATTR_KPARAM_INFO
	.align		4
.L_280:
        /*0038*/ 	.byte	0x04, 0x17
        /*003a*/ 	.short	(.L_282 - .L_281)
.L_281:
        /*003c*/ 	.word	0x00000000
        /*0040*/ 	.short	0x0002
        /*0042*/ 	.short	0x0010
        /*0044*/ 	.byte	0x00, 0xf0, 0x11, 0x00


	//----- nvinfo : EIATTR_KPARAM_INFO
	.align		4
.L_282:
        /*0048*/ 	.byte	0x04, 0x17
        /*004a*/ 	.short	(.L_284 - .L_283)
.L_283:
        /*004c*/ 	.word	0x00000000
        /*0050*/ 	.short	0x0001
        /*0052*/ 	.short	0x0008
        /*0054*/ 	.byte	0x00, 0xf5, 0x21, 0x00


	//----- nvinfo : EIATTR_KPARAM_INFO
	.align		4
.L_284:
        /*0058*/ 	.byte	0x04, 0x17
        /*005a*/ 	.short	(.L_286 - .L_285)
.L_285:
        /*005c*/ 	.word	0x00000000
        /*0060*/ 	.short	0x0000
        /*0062*/ 	.short	0x0000
        /*0064*/ 	.byte	0x00, 0xf5, 0x21, 0x00


	//----- nvinfo : EIATTR_SPARSE_MMA_MASK
	.align		4
.L_286:
        /*0068*/ 	.byte	0x03, 0x50
        /*006a*/ 	.short	0x0000


	//----- nvinfo : EIATTR_MAXREG_COUNT
	.align		4
        /*006c*/ 	.byte	0x03, 0x1b
        /*006e*/ 	.short	0x00ff


	//----- nvinfo : EIATTR_NUM_BARRIERS
	.align		4
        /*0070*/ 	.byte	0x02, 0x4c
        /*0072*/ 	.byte	0x01
	.zero		1


	//----- nvinfo : EIATTR_MERCURY_ISA_VERSION
	.align		4
        /*0074*/ 	.byte	0x03, 0x5f
        /*0076*/ 	.short	0x0101


	//----- nvinfo : EIATTR_COOP_GROUP_MASK_REGIDS
	.align		4
        /*0078*/ 	.byte	0x04, 0x29
        /*007a*/ 	.short	(.L_288 - .L_287)


	//   ....[0]....
.L_287:
        /*007c*/ 	.word	0xffffffff


	//   ....[1]....
        /*0080*/ 	.word	0xffffffff


	//   ....[2]....
        /*0084*/ 	.word	0xffffffff


	//   ....[3]....
        /*0088*/ 	.word	0xffffffff


	//   ....[4]....
        /*008c*/ 	.word	0xffffffff


	//   ....[5]....
        /*0090*/ 	.word	0xffffffff


	//   ....[6]....
        /*0094*/ 	.word	0xffffffff


	//   ....[7]....
        /*0098*/ 	.word	0xffffffff


	//   ....[8]....
        /*009c*/ 	.word	0xffffffff


	//   ....[9]....
        /*00a0*/ 	.word	0xffffffff


	//   ....[10]....
        /*00a4*/ 	.word	0xffffffff


	//   ....[11]....
        /*00a8*/ 	.word	0xffffffff


	//   ....[12]....
        /*00ac*/ 	.word	0xffffffff


	//   ....[13]....
        /*00b0*/ 	.word	0xffffffff


	//   ....[14]....
        /*00b4*/ 	.word	0xffffffff


	//   ....[15]....
        /*00b8*/ 	.word	0xffffffff


	//   ....[16]....
        /*00bc*/ 	.word	0xffffffff


	//   ....[17]....
        /*00c0*/ 	.word	0xffffffff


	//   ....[18]....
        /*00c4*/ 	.word	0xffffffff


	//   ....[19]....
        /*00c8*/ 	.word	0xffffffff


	//   ....[20]....
        /*00cc*/ 	.word	0xffffffff


	//   ....[21]....
        /*00d0*/ 	.word	0xffffffff


	//   ....[22]....
        /*00d4*/ 	.word	0xffffffff


	//   ....[23]....
        /*00d8*/ 	.word	0xffffffff


	//   ....[24]....
        /*00dc*/ 	.word	0xffffffff


	//   ....[25]....
        /*00e0*/ 	.word	0xffffffff


	//   ....[26]....
        /*00e4*/ 	.word	0xffffffff


	//   ....[27]....
        /*00e8*/ 	.word	0xffffffff


	//   ....[28]....
        /*00ec*/ 	.word	0xffffffff


	//   ....[29]....
        /*00f0*/ 	.word	0xffffffff


	//----- nvinfo : EIATTR_COOP_GROUP_INSTR_OFFSETS
	.align		4
.L_288:
        /*00f4*/ 	.byte	0x04, 0x28
        /*00f6*/ 	.short	(.L_290 - .L_289)


	//   ....[0]....
.L_289:
        /*00f8*/ 	.word	0x000008a0


	//   ....[1]....
        /*00fc*/ 	.word	0x00000900


	//   ....[2]....
        /*0100*/ 	.word	0x00000970


	//   ....[3]....
        /*0104*/ 	.word	0x000009c0


	//   ....[4]....
        /*0108*/ 	.word	0x000009f0


	//   ....[5]....
        /*010c*/ 	.word	0x00000b80


	//   ....[6]....
        /*0110*/ 	.word	0x00000c10


	//   ....[7]....
        /*0114*/ 	.word	0x00000c60


	//   ....[8]....
        /*0118*/ 	.word	0x00000ca0


	//   ....[9]....
        /*011c*/ 	.word	0x00000ce0


	//   ....[10]....
        /*0120*/ 	.word	0x00001940


	//   ....[11]....
        /*0124*/ 	.word	0x000019c0


	//   ....[12]....
        /*0128*/ 	.word	0x00001a10


	//   ....[13]....
        /*012c*/ 	.word	0x00001a50


	//   ....[14]....
        /*0130*/ 	.word	0x00001a80


	//   ....[15]....
        /*0134*/ 	.word	0x00002330


	//   ....[16]....
        /*0138*/ 	.word	0x00002390


	//   ....[17]....
        /*013c*/ 	.word	0x00002400


	//   ....[18]....
        /*0140*/ 	.word	0x00002450


	//   ....[19]....
        /*0144*/ 	.word	0x00002480


	//   ....[20]....
        /*0148*/ 	.word	0x00002610


	//   ....[21]....
        /*014c*/ 	.word	0x00002690


	//   ....[22]....
        /*0150*/ 	.word	0x000026d0


	//   ....[23]....
        /*0154*/ 	.word	0x00002720


	//   ....[24]....
        /*0158*/ 	.word	0x00002770


	//   ....[25]....
        /*015c*/ 	.word	0x00003550


	//   ....[26]....
        /*0160*/ 	.word	0x000035d0


	//   ....[27]....
        /*0164*/ 	.word	0x00003620


	//   ....[28]....
        /*0168*/ 	.word	0x00003660


	//   ....[29]....
        /*016c*/ 	.word	0x00003690


	//----- nvinfo : EIATTR_VRC_CTA_INIT_COUNT
	.align		4
.L_290:
        /*0170*/ 	.byte	0x02, 0x4a
	.zero		1
	.zero		1


	//----- nvinfo : EIATTR_EXIT_INSTR_OFFSETS
	.align		4
        /*0174*/ 	.byte	0x04, 0x1c
        /*0176*/ 	.short	(.L_292 - .L_291)


	//   ....[0]....
.L_291:
        /*0178*/ 	.word	0x00000080


	//   ....[1]....
        /*017c*/ 	.word	0x000000c0


	//   ....[2]....
        /*0180*/ 	.word	0x000037b0


	//   ....[3]....
        /*0184*/ 	.word	0x00003800


	//----- nvinfo : EIATTR_MAX_THREADS
	.align		4
.L_292:
        /*0188*/ 	.byte	0x04, 0x05
        /*018a*/ 	.short	(.L_294 - .L_293)
.L_293:
        /*018c*/ 	.word	0x00000100
        /*0190*/ 	.word	0x00000001
        /*0194*/ 	.word	0x00000001


	//----- nvinfo : EIATTR_CRS_STACK_SIZE
	.align		4
.L_294:
        /*0198*/ 	.byte	0x04, 0x1e
        /*019a*/ 	.short	(.L_296 - .L_295)
.L_295:
        /*019c*/ 	.word	0x00000000


	//----- nvinfo : EIATTR_CBANK_PARAM_SIZE
	.align		4
.L_296:
        /*01a0*/ 	.byte	0x03, 0x19
        /*01a2*/ 	.short	0x001d


	//----- nvinfo : EIATTR_PARAM_CBANK
	.align		4
        /*01a4*/ 	.byte	0x04, 0x0a
        /*01a6*/ 	.short	(.L_298 - .L_297)
	.align		4
.L_297:
        /*01a8*/ 	.word	index@(.nv.constant0._ZN3cub18CUB_300001_SM_10006detail6reduce28DeviceReduceSingleTileKernelINS2_10policy_hubIijN4cuda3__47minimumIiEEE10Policy1000EPiSB_iS8_iiNS5_3std3__410__identityEEEvT0_T1_T2_T3_T4_T6_)
        /*01ac*/ 	.short	0x0380
        /*01ae*/ 	.short	0x001d


	//----- nvinfo : EIATTR_SW_WAR
	.align		4
.L_298:
        /*01b0*/ 	.byte	0x04, 0x36
        /*01b2*/ 	.short	(.L_300 - .L_299)
.L_299:
        /*01b4*/ 	.word	0x00000008
.L_300:


//--------------------- .nv.info._ZN3cub18CUB_300001_SM_10006detail6reduce18DeviceReduceKernelINS2_10policy_hubIijN4cuda3__47minimumIiEEE10Policy1000EN6thrust24THRUST_300001_SM_1000_NS6detail15normal_iteratorINSC_10device_ptrIiEEEEjS8_iNS5_3std3__410__identityEEEvT0_PT3_T1_NS0_13GridEvenShareISO_EET2_T4_ --------------------------
	.section	.nv.info._ZN3cub18CUB_300001_SM_10006detail6reduce18DeviceReduceKernelINS2_10policy_hubIijN4cuda3__47minimumIiEEE10Policy1000EN6thrust24THRUST_300001_SM_1000_NS6detail15normal_iteratorINSC_10device_ptrIiEEEEjS8_iNS5_3std3__410__identityEEEvT0_PT3_T1_NS0_13GridEvenShareISO_EET2_T4_,"",@"SHT_CUDA_INFO"
	.sectionflags	@""
	.align	4


	//----- nvinfo : EIATTR_CUDA_API_VERSION
	.align		4
        /*0000*/ 	.byte	0x04, 0x37
        /*0002*/ 	.short	(.L_302 - .L_301)
.L_301:
        /*0004*/ 	.word	0x00000082


	//----- nvinfo : EIATTR_KPARAM_INFO
	.align		4
.L_302:
        /*0008*/ 	.byte	0x04, 0x17
        /*000a*/ 	.short	(.L_304 - .L_303)
.L_303:
        /*000c*/ 	.word	0x00000000
        /*0010*/ 	.short	0x0005
        /*0012*/ 	.short	0x003d
        /*0014*/ 	.byte	0x00, 0xf0, 0x05, 0x00


	//----- nvinfo : EIATTR_KPARAM_INFO
	.align		4
.L_304:
        /*0018*/ 	.byte	0x04, 0x17
        /*001a*/ 	.short	(.L_306 - .L_305)
.L_305:
        /*001c*/ 	.word	0x00000000
        /*0020*/ 	.short	0x0004
        /*0022*/ 	.short	0x003c
        /*0024*/ 	.byte	0x00, 0xf0, 0x05, 0x00


	//----- nvinfo : EIATTR_KPARAM_INFO
	.align		4
.L_306:
        /*0028*/ 	.byte	0x04, 0x17
        /*002a*/ 	.short	(.L_308 - .L_307)
.L_307:
        /*002c*/ 	.word	0x00000000
        /*0030*/ 	.short	0x0003
        /*0032*/ 	.short	0x0014
        /*0034*/ 	.byte	0x00, 0xf0, 0xa1, 0x00


	//----- nvinfo : EIATTR_KPARAM_INFO
	.align		4
.L_308:
        /*0038*/ 	.byte	0x04, 0x17
        /*003a*/ 	.short	(.L_310 - .L_309)
.L_309:
        /*003c*/ 	.word	0x00000000
        /*0040*/ 	.short	0x0002
        /*0042*/ 	.short	0x0010
        /*0044*/ 	.byte	0x00, 0xf0, 0x11, 0x00


	//----- nvinfo : EIATTR_KPARAM_INFO
	.align		4
.L_310:
        /*0048*/ 	.byte	0x04, 0x17
        /*004a*/ 	.short	(.L_312 - .L_311)
.L_311:
        /*004c*/ 	.word	0x00000000
        /*0050*/ 	.short	0x0001
        /*0052*/ 	.short	0x0008
        /*0054*/ 	.byte	0x00, 0xf5, 0x21, 0x00


	//----- nvinfo : EIATTR_KPARAM_INFO
	.align		4
.L_312:
        /*0058*/ 	.byte	0x04, 0x17
        /*005a*/ 	.short	(.L_314 - .L_313)
.L_313:
        /*005c*/ 	.word	0x00000000
        /*0060*/ 	.short	0x0000
        /*0062*/ 	.short	0x0000
        /*0064*/ 	.byte	0x00, 0xf0, 0x21, 0x00


	//----- nvinfo : EIATTR_SPARSE_MMA_MASK
	.align		4
.L_314:
        /*0068*/ 	.byte	0x03, 0x50
        /*006a*/ 	.short	0x0000


	//----- nvinfo : EIATTR_MAXREG_COUNT
	.align		4
        /*006c*/ 	.byte	0x03, 0x1b
        /*006e*/ 	.short	0x00ff


	//----- nvinfo : EIATTR_NUM_BARRIERS
	.align		4
        /*0070*/ 	.byte	0x02, 0x4c
        /*0072*/ 	.byte	0x01
	.zero		1


	//----- nvinfo : EIATTR_MERCURY_ISA_VERSION
	.align		4
        /*0074*/ 	.byte	0x03, 0x5f
        /*0076*/ 	.short	0x0101


	//----- nvinfo : EIATTR_COOP_GROUP_MASK_REGIDS
	.align		4
        /*0078*/ 	.byte	0x04, 0x29
        /*007a*/ 	.short	(.L_316 - .L_315)


	//   ....[0]....
.L_315:
        /*007c*/ 	.word	0xffffffff


	//   ....[1]....
        /*0080*/ 	.word	0xffffffff


	//   ....[2]....
        /*0084*/ 	.word	0xffffffff


	//   ....[3]....
        /*0088*/ 	.word	0xffffffff


	//   ....[4]....
        /*008c*/ 	.word	0xffffffff


	//   ....[5]....
        /*0090*/ 	.word	0xffffffff


	//   ....[6]....
        /*0094*/ 	.word	0xffffffff


	//   ....[7]....
        /*0098*/ 	.word	0xffffffff


	//   ....[8]....
        /*009c*/ 	.word	0xffffffff


	//   ....[9]....
        /*00a0*/ 	.word	0xffffffff


	//   ....[10]....
        /*00a4*/ 	.word	0xffffffff


	//   ....[11]....
        /*00a8*/ 	.word	0xffffffff


	//   ....[12]....
        /*00ac*/ 	.word	0xffffffff


	//   ....[13]....
        /*00b0*/ 	.word	0xffffffff


	//   ....[14]....
        /*00b4*/ 	.word	0xffffffff


	//----- nvinfo : EIATTR_COOP_GROUP_INSTR_OFFSETS
	.align		4
.L_316:
        /*00b8*/ 	.byte	0x04, 0x28
        /*00ba*/ 	.short	(.L_318 - .L_317)


	//   ....[0]....
.L_317:
        /*00bc*/ 	.word	0x00000b10


	//   ....[1]....
        /*00c0*/ 	.word	0x00000b70


	//   ....[2]....
        /*00c4*/ 	.word	0x00000be0


	//   ....[3]....
        /*00c8*/ 	.word	0x00000c30


	//   ....[4]....
        /*00cc*/ 	.word	0x00000c60


	//   ....[5]....
        /*00d0*/ 	.word	0x00000df0


	//   ....[6]....
        /*00d4*/ 	.word	0x00000e80


	//   ....[7]....
        /*00d8*/ 	.word	0x00000ed0


	//   ....[8]....
        /*00dc*/ 	.word	0x00000f10


	//   ....[9]....
        /*00e0*/ 	.word	0x00000f50


	//   ....[10]....
        /*00e4*/ 	.word	0x00002060


	//   ....[11]....
        /*00e8*/ 	.word	0x000020f0


	//   ....[12]....
        /*00ec*/ 	.word	0x00002140


	//   ....[13]....
        /*00f0*/ 	.word	0x00002180


	//   ....[14]....
        /*00f4*/ 	.word	0x000021b0


	//----- nvinfo : EIATTR_VRC_CTA_INIT_COUNT
	.align		4
.L_318:
        /*00f8*/ 	.byte	0x02, 0x4a
	.zero		1
	.zero		1


	//----- nvinfo : EIATTR_EXIT_INSTR_OFFSETS
	.align		4
        /*00fc*/ 	.byte	0x04, 0x1c
        /*00fe*/ 	.short	(.L_320 - .L_319)


	//   ....[0]....
.L_319:
        /*0100*/ 	.word	0x000022d0


	//   ....[1]....
        /*0104*/ 	.word	0x00002310


	//----- nvinfo : EIATTR_MAX_THREADS
	.align		4
.L_320:
        /*0108*/ 	.byte	0x04, 0x05
        /*010a*/ 	.short	(.L_322 - .L_321)
.L_321:
        /*010c*/ 	.word	0x00000100
        /*0110*/ 	.word	0x00000001
        /*0114*/ 	.word	0x00000001


	//----- nvinfo : EIATTR_CRS_STACK_SIZE
	.align		4
.L_322:
        /*0118*/ 	.byte	0x04, 0x1e
        /*011a*/ 	.short	(.L_324 - .L_323)
.L_323:
        /*011c*/ 	.word	0x00000000


	//----- nvinfo : EIATTR_CBANK_PARAM_SIZE
	.align		4
.L_324:
        /*0120*/ 	.byte	0x03, 0x19
        /*0122*/ 	.short	0x003e


	//----- nvinfo : EIATTR_PARAM_CBANK
	.align		4
        /*0124*/ 	.byte	0x04, 0x0a
        /*0126*/ 	.short	(.L_326 - .L_325)
	.align		4
.L_325:
        /*0128*/ 	.word	index@(.nv.constant0._ZN3cub18CUB_300001_SM_10006detail6reduce18DeviceReduceKernelINS2_10policy_hubIijN4cuda3__47minimumIiEEE10Policy1000EN6thrust24THRUST_300001_SM_1000_NS6detail15normal_iteratorINSC_10device_ptrIiEEEEjS8_iNS5_3std3__410__identityEEEvT0_PT3_T1_NS0_13GridEvenShareISO_EET2_T4_)
        /*012c*/ 	.short	0x0380
        /*012e*/ 	.short	0x003e


	//----- nvinfo : EIATTR_SW_WAR
	.align		4
.L_326:
        /*0130*/ 	.byte	0x04, 0x36
        /*0132*/ 	.short	(.L_328 - .L_327)
.L_327:
        /*0134*/ 	.word	0x00000008
.L_328:


//--------------------- .nv.info._ZN3cub18CUB_300001_SM_10006detail6reduce28DeviceReduceSingleTileKernelINS2_10policy_hubIijN4cuda3__47minimumIiEEE10Policy1000EN6thrust24THRUST_300001_SM_1000_NS6detail15normal_iteratorINSC_10device_ptrIiEEEEPijS8_iiNS5_3std3__410__identityEEEvT0_T1_T2_T3_T4_T6_ --------------------------
	.section	.nv.info._ZN3cub18CUB_300001_SM_10006detail6reduce28DeviceReduceSingleTileKernelINS2_10policy_hubIijN4cuda3__47minimumIiEEE10Policy1000EN6thrust24THRUST_300001_SM_1000_NS6detail15normal_iteratorINSC_10device_ptrIiEEEEPijS8_iiNS5_3std3__410__identityEEEvT0_T1_T2_T3_T4_T6_,"",@"SHT_CUDA_INFO"
	.sectionflags	@""
	.align	4


	//----- nvinfo : EIATTR_CUDA_API_VERSION
	.align		4
        /*0000*/ 	.byte	0x04, 0x37
        /*0002*/ 	.short	(.L_330 - .L_329)
.L_329:
        /*0004*/ 	.word	0x00000082


	//----- nvinfo : EIATTR_KPARAM_INFO
	.align		4
.L_330:
        /*0008*/ 	.byte	0x04, 0x17
        /*000a*/ 	.short	(.L_332 - .L_331)
.L_331:
        /*000c*/ 	.word	0x00000000
        /*0010*/ 	.short	0x0005
        /*0012*/ 	.short	0x001c
        /*0014*/ 	.byte	0x00, 0xf0, 0x05, 0x00


	//----- nvinfo : EIATTR_KPARAM_INFO
	.align		4
.L_332:
        /*0018*/ 	.byte	0x04, 0x17
        /*001a*/ 	.short	(.L_334 - .L_333)
.L_333:
        /*001c*/ 	.word	0x00000000
        /*0020*/ 	.short	0x0004
        /*0022*/ 	.short	0x0018
        /*0024*/ 	.byte	0x00, 0xf0, 0x11, 0x00


	//----- nvinfo : EIATTR_KPARAM_INFO
	.align		4
.L_334:
        /*0028*/ 	.byte	0x04, 0x17
        /*002a*/ 	.short	(.L_336 - .L_335)
.L_335:
        /*002c*/ 	.word	0x00000000
        /*0030*/ 	.short	0x0003
        /*0032*/ 	.short	0x0014
        /*0034*/ 	.byte	0x00, 0xf0, 0x05, 0x00


	//----- nvinfo : EIATTR_KPARAM_INFO
	.align		4
.L_336:
        /*0038*/ 	.byte	0x04, 0x17
        /*003a*/ 	.short	(.L_338 - .L_337)
.L_337:
        /*003c*/ 	.word	0x00000000
        /*0040*/ 	.short	0x0002
        /*0042*/ 	.short	0x0010
        /*0044*/ 	.byte	0x00, 0xf0, 0x11, 0x00


	//----- nvinfo : EIATTR_KPARAM_INFO
	.align		4
.L_338:
        /*0048*/ 	.byte	0x04, 0x17
        /*004a*/ 	.short	(.L_340 - .L_339)
.L_339:
        /*004c*/ 	.word	0x00000000
        /*0050*/ 	.short	0x0001
        /*0052*/ 	.short	0x0008
        /*0054*/ 	.byte	0x00, 0xf5, 0x21, 0x00


	//----- nvinfo : EIATTR_KPARAM_INFO
	.align		4
.L_340:
        /*0058*/ 	.byte	0x04, 0x17
        /*005a*/ 	.short	(.L_342 - .L_341)
.L_341:
        /*005c*/ 	.word	0x00000000
        /*0060*/ 	.short	0x0000
        /*0062*/ 	.short	0x0000
        /*0064*/ 	.byte	0x00, 0xf0, 0x21, 0x00


	//----- nvinfo : EIATTR_SPARSE_MMA_MASK
	.align		4
.L_342:
        /*0068*/ 	.byte	0x03, 0x50
        /*006a*/ 	.short	0x0000


	//----- nvinfo : EIATTR_MAXREG_COUNT
	.align		4
        /*006c*/ 	.byte	0x03, 0x1b
        /*006e*/ 	.short	0x00ff


	//----- nvinfo : EIATTR_NUM_BARRIERS
	.align		4
        /*0070*/ 	.byte	0x02, 0x4c
        /*0072*/ 	.byte	0x01
	.zero		1


	//----- nvinfo : EIATTR_MERCURY_ISA_VERSION
	.align		4
        /*0074*/ 	.byte	0x03, 0x5f
        /*0076*/ 	.short	0x0101


	//----- nvinfo : EIATTR_COOP_GROUP_MASK_REGIDS
	.align		4
        /*0078*/ 	.byte	0x04, 0x29
        /*007a*/ 	.short	(.L_344 - .L_343)


	//   ....[0]....
.L_343:
        /*007c*/ 	.word	0xffffffff


	//   ....[1]....
        /*0080*/ 	.word	0xffffffff


	//   ....[2]....
        /*0084*/ 	.word	0xffffffff


	//   ....[3]....
        /*0088*/ 	.word	0xffffffff


	//   ....[4]....
        /*008c*/ 	.word	0xffffffff


	//   ....[5]....
        /*0090*/ 	.word	0xffffffff


	//   ....[6]....
        /*0094*/ 	.word	0xffffffff


	//   ....[7]....
        /*0098*/ 	.word	0xffffffff


	//   ....[8]....
        /*009c*/ 	.word	0xffffffff


	//   ....[9]....
        /*00a0*/ 	.word	0xffffffff


	//   ....[10]....
        /*00a4*/ 	.word	0xffffffff


	//   ....[11]....
        /*00a8*/ 	.word	0xffffffff


	//   ....[12]....
        /*00ac*/ 	.word	0xffffffff


	//   ....[13]....
        /*00b0*/ 	.word	0xffffffff


	//   ....[14]....
        /*00b4*/ 	.word	0xffffffff


	//----- nvinfo : EIATTR_COOP_GROUP_INSTR_OFFSETS
	.align		4
.L_344:
        /*00b8*/ 	.byte	0x04, 0x28
        /*00ba*/ 	.short	(.L_346 - .L_345)


	//   ....[0]....
.L_345:
        /*00bc*/ 	.word	0x00000840


	//   ....[1]....
        /*00c0*/ 	.word	0x000008a0


	//   ....[2]....
        /*00c4*/ 	.word	0x00000910


	//   ....[3]....
        /*00c8*/ 	.word	0x00000960


	//   ....[4]....
        /*00cc*/ 	.word	0x00000990


	//   ....[5]....
        /*00d0*/ 	.word	0x00000b20


	//   ....[6]....
        /*00d4*/ 	.word	0x00000bb0


	//   ....[7]....
        /*00d8*/ 	.word	0x00000c00


	//   ....[8]....
        /*00dc*/ 	.word	0x00000c40


	//   ....[9]....
        /*00e0*/ 	.word	0x00000c80


	//   ....[10]....
        /*00e4*/ 	.word	0x00001c30


	//   ....[11]....
        /*00e8*/ 	.word	0x00001cb0


	//   ....[12]....
        /*00ec*/ 	.word	0x00001d00


	//   ....[13]....
        /*00f0*/ 	.word	0x00001d40


	//   ....[14]....
        /*00f4*/ 	.word	0x00001d70


	//----- nvinfo : EIATTR_VRC_CTA_INIT_COUNT
	.align		4
.L_346:
        /*00f8*/ 	.byte	0x02, 0x4a
	.zero		1
	.zero		1


	//----- nvinfo : EIATTR_EXIT_INSTR_OFFSETS
	.align		4
        /*00fc*/ 	.byte	0x04, 0x1c
        /*00fe*/ 	.short	(.L_348 - .L_347)


	//   ....[0]....
.L_347:
        /*0100*/ 	.word	0x00000080


	//   ....[1]....
        /*0104*/ 	.word	0x000000c0


	//   ....[2]....
        /*0108*/ 	.word	0x00001e90


	//   ....[3]....
        /*010c*/ 	.word	0x00001ee0


	//----- nvinfo : EIATTR_MAX_THREADS
	.align		4
.L_348:
        /*0110*/ 	.byte	0x04, 0x05
        /*0112*/ 	.short	(.L_350 - .L_349)
.L_349:
        /*0114*/ 	.word	0x00000100
        /*0118*/ 	.word	0x00000001
        /*011c*/ 	.word	0x00000001


	//----- nvinfo : EIATTR_CRS_STACK_SIZE
	.align		4
.L_350:
        /*0120*/ 	.byte	0x04, 0x1e
        /*0122*/ 	.short	(.L_352 - .L_351)
.L_351:
        /*0124*/ 	.word	0x00000000


	//----- nvinfo : EIATTR_CBANK_PARAM_SIZE
	.align		4
.L_352:
        /*0128*/ 	.byte	0x03, 0x19
        /*012a*/ 	.short	0x001d


	//----- nvinfo : EIATTR_PARAM_CBANK
	.align		4
        /*012c*/ 	.byte	0x04, 0x0a
        /*012e*/ 	.short	(.L_354 - .L_353)
	.align		4
.L_353:
        /*0130*/ 	.word	index@(.nv.constant0._ZN3cub18CUB_300001_SM_10006detail6reduce28DeviceReduceSingleTileKernelINS2_10policy_hubIijN4cuda3__47minimumIiEEE10Policy1000EN6thrust24THRUST_300001_SM_1000_NS6detail15normal_iteratorINSC_10device_ptrIiEEEEPijS8_iiNS5_3std3__410__identityEEEvT0_T1_T2_T3_T4_T6_)
        /*0134*/ 	.short	0x0380
        /*0136*/ 	.short	0x001d


	//----- nvinfo : EIATTR_SW_WAR
	.align		4
.L_354:
        /*0138*/ 	.byte	0x04, 0x36
        /*013a*/ 	.short	(.L_356 - .L_355)
.L_355:
        /*013c*/ 	.word	0x00000008
.L_356:


//--------------------- .nv.info._ZN3cub18CUB_300001_SM_10006detail8for_each13static_kernelINS2_12policy_hub_t12policy_500_tElN6thrust24THRUST_300001_SM_1000_NS8cuda_cub10__tabulate7functorINS7_6detail15normal_iteratorINS7_10device_ptrIiEEEE9generatorlEEEEvT0_T1_ --------------------------
	.section	.nv.info._ZN3cub18CUB_300001_SM_10006detail8for_each13static_kernelINS2_12policy_hub_t12policy_500_tElN6thrust24THRUST_300001_SM_1000_NS8cuda_cub10__tabulate7functorINS7_6detail15normal_iteratorINS7_10device_ptrIiEEEE9generatorlEEEEvT0_T1_,"",@"SHT_CUDA_INFO"
	.sectionflags	@""
	.align	4


	//----- nvinfo : EIATTR_CUDA_API_VERSION
	.align		4
        /*0000*/ 	.byte	0x04, 0x37
        /*0002*/ 	.short	(.L_358 - .L_357)
.L_357:
        /*0004*/ 	.word	0x00000082


	//----- nvinfo : EIATTR_KPARAM_INFO
	.align		4
.L_358:
        /*0008*/ 	.byte	0x04, 0x17
        /*000a*/ 	.short	(.L_360 - .L_359)
.L_359:
        /*000c*/ 	.word	0x00000000
        /*0010*/ 	.short	0x0001
        /*0012*/ 	.short	0x0008
        /*0014*/ 	.byte	0x00, 0xf0, 0x41, 0x00


	//----- nvinfo : EIATTR_KPARAM_INFO
	.align		4
.L_360:
        /*0018*/ 	.byte	0x04, 0x17
        /*001a*/ 	.short	(.L_362 - .L_361)
.L_361:
        /*001c*/ 	.word	0x00000000
        /*0020*/ 	.short	0x0000
        /*0022*/ 	.short	0x0000
        /*0024*/ 	.byte	0x00, 0xf0, 0x21, 0x00


	//----- nvinfo : EIATTR_SPARSE_MMA_MASK
	.align		4
.L_362:
        /*0028*/ 	.byte	0x03, 0x50
        /*002a*/ 	.short	0x0000


	//----- nvinfo : EIATTR_MAXREG_COUNT
	.align		4
        /*002c*/ 	.byte	0x03, 0x1b
        /*002e*/ 	.short	0x00ff


	//----- nvinfo : EIATTR_MERCURY_ISA_VERSION
	.align		4
        /*0030*/ 	.byte	0x03, 0x5f
        /*0032*/ 	.short	0x0101


	//----- nvinfo : EIATTR_VRC_CTA_INIT_COUNT
	.align		4
        /*0034*/ 	.byte	0x02, 0x4a
	.zero		1
	.zero		1


	//----- nvinfo : EIATTR_EXIT_INSTR_OFFSETS
	.align		4
        /*0038*/ 	.byte	0x04, 0x1c
        /*003a*/ 	.short	(.L_364 - .L_363)


	//   ....[0]....
.L_363:
        /*003c*/ 	.word	0x00000160


	//   ....[1]....
        /*0040*/ 	.word	0x000002a0


	//   ....[2]....
        /*0044*/ 	.word	0x000002c0


	//----- nvinfo : EIATTR_MAX_THREADS
	.align		4
.L_364:
        /*0048*/ 	.byte	0x04, 0x05
        /*004a*/ 	.short	(.L_366 - .L_365)
.L_365:
        /*004c*/ 	.word	0x00000100
        /*0050*/ 	.word	0x00000001
        /*0054*/ 	.word	0x00000001


	//----- nvinfo : EIATTR_CBANK_PARAM_SIZE
	.align		4
.L_366:
        /*0058*/ 	.byte	0x03, 0x19
        /*005a*/ 	.short	0x0018


	//----- nvinfo : EIATTR_PARAM_CBANK
	.align		4
        /*005c*/ 	.byte	0x04, 0x0a
        /*005e*/ 	.short	(.L_368 - .L_367)
	.align		4
.L_367:
        /*0060*/ 	.word	index@(.nv.constant0._ZN3cub18CUB_300001_SM_10006detail8for_each13static_kernelINS2_12policy_hub_t12policy_500_tElN6thrust24THRUST_300001_SM_1000_NS8cuda_cub10__tabulate7functorINS7_6detail15normal_iteratorINS7_10device_ptrIiEEEE9generatorlEEEEvT0_T1_)
        /*0064*/ 	.short	0x0380
        /*0066*/ 	.short	0x0018


	//----- nvinfo : EIATTR_SW_WAR
	.align		4
.L_368:
        /*0068*/ 	.byte	0x04, 0x36
        /*006a*/ 	.short	(.L_370 - .L_369)
.L_369:
        /*006c*/ 	.word	0x00000008
.L_370:


//--------------------- .nv.info._ZN3cub18CUB_300001_SM_10006detail8for_each13static_kernelINS2_12policy_hub_t12policy_500_tEmN6thrust24THRUST_300001_SM_1000_NS8cuda_cub20__uninitialized_fill7functorINS7_10device_ptrIiEEiEEEEvT0_T1_ --------------------------
	.section	.nv.info._ZN3cub18CUB_300001_SM_10006detail8for_each13static_kernelINS2_12policy_hub_t12policy_500_tEmN6thrust24THRUST_300001_SM_1000_NS8cuda_cub20__uninitialized_fill7functorINS7_10device_ptrIiEEiEEEEvT0_T1_,"",@"SHT_CUDA_INFO"
	.sectionflags	@""
	.align	4


	//----- nvinfo : EIATTR_CUDA_API_VERSION
	.align		4
        /*0000*/ 	.byte	0x04, 0x37
        /*0002*/ 	.short	(.L_372 - .L_371)
.L_371:
        /*0004*/ 	.word	0x00000082


	//----- nvinfo : EIATTR_KPARAM_INFO
	.align		4
.L_372:
        /*0008*/ 	.byte	0x04, 0x17
        /*000a*/ 	.short	(.L_374 - .L_373)
.L_373:
        /*000c*/ 	.word	0x00000000
        /*0010*/ 	.short	0x0001
        /*0012*/ 	.short	0x0008
        /*0014*/ 	.byte	0x00, 0xf0, 0x41, 0x00


	//----- nvinfo : EIATTR_KPARAM_INFO
	.align		4
.L_374:
        /*0018*/ 	.byte	0x04, 0x17
        /*001a*/ 	.short	(.L_376 - .L_375)
.L_375:
        /*001c*/ 	.word	0x00000000
        /*0020*/ 	.short	0x0000
        /*0022*/ 	.short	0x0000
        /*0024*/ 	.byte	0x00, 0xf0, 0x21, 0x00


	//----- nvinfo : EIATTR_SPARSE_MMA_MASK
	.align		4
.L_376:
        /*0028*/ 	.byte	0x03, 0x50
        /*002a*/ 	.short	0x0000


	//----- nvinfo : EIATTR_MAXREG_COUNT
	.align		4
        /*002c*/ 	.byte	0x03, 0x1b
        /*002e*/ 	.short	0x00ff


	//----- nvinfo : EIATTR_MERCURY_ISA_VERSION
	.align		4
        /*0030*/ 	.byte	0x03, 0x5f
        /*0032*/ 	.short	0x0101


	//----- nvinfo : EIATTR_VRC_CTA_INIT_COUNT
	.align		4
        /*0034*/ 	.byte	0x02, 0x4a
	.zero		1
	.zero		1


	//----- nvinfo : EIATTR_EXIT_INSTR_OFFSETS
	.align		4
        /*0038*/ 	.byte	0x04, 0x1c
        /*003a*/ 	.short	(.L_378 - .L_377)


	//   ....[0]....
.L_377:
        /*003c*/ 	.word	0x00000130


	//   ....[1]....
        /*0040*/ 	.word	0x00000230


	//   ....[2]....
        /*0044*/ 	.word	0x00000260


	//----- nvinfo : EIATTR_MAX_THREADS
	.align		4
.L_378:
        /*0048*/ 	.byte	0x04, 0x05
        /*004a*/ 	.short	(.L_380 - .L_379)
.L_379:
        /*004c*/ 	.word	0x00000100
        /*0050*/ 	.word	0x00000001
        /*0054*/ 	.word	0x00000001


	//----- nvinfo : EIATTR_CBANK_PARAM_SIZE
	.align		4
.L_380:
        /*0058*/ 	.byte	0x03, 0x19
        /*005a*/ 	.short	0x0018


	//----- nvinfo : EIATTR_PARAM_CBANK
	.align		4
        /*005c*/ 	.byte	0x04, 0x0a
        /*005e*/ 	.short	(.L_382 - .L_381)
	.align		4
.L_381:
        /*0060*/ 	.word	index@(.nv.constant0._ZN3cub18CUB_300001_SM_10006detail8for_each13static_kernelINS2_12policy_hub_t12policy_500_tEmN6thrust24THRUST_300001_SM_1000_NS8cuda_cub20__uninitialized_fill7functorINS7_10device_ptrIiEEiEEEEvT0_T1_)
        /*0064*/ 	.short	0x0380
        /*0066*/ 	.short	0x0018


	//----- nvinfo : EIATTR_SW_WAR
	.align		4
.L_382:
        /*0068*/ 	.byte	0x04, 0x36
        /*006a*/ 	.short	(.L_384 - .L_383)
.L_383:
        /*006c*/ 	.word	0x00000008
.L_384:


//--------------------- .nv.info._ZN3cub18CUB_300001_SM_10006detail11EmptyKernelIvEEvv --------------------------
	.section	.nv.info._ZN3cub18CUB_300001_SM_10006detail11EmptyKernelIvEEvv,"",@"SHT_CUDA_INFO"
	.sectionflags	@""
	.align	4


	//----- nvinfo : EIATTR_CUDA_API_VERSION
	.align		4
        /*0000*/ 	.byte	0x04, 0x37
        /*0002*/ 	.short	(.L_386 - .L_385)
.L_385:
        /*0004*/ 	.word	0x00000082


	//----- nvinfo : EIATTR_SPARSE_MMA_MASK
	.align		4
.L_386:
        /*0008*/ 	.byte	0x03, 0x50
        /*000a*/ 	.short	0x0000


	//----- nvinfo : EIATTR_MAXREG_COUNT
	.align		4
        /*000c*/ 	.byte	0x03, 0x1b
        /*000e*/ 	.short	0x00ff


	//----- nvinfo : EIATTR_MERCURY_ISA_VERSION
	.align		4
        /*0010*/ 	.byte	0x03, 0x5f
        /*0012*/ 	.short	0x0101


	//----- nvinfo : EIATTR_VRC_CTA_INIT_COUNT
	.align		4
        /*0014*/ 	.byte	0x02, 0x4a
	.zero		1
	.zero		1


	//----- nvinfo : EIATTR_EXIT_INSTR_OFFSETS
	.align		4
        /*0018*/ 	.byte	0x04, 0x1c
        /*001a*/ 	.short	(.L_388 - .L_387)


	//   ....[0]....
.L_387:
        /*001c*/ 	.word	0x00000010


	//----- nvinfo : EIATTR_SW_WAR
	.align		4
.L_388:
        /*0020*/ 	.byte	0x04, 0x36
        /*0022*/ 	.short	(.L_390 - .L_389)
.L_389:
        /*0024*/ 	.word	0x00000008
.L_390:


//--------------------- .nv.callgraph             --------------------------
	.section	.nv.callgraph,"",@"SHT_CUDA_CALLGRAPH"
	.align	4
	.sectionentsize	8
	.align		4
        /*0000*/ 	.word	0x00000000
	.align		4
        /*0004*/ 	.word	0xffffffff
	.align		4
        /*0008*/ 	.word	0x00000000
	.align		4
        /*000c*/ 	.word	0xfffffffe
	.align		4
        /*0010*/ 	.word	0x00000000
	.align		4
        /*0014*/ 	.word	0xfffffffd
	.align		4
        /*0018*/ 	.word	0x00000000
	.align		4
        /*001c*/ 	.word	0xfffffffc


//--------------------- .nv.constant4             --------------------------
	.section	.nv.constant4,"a",@progbits
	.align	8
	.align		8
.nv.constant4:
        /*0000*/ 	.dword	_ZN30_INTERNAL_59e6a32f_4_k_cu_main4cuda3std3__45__cpo5beginE
	.align		8
        /*0008*/ 	.dword	_ZN30_INTERNAL_59e6a32f_4_k_cu_main4cuda3std3__45__cpo3endE
	.align		8
        /*0010*/ 	.dword	_ZN30_INTERNAL_59e6a32f_4_k_cu_main4cuda3std3__45__cpo6cbeginE
	.align		8
        /*0018*/ 	.dword	_ZN30_INTERNAL_59e6a32f_4_k_cu_main4cuda3std3__45__cpo4cendE
	.align		8
        /*0020*/ 	.dword	_ZN30_INTERNAL_59e6a32f_4_k_cu_main4cuda3std3__45__cpo6rbeginE
	.align		8
        /*0028*/ 	.dword	_ZN30_INTERNAL_59e6a32f_4_k_cu_main4cuda3std3__45__cpo4rendE
	.align		8
        /*0030*/ 	.dword	_ZN30_INTERNAL_59e6a32f_4_k_cu_main4cuda3std3__45__cpo7crbeginE
	.align		8
        /*0038*/ 	.dword	_ZN30_INTERNAL_59e6a32f_4_k_cu_main4cuda3std3__45__cpo5crendE
	.align		8
        /*0040*/ 	.dword	_ZN30_INTERNAL_59e6a32f_4_k_cu_main4cuda3std3__432_GLOBAL__N__59e6a32f_4_k_cu_main6ignoreE
	.align		8
        /*0048*/ 	.dword	_ZN30_INTERNAL_59e6a32f_4_k_cu_main4cuda3std3__419piecewise_constructE
	.align		8
        /*0050*/ 	.dword	_ZN30_INTERNAL_59e6a32f_4_k_cu_main4cuda3std3__48in_placeE
	.align		8
        /*0058*/ 	.dword	_ZN30_INTERNAL_59e6a32f_4_k_cu_main4cuda3std3__420unreachable_sentinelE
	.align		8
        /*0060*/ 	.dword	_ZN30_INTERNAL_59e6a32f_4_k_cu_main4cuda3std3__47nulloptE
	.align		8
        /*0068*/ 	.dword	_ZN30_INTERNAL_59e6a32f_4_k_cu_main4cuda3std3__48unexpectE
	.align		8
        /*0070*/ 	.dword	_ZN30_INTERNAL_59e6a32f_4_k_cu_main4cuda3std6ranges3__45__cpo4swapE
	.align		8
        /*0078*/ 	.dword	_ZN30_INTERNAL_59e6a32f_4_k_cu_main4cuda3std6ranges3__45__cpo9iter_moveE
	.align		8
        /*0080*/ 	.dword	_ZN30_INTERNAL_59e6a32f_4_k_cu_main4cuda3std6ranges3__45__cpo5beginE
	.align		8
        /*0088*/ 	.dword	_ZN30_INTERNAL_59e6a32f_4_k_cu_main4cuda3std6ranges3__45__cpo3endE
	.align		8
        /*0090*/ 	.dword	_ZN30_INTERNAL_59e6a32f_4_k_cu_main4cuda3std6ranges3__45__cpo6cbeginE
	.align		8
        /*0098*/ 	.dword	_ZN30_INTERNAL_59e6a32f_4_k_cu_main4cuda3std6ranges3__45__cpo4cendE
	.align		8
        /*00a0*/ 	.dword	_ZN30_INTERNAL_59e6a32f_4_k_cu_main4cuda3std6ranges3__45__cpo7advanceE
	.align		8
        /*00a8*/ 	.dword	_ZN30_INTERNAL_59e6a32f_4_k_cu_main4cuda3std6ranges3__45__cpo9iter_swapE
	.align		8
        /*00b0*/ 	.dword	_ZN30_INTERNAL_59e6a32f_4_k_cu_main4cuda3std6ranges3__45__cpo4nextE
	.align		8
        /*00b8*/ 	.dword	_ZN30_INTERNAL_59e6a32f_4_k_cu_main4cuda3std6ranges3__45__cpo4prevE
	.align		8
        /*00c0*/ 	.dword	_ZN30_INTERNAL_59e6a32f_4_k_cu_main4cuda3std6ranges3__45__cpo4dataE
	.align		8
        /*00c8*/ 	.dword	_ZN30_INTERNAL_59e6a32f_4_k_cu_main4cuda3std6ranges3__45__cpo5cdataE
	.align		8
        /*00d0*/ 	.dword	_ZN30_INTERNAL_59e6a32f_4_k_cu_main4cuda3std6ranges3__45__cpo4sizeE
	.align		8
        /*00d8*/ 	.dword	_ZN30_INTERNAL_59e6a32f_4_k_cu_main4cuda3std6ranges3__45__cpo5ssizeE
	.align		8
        /*00e0*/ 	.dword	_ZN30_INTERNAL_59e6a32f_4_k_cu_main4cuda3std6ranges3__45__cpo8distanceE
	.align		8
        /*00e8*/ 	.dword	_ZN30_INTERNAL_59e6a32f_4_k_cu_main6thrust24THRUST_300001_SM_1000_NS8cuda_cub3parE
	.align		8
        /*00f0*/ 	.dword	_ZN30_INTERNAL_59e6a32f_4_k_cu_main6thrust24THRUST_300001_SM_1000_NS8cuda_cub10par_nosyncE
	.align		8
        /*00f8*/ 	.dword	_ZN30_INTERNAL_59e6a32f_4_k_cu_main6thrust24THRUST_300001_SM_1000_NS6system6detail10sequential3seqE
	.align		8
        /*0100*/ 	.dword	_ZN30_INTERNAL_59e6a32f_4_k_cu_main6thrust24THRUST_300001_SM_1000_NS12placeholders2_1E
	.align		8
        /*0108*/ 	.dword	_ZN30_INTERNAL_59e6a32f_4_k_cu_main6thrust24THRUST_300001_SM_1000_NS12placeholders2_2E
	.align		8
        /*0110*/ 	.dword	_ZN30_INTERNAL_59e6a32f_4_k_cu_main6thrust24THRUST_300001_SM_1000_NS12placeholders2_3E
	.align		8
        /*0118*/ 	.dword	_ZN30_INTERNAL_59e6a32f_4_k_cu_main6thrust24THRUST_300001_SM_1000_NS12placeholders2_4E
	.align		8
        /*0120*/ 	.dword	_ZN30_INTERNAL_59e6a32f_4_k_cu_main6thrust24THRUST_300001_SM_1000_NS12placeholders2_5E
	.align		8
        /*0128*/ 	.dword	_ZN30_INTERNAL_59e6a32f_4_k_cu_main6thrust24THRUST_300001_SM_1000_NS12placeholders2_6E
	.align		8
        /*0130*/ 	.dword	_ZN30_INTERNAL_59e6a32f_4_k_cu_main6thrust24THRUST_300001_SM_1000_NS12placeholders2_7E
	.align		8
        /*0138*/ 	.dword	_ZN30_INTERNAL_59e6a32f_4_k_cu_main6thrust24THRUST_300001_SM_1000_NS12placeholders2_8E
	.align		8
        /*0140*/ 	.dword	_ZN30_INTERNAL_59e6a32f_4_k_cu_main6thrust24THRUST_300001_SM_1000_NS12placeholders2_9E
	.align		8
        /*0148*/ 	.dword	_ZN30_INTERNAL_59e6a32f_4_k_cu_main6thrust24THRUST_300001_SM_1000_NS12placeholders3_10E
	.align		8
        /*0150*/ 	.dword	_ZN30_INTERNAL_59e6a32f_4_k_cu_main6thrust24THRUST_300001_SM_1000_NS3seqE


//--------------------- .text._ZN3cub18CUB_300001_SM_10006detail4scan16DeviceScanKernelINS2_10policy_hubIiiimN4cuda3std3__44plusIiEEE10Policy1000EN6thrust24THRUST_300001_SM_1000_NS6detail15normal_iteratorINSD_10device_ptrIiEEEESI_NS0_13ScanTileStateIiLb1EEES9_NS0_8NullTypeEmiLb0ESL_EEvT0_T1_T2_iT3_T4_T5_ --------------------------
	.section	.text._ZN3cub18CUB_300001_SM_10006detail4scan16DeviceScanKernelINS2_10policy_hubIiiimN4cuda3std3__44plusIiEEE10Policy1000EN6thrust24THRUST_300001_SM_1000_NS6detail15normal_iteratorINSD_10device_ptrIiEEEESI_NS0_13ScanTileStateIiLb1EEES9_NS0_8NullTypeEmiLb0ESL_EEvT0_T1_T2_iT3_T4_T5_,"ax",@progbits
	.align	128
        .global         _ZN3cub18CUB_300001_SM_10006detail4scan16DeviceScanKernelINS2_10policy_hubIiiimN4cuda3std3__44plusIiEEE10Policy1000EN6thrust24THRUST_300001_SM_1000_NS6detail15normal_iteratorINSD_10device_ptrIiEEEESI_NS0_13ScanTileStateIiLb1EEES9_NS0_8NullTypeEmiLb0ESL_EEvT0_T1_T2_iT3_T4_T5_
        .type           _ZN3cub18CUB_300001_SM_10006detail4scan16DeviceScanKernelINS2_10policy_hubIiiimN4cuda3std3__44plusIiEEE10Policy1000EN6thrust24THRUST_300001_SM_1000_NS6detail15normal_iteratorINSD_10device_ptrIiEEEESI_NS0_13ScanTileStateIiLb1EEES9_NS0_8NullTypeEmiLb0ESL_EEvT0_T1_T2_iT3_T4_T5_,@function
        .size           _ZN3cub18CUB_300001_SM_10006detail4scan16DeviceScanKernelINS2_10policy_hubIiiimN4cuda3std3__44plusIiEEE10Policy1000EN6thrust24THRUST_300001_SM_1000_NS6detail15normal_iteratorINSD_10device_ptrIiEEEESI_NS0_13ScanTileStateIiLb1EEES9_NS0_8NullTypeEmiLb0ESL_EEvT0_T1_T2_iT3_T4_T5_,(.L_x_427 - _ZN3cub18CUB_300001_SM_10006detail4scan16DeviceScanKernelINS2_10policy_hubIiiimN4cuda3std3__44plusIiEEE10Policy1000EN6thrust24THRUST_300001_SM_1000_NS6detail15normal_iteratorINSD_10device_ptrIiEEEESI_NS0_13ScanTileStateIiLb1EEES9_NS0_8NullTypeEmiLb0ESL_EEvT0_T1_T2_iT3_T4_T5_)
        .other          _ZN3cub18CUB_300001_SM_10006detail4scan16DeviceScanKernelINS2_10policy_hubIiiimN4cuda3std3__44plusIiEEE10Policy1000EN6thrust24THRUST_300001_SM_1000_NS6detail15normal_iteratorINSD_10device_ptrIiEEEESI_NS0_13ScanTileStateIiLb1EEES9_NS0_8NullTypeEmiLb0ESL_EEvT0_T1_T2_iT3_T4_T5_,@"STO_CUDA_ENTRY STV_DEFAULT"
_ZN3cub18CUB_300001_SM_10006detail4scan16DeviceScanKernelINS2_10policy_hubIiiimN4cuda3std3__44plusIiEEE10Policy1000EN6thrust24THRUST_300001_SM_1000_NS6detail15normal_iteratorINSD_10device_ptrIiEEEESI_NS0_13ScanTileStateIiLb1EEES9_NS0_8NullTypeEmiLb0ESL_EEvT0_T1_T2_iT3_T4_T5_:
.text._ZN3cub18CUB_300001_SM_10006detail4scan16DeviceScanKernelINS2_10policy_hubIiiimN4cuda3std3__44plusIiEEE10Policy1000EN6thrust24THRUST_300001_SM_1000_NS6detail15normal_iteratorINSD_10device_ptrIiEEEESI_NS0_13ScanTileStateIiLb1EEES9_NS0_8NullTypeEmiLb0ESL_EEvT0_T1_T2_iT3_T4_T5_:
[----:B------:R-:W-:Y:S08]  /*0000*/  LDC R1, c[0x0][0x37c] ;  /* 0x0000df00ff017b82 */ /* 0x000ff00000000800 */
[----:B------:R-:W0:Y:S01]  /*0010*/  S2UR UR6, SR_CTAID.X ;  /* 0x00000000000679c3 */ /* 0x000e220000002500 */
[----:B------:R-:W0:Y:S01]  /*0020*/  LDCU UR4, c[0x0][0x398] ;  /* 0x00007300ff0477ac */ /* 0x000e220008000800 */
[----:B------:R-:W1:Y:S01]  /*0030*/  LDCU.64 UR8, c[0x0][0x3a0] ;  /* 0x00007400ff0877ac */ /* 0x000e620008000a00 */
[----:B------:R-:W2:Y:S01]  /*0040*/  LDCU.64 UR12, c[0x0][0x358] ;  /* 0x00006b00ff0c77ac */ /* 0x000ea20008000a00 */
[----:B0-----:R-:W-:-:S04]  /*0050*/  UIADD3 UR6, UPT, UPT, UR6, UR4, URZ ;  /* 0x0000000406067290 */ /* 0x001fc8000fffe0ff */
[----:B------:R-:W-:-:S04]  /*0060*/  UIMAD.WIDE UR10, UR6, 0x1ee0, URZ ;  /* 0x00001ee0060a78a5 */ /* 0x000fc8000f8e02ff */
[----:B-1----:R-:W-:-:S04]  /*0070*/  UIADD3 UR7, UP0, UPT, -UR10, UR8, URZ ;  /* 0x000000080a077290 */ /* 0x002fc8000ff1e1ff */
[----:B------:R-:W-:Y:S02]  /*0080*/  UIADD3.X UR4, UPT, UPT, ~UR11, UR9, URZ, UP0, !UPT ;  /* 0x000000090b047290 */ /* 0x000fe400087fe5ff */
[----:B------:R-:W-:-:S04]  /*0090*/  UISETP.GE.U32.AND UP0, UPT, UR7, 0x1ee1, UPT ;  /* 0x00001ee10700788c */ /* 0x000fc8000bf06070 */
[----:B------:R-:W-:-:S09]  /*00a0*/  UISETP.GE.U32.AND.EX UP0, UPT, UR4, URZ, UPT, UP0 ;  /* 0x000000ff0400728c */ /* 0x000fd2000bf06100 */
[----:B--2---:R-:W-:Y:S05]  /*00b0*/  BRA.U !UP0, `(.L_x_0) ;  /* 0x0000001d08547547 */ /* 0x004fea000b800000 */
[----:B------:R-:W0:Y:S01]  /*00c0*/  S2R R36, SR_TID.X ;  /* 0x0000000000247919 */ /* 0x000e220000002100 */
[----:B------:R-:W1:Y:S01]  /*00d0*/  LDCU.64 UR4, c[0x0][0x380] ;  /* 0x00007000ff0477ac */ /* 0x000e620008000a00 */
[C---:B0-----:R-:W-:Y:S02]  /*00e0*/  LOP3.LUT R0, R36.reuse, 0x1f, RZ, 0xc0, !PT ;  /* 0x0000001f24007812 */ /* 0x041fe400078ec0ff */
[----:B------:R-:W-:-:S05]  /*00f0*/  LOP3.LUT R3, R36, 0x3e0, RZ, 0xc0, !PT ;  /* 0x000003e024037812 */ /* 0x000fca00078ec0ff */
[----:B------:R-:W-:-:S05]  /*0100*/  IMAD R0, R3, 0x13, R0 ;  /* 0x0000001303007824 */ /* 0x000fca00078e0200 */
[----:B------:R-:W-:-:S05]  /*0110*/  IADD3 R0, P0, PT, R0, UR10, RZ ;  /* 0x0000000a00007c10 */ /* 0x000fca000ff1e0ff */
[----:B------:R-:W-:Y:S02]  /*0120*/  IMAD.X R41, RZ, RZ, UR11, P0 ;  /* 0x0000000bff297e24 */ /* 0x000fe400080e06ff */
[----:B------:R-:W-:-:S03]  /*0130*/  IMAD.SHL.U32 R42, R0, 0x4, RZ ;  /* 0x00000004002a7824 */ /* 0x000fc600078e00ff */
[----:B------:R-:W-:Y:S02]  /*0140*/  SHF.L.U64.HI R41, R0, 0x2, R41 ;  /* 0x0000000200297819 */ /* 0x000fe40000010229 */
[----:B-1----:R-:W-:-:S04]  /*0150*/  IADD3 R2, P0, PT, R42, UR4, RZ ;  /* 0x000000042a027c10 */ /* 0x002fc8000ff1e0ff */
[----:B------:R-:W-:-:S05]  /*0160*/  IADD3.X R3, PT, PT, R41, UR5, RZ, P0, !PT ;  /* 0x0000000529037c10 */ /* 0x000fca00087fe4ff */
[----:B------:R-:W2:Y:S04]  /*0170*/  LDG.E R5, desc[UR12][R2.64] ;  /* 0x0000000c02057981 */ /* 0x000ea8000c1e1900 */
[----:B------:R-:W3:Y:S04]  /*0180*/  LDG.E R7, desc[UR12][R2.64+0x80] ;  /* 0x0000800c02077981 */ /* 0x000ee8000c1e1900 */
[----:B------:R-:W4:Y:S04]  /*0190*/  LDG.E R9, desc[UR12][R2.64+0x100] ;  /* 0x0001000c02097981 */ /* 0x000f28000c1e1900 */
[----:B------:R-:W5:Y:S04]  /*01a0*/  LDG.E R11, desc[UR12][R2.64+0x180] ;  /* 0x0001800c020b7981 */ /* 0x000f68000c1e1900 */
        /* <DEDUP_REMOVED lines=14> */
[----:B------:R-:W5:Y:S01]  /*0290*/  LDG.E R0, desc[UR12][R2.64+0x900] ;  /* 0x0009000c02007981 */ /* 0x000f62000c1e1900 */
[----:B------:R-:W0:Y:S01]  /*02a0*/  S2UR UR5, SR_CgaCtaId ;  /* 0x00000000000579c3 */ /* 0x000e220000008800 */
[----:B------:R-:W-:Y:S01]  /*02b0*/  SHF.R.U32.HI R32, RZ, 0x5, R36 ;  /* 0x00000005ff207819 */ /* 0x000fe20000011624 */
[----:B------:R-:W-:Y:S01]  /*02c0*/  UMOV UR4, 0x400 ;  /* 0x0000040000047882 */ /* 0x000fe20000000000 */
[----:B------:R-:W1:Y:S01]  /*02d0*/  S2R R44, SR_LANEID ;  /* 0x00000000002c7919 */ /* 0x000e620000000000 */
[----:B------:R-:W-:Y:S01]  /*02e0*/  UISETP.NE.AND UP0, UPT, UR6, URZ, UPT ;  /* 0x000000ff0600728c */ /* 0x000fe2000bf05270 */
[----:B------:R-:W-:Y:S01]  /*02f0*/  BSSY.RECONVERGENT B0, `(.L_x_1) ;  /* 0x000015f000007945 */ /* 0x000fe20003800200 */
[----:B0-----:R-:W-:Y:S01]  /*0300*/  ULEA UR4, UR5, UR4, 0x18 ;  /* 0x0000000405047291 */ /* 0x001fe2000f8ec0ff */
[----:B-1----:R-:W-:-:S05]  /*0310*/  IMAD R28, R32, 0x260, R44 ;  /* 0x00000260201c7824 */ /* 0x002fca00078e022c */
[----:B------:R-:W-:-:S05]  /*0320*/  LEA R28, R28, UR4, 0x2 ;  /* 0x000000041c1c7c11 */ /* 0x000fca000f8e10ff */
[----:B------:R-:W-:Y:S01]  /*0330*/  IMAD R27, R44, 0x48, R28 ;  /* 0x000000482c1b7824 */ /* 0x000fe200078e021c */
[----:B--2---:R0:W-:Y:S04]  /*0340*/  STS [R28], R5 ;  /* 0x000000051c007388 */ /* 0x0041e80000000800 */
[----:B---3--:R0:W-:Y:S04]  /*0350*/  STS [R28+0x80], R7 ;  /* 0x000080071c007388 */ /* 0x0081e80000000800 */
[----:B----4-:R0:W-:Y:S04]  /*0360*/  STS [R28+0x100], R9 ;  /* 0x000100091c007388 */ /* 0x0101e80000000800 */
[----:B-----5:R0:W-:Y:S04]  /*0370*/  STS [R28+0x180], R11 ;  /* 0x0001800b1c007388 */ /* 0x0201e80000000800 */
[----:B------:R0:W-:Y:S04]  /*0380*/  STS [R28+0x200], R13 ;  /* 0x0002000d1c007388 */ /* 0x0001e80000000800 */
        /* <DEDUP_REMOVED lines=13> */
[----:B------:R0:W-:Y:S01]  /*0460*/  STS [R28+0x900], R0 ;  /* 0x000900001c007388 */ /* 0x0001e20000000800 */
[----:B------:R-:W-:-:S03]  /*0470*/  NOP ;  /* 0x0000000000007918 */ /* 0x000fc60000000000 */
[----:B------:R0:W1:Y:S04]  /*0480*/  LDS R26, [R27] ;  /* 0x000000001b1a7984 */ /* 0x0000680000000800 */
[----:B------:R0:W2:Y:S04]  /*0490*/  LDS R25, [R27+0x4] ;  /* 0x000004001b197984 */ /* 0x0000a80000000800 */
[----:B------:R0:W3:Y:S04]  /*04a0*/  LDS R24, [R27+0x8] ;  /* 0x000008001b187984 */ /* 0x0000e80000000800 */
[----:B------:R0:W4:Y:S04]  /*04b0*/  LDS R40, [R27+0xc] ;  /* 0x00000c001b287984 */ /* 0x0001280000000800 */
[----:B------:R0:W0:Y:S04]  /*04c0*/  LDS R39, [R27+0x10] ;  /* 0x000010001b277984 */ /* 0x0000280000000800 */
        /* <DEDUP_REMOVED lines=13> */
[----:B------:R0:W0:Y:S01]  /*05a0*/  LDS R0, [R27+0x48] ;  /* 0x000048001b007984 */ /* 0x0000220000000800 */
[----:B------:R-:W-:Y:S06]  /*05b0*/  BAR.SYNC.DEFER_BLOCKING 0x0 ;  /* 0x0000000000007b1d */ /* 0x000fec0000010000 */
[----:B-1234-:R-:W-:Y:S05]  /*05c0*/  BRA.U UP0, `(.L_x_2) ;  /* 0x00000005004c7547 */ /* 0x01efea000b800000 */
[----:B------:R-:W-:Y:S02]  /*05d0*/  IADD3 R8, PT, PT, R24, R25, R26 ;  /* 0x0000001918087210 */ /* 0x000fe40007ffe01a */
[C---:B------:R-:W-:Y:S02]  /*05e0*/  ISETP.GT.AND P0, PT, R44.reuse, RZ, PT ;  /* 0x000000ff2c00720c */ /* 0x040fe40003f04270 */
[----:B0-----:R-:W-:Y:S02]  /*05f0*/  IADD3 R8, PT, PT, R39, R40, R8 ;  /* 0x0000002827087210 */ /* 0x001fe40007ffe008 */
[----:B------:R-:W-:Y:S02]  /*0600*/  ISETP.NE.AND P1, PT, R44, 0x1f, PT ;  /* 0x0000001f2c00780c */ /* 0x000fe40003f25270 */
[----:B------:R-:W-:Y:S02]  /*0610*/  IADD3 R8, PT, PT, R30, R31, R8 ;  /* 0x0000001f1e087210 */ /* 0x000fe40007ffe008 */
[----:B------:R-:W-:-:S02]  /*0620*/  ISETP.GE.U32.AND P2, PT, R36, 0x20, PT ;  /* 0x000000202400780c */ /* 0x000fc40003f46070 */
[----:B------:R-:W-:Y:S02]  /*0630*/  IADD3 R8, PT, PT, R23, R29, R8 ;  /* 0x0000001d17087210 */ /* 0x000fe40007ffe008 */
[----:B------:R-:W-:Y:S02]  /*0640*/  ISETP.NE.AND P3, PT, R44, RZ, PT ;  /* 0x000000ff2c00720c */ /* 0x000fe40003f65270 */
[----:B------:R-:W-:-:S03]  /*0650*/  IADD3 R8, PT, PT, R21, R22, R8 ;  /* 0x0000001615087210 */ /* 0x000fc60007ffe008 */
[----:B------:R-:W-:Y:S02]  /*0660*/  @!P1 LEA R34, R32, UR4, 0x2 ;  /* 0x0000000420229c11 */ /* 0x000fe4000f8e10ff */
[----:B------:R-:W-:-:S04]  /*0670*/  IADD3 R8, PT, PT, R7, R20, R8 ;  /* 0x0000001407087210 */ /* 0x000fc80007ffe008 */
[----:B------:R-:W-:-:S04]  /*0680*/  IADD3 R8, PT, PT, R5, R6, R8 ;  /* 0x0000000605087210 */ /* 0x000fc80007ffe008 */
[----:B------:R-:W-:-:S04]  /*0690*/  IADD3 R9, PT, PT, R3, R4, R8 ;  /* 0x0000000403097210 */ /* 0x000fc80007ffe008 */
[----:B------:R-:W-:-:S05]  /*06a0*/  IADD3 R9, PT, PT, R0, R2, R9 ;  /* 0x0000000200097210 */ /* 0x000fca0007ffe009 */
[----:B------:R-:W0:Y:S02]  /*06b0*/  SHFL.UP PT, R8, R9, 0x1, RZ ;  /* 0x0420000009087989 */ /* 0x000e2400000e00ff */
[----:B0-----:R-:W-:Y:S02]  /*06c0*/  SEL R8, R8, RZ, P0 ;  /* 0x000000ff08087207 */ /* 0x001fe40000000000 */
[----:B------:R-:W-:-:S03]  /*06d0*/  ISETP.GE.AND P0, PT, R44, 0x2, PT ;  /* 0x000000022c00780c */ /* 0x000fc60003f06270 */
[----:B------:R-:W-:-:S05]  /*06e0*/  IMAD.IADD R8, R9, 0x1, R8 ;  /* 0x0000000109087824 */ /* 0x000fca00078e0208 */
        /* <DEDUP_REMOVED lines=14> */
[----:B------:R-:W-:-:S03]  /*07d0*/  ISETP.NE.AND P0, PT, R32, 0x2, PT ;  /* 0x000000022000780c */ /* 0x000fc60003f05270 */
[----:B------:R-:W-:-:S05]  /*07e0*/  IMAD.IADD R33, R16, 0x1, R33 ;  /* 0x0000000110217824 */ /* 0x000fca00078e0221 */
[----:B------:R-:W-:Y:S01]  /*07f0*/  @!P1 STS [R34+0x10], R33 ;  /* 0x0000102122009388 */ /* 0x000fe20000000800 */
[----:B------:R-:W-:Y:S01]  /*0800*/  BAR.SYNC.DEFER_BLOCKING 0x0 ;  /* 0x0000000000007b1d */ /* 0x000fe20000010000 */
[----:B------:R-:W-:-:S05]  /*0810*/  ISETP.NE.AND P1, PT, R32, 0xc, PT ;  /* 0x0000000c2000780c */ /* 0x000fca0003f25270 */
[----:B------:R-:W-:Y:S04]  /*0820*/  SHFL.UP PT, R33, R33, 0x1, RZ ;  /* 0x0420000021217989 */ /* 0x000fe800000e00ff */
[----:B------:R-:W0:Y:S04]  /*0830*/  LDS.128 R8, [UR4+0x10] ;  /* 0x00001004ff087984 */ /* 0x000e280008000c00 */
[----:B------:R-:W1:Y:S04]  /*0840*/  LDS.128 R12, [UR4+0x20] ;  /* 0x00002004ff0c7984 */ /* 0x000e680008000c00 */
[----:B------:R-:W2:Y:S01]  /*0850*/  LDS.128 R16, [UR4+0x30] ;  /* 0x00003004ff107984 */ /* 0x000ea20008000c00 */
[----:B0-----:R-:W-:-:S04]  /*0860*/  IMAD.IADD R9, R8, 0x1, R9 ;  /* 0x0000000108097824 */ /* 0x001fc800078e0209 */
[----:B------:R-:W-:Y:S01]  /*0870*/  IMAD.IADD R10, R10, 0x1, R9 ;  /* 0x000000010a0a7824 */ /* 0x000fe200078e0209 */
[----:B------:R-:W-:Y:S02]  /*0880*/  SEL R8, R9, R8, !P0 ;  /* 0x0000000809087207 */ /* 0x000fe40004000000 */
[----:B------:R-:W-:Y:S01]  /*0890*/  ISETP.NE.AND P0, PT, R32, 0x3, PT ;  /* 0x000000032000780c */ /* 0x000fe20003f05270 */
[----:B------:R-:W-:Y:S01]  /*08a0*/  IMAD.IADD R11, R11, 0x1, R10 ;  /* 0x000000010b0b7824 */ /* 0x000fe200078e020a */
[----:B------:R-:W-:Y:S02]  /*08b0*/  SEL R9, R33, RZ, P3 ;  /* 0x000000ff21097207 */ /* 0x000fe40001800000 */
[----:B------:R-:W-:Y:S01]  /*08c0*/  SEL R8, R10, R8, !P0 ;  /* 0x000000080a087207 */ /* 0x000fe20004000000 */
[----:B-1----:R-:W-:Y:S01]  /*08d0*/  IMAD.IADD R12, R11, 0x1, R12 ;  /* 0x000000010b0c7824 */ /* 0x002fe200078e020c */
[----:B------:R-:W-:-:S03]  /*08e0*/  ISETP.NE.AND P0, PT, R32, 0x4, PT ;  /* 0x000000042000780c */ /* 0x000fc60003f05270 */
[----:B------:R-:W-:Y:S01]  /*08f0*/  IMAD.IADD R13, R13, 0x1, R12 ;  /* 0x000000010d0d7824 */ /* 0x000fe200078e020c */
[----:B------:R-:W-:Y:S02]  /*0900*/  SEL R8, R11, R8, !P0 ;  /* 0x000000080b087207 */ /* 0x000fe40004000000 */
[----:B------:R-:W-:Y:S01]  /*0910*/  ISETP.NE.AND P0, PT, R32, 0x5, PT ;  /* 0x000000052000780c */ /* 0x000fe20003f05270 */
[----:B------:R-:W-:-:S03]  /*0920*/  IMAD.IADD R14, R14, 0x1, R13 ;  /* 0x000000010e0e7824 */ /* 0x000fc600078e020d */
[----:B------:R-:W-:Y:S01]  /*0930*/  SEL R8, R12, R8, !P0 ;  /* 0x000000080c087207 */ /* 0x000fe20004000000 */
[----:B------:R-:W-:Y:S01]  /*0940*/  IMAD.IADD R15, R15, 0x1, R14 ;  /* 0x000000010f0f7824 */ /* 0x000fe200078e020e */
[----:B------:R-:W-:-:S03]  /*0950*/  ISETP.NE.AND P0, PT, R32, 0x6, PT ;  /* 0x000000062000780c */ /* 0x000fc60003f05270 */
[----:B--2---:R-:W-:Y:S01]  /*0960*/  IMAD.IADD R16, R15, 0x1, R16 ;  /* 0x000000010f107824 */ /* 0x004fe200078e0210 */
[----:B------:R-:W-:Y:S02]  /*0970*/  SEL R8, R13, R8, !P0 ;  /* 0x000000080d087207 */ /* 0x000fe40004000000 */
[----:B------:R-:W-:Y:S01]  /*0980*/  ISETP.NE.AND P0, PT, R32, 0x7, PT ;  /* 0x000000072000780c */ /* 0x000fe20003f05270 */
[----:B------:R-:W-:-:S03]  /*0990*/  IMAD.IADD R17, R17, 0x1, R16 ;  /* 0x0000000111117824 */ /* 0x000fc600078e0210 */
[----:B------:R-:W-:Y:S01]  /*09a0*/  SEL R8, R14, R8, !P0 ;  /* 0x000000080e087207 */ /* 0x000fe20004000000 */
[----:B------:R-:W-:Y:S01]  /*09b0*/  IMAD.IADD R18, R18, 0x1, R17 ;  /* 0x0000000112127824 */ /* 0x000fe200078e0211 */
[----:B------:R-:W-:-:S03]  /*09c0*/  ISETP.NE.AND P0, PT, R32, 0x8, PT ;  /* 0x000000082000780c */ /* 0x000fc60003f05270 */
[----:B------:R-:W-:Y:S01]  /*09d0*/  IMAD.IADD R19, R19, 0x1, R18 ;  /* 0x0000000113137824 */ /* 0x000fe200078e0212 */
[----:B------:R-:W-:Y:S02]  /*09e0*/  SEL R8, R15, R8, !P0 ;  /* 0x000000080f087207 */ /* 0x000fe40004000000 */
[----:B------:R-:W-:-:S04]  /*09f0*/  ISETP.NE.AND P0, PT, R32, 0x9, PT ;  /* 0x000000092000780c */ /* 0x000fc80003f05270 */
[----:B------:R-:W-:Y:S02]  /*0a00*/  SEL R8, R16, R8, !P0 ;  /* 0x0000000810087207 */ /* 0x000fe40004000000 */
[----:B------:R-:W-:-:S04]  /*0a10*/  ISETP.NE.AND P0, PT, R32, 0xa, PT ;  /* 0x0000000a2000780c */ /* 0x000fc80003f05270 */
[----:B------:R-:W-:Y:S02]  /*0a20*/  SEL R8, R17, R8, !P0 ;  /* 0x0000000811087207 */ /* 0x000fe40004000000 */
[----:B------:R-:W-:-:S04]  /*0a30*/  ISETP.NE.AND P0, PT, R32, 0xb, PT ;  /* 0x0000000b2000780c */ /* 0x000fc80003f05270 */
[----:B------:R-:W-:Y:S02]  /*0a40*/  SEL R8, R18, R8, !P0 ;  /* 0x0000000812087207 */ /* 0x000fe40004000000 */
[----:B------:R-:W-:Y:S02]  /*0a50*/  ISETP.NE.AND P0, PT, R36, RZ, PT ;  /* 0x000000ff2400720c */ /* 0x000fe40003f05270 */
[----:B------:R-:W-:-:S05]  /*0a60*/  SEL R8, R19, R8, !P1 ;  /* 0x0000000813087207 */ /* 0x000fca0004800000 */
[----:B------:R-:W-:-:S06]  /*0a70*/  @P2 IMAD.IADD R33, R8, 0x1, R9 ;  /* 0x0000000108212824 */ /* 0x000fcc00078e0209 */
[----:B------:R-:W-:Y:S05]  /*0a80*/  @P0 BRA `(.L_x_3) ;  /* 0x0000000c00940947 */ /* 0x000fea0003800000 */
[----:B------:R-:W0:Y:S01]  /*0a90*/  LDS R12, [UR4+0x40] ;  /* 0x00004004ff0c7984 */ /* 0x000e220008000800 */
[----:B------:R-:W1:Y:S01]  /*0aa0*/  LDC.64 R10, c[0x0][0x390] ;  /* 0x0000e400ff0a7b82 */ /* 0x000e620000000a00 */
[----:B------:R-:W-:Y:S02]  /*0ab0*/  IMAD.MOV.U32 R8, RZ, RZ, 0x65 ;  /* 0x00000065ff087424 */ /* 0x000fe400078e00ff */
[----:B------:R-:W-:Y:S02]  /*0ac0*/  IMAD.MOV.U32 R33, RZ, RZ, RZ ;  /* 0x000000ffff217224 */ /* 0x000fe400078e00ff */
[----:B0-----:R-:W-:-:S05]  /*0ad0*/  IMAD.IADD R9, R19, 0x1, R12 ;  /* 0x0000000113097824 */ /* 0x001fca00078e020c */
[----:B-1----:R0:W-:Y:S01]  /*0ae0*/  ST.E.64.STRONG.GPU desc[UR12][R10.64+0x100], R8 ;  /* 0x000100080a007985 */ /* 0x0021e2000c10fb0c */
[----:B------:R-:W-:Y:S05]  /*0af0*/  BRA `(.L_x_3) ;  /* 0x0000000c00787947 */ /* 0x000fea0003800000 */
.L_x_2:
[----:B------:R-:W-:Y:S02]  /*0b00*/  IADD3 R8, PT, PT, R24, R25, R26 ;  /* 0x0000001918087210 */ /* 0x000fe40007ffe01a */
[C---:B------:R-:W-:Y:S02]  /*0b10*/  ISETP.GT.AND P0, PT, R44.reuse, RZ, PT ;  /* 0x000000ff2c00720c */ /* 0x040fe40003f04270 */
[----:B0-----:R-:W-:Y:S02]  /*0b20*/  IADD3 R8, PT, PT, R39, R40, R8 ;  /* 0x0000002827087210 */ /* 0x001fe40007ffe008 */
[----:B------:R-:W-:Y:S02]  /*0b30*/  ISETP.NE.AND P1, PT, R44, 0x1f, PT ;  /* 0x0000001f2c00780c */ /* 0x000fe40003f25270 */
[----:B------:R-:W-:Y:S02]  /*0b40*/  IADD3 R8, PT, PT, R30, R31, R8 ;  /* 0x0000001f1e087210 */ /* 0x000fe40007ffe008 */
[----:B------:R-:W-:-:S02]  /*0b50*/  ISETP.NE.AND P2, PT, R44, RZ, PT ;  /* 0x000000ff2c00720c */ /* 0x000fc40003f45270 */
[----:B------:R-:W-:-:S04]  /*0b60*/  IADD3 R8, PT, PT, R23, R29, R8 ;  /* 0x0000001d17087210 */ /* 0x000fc80007ffe008 */
        /* <DEDUP_REMOVED lines=45> */
[----:B------:R-:W-:Y:S01]  /*0e40*/  IMAD.IADD R14, R14, 0x1, R13 ;  /* 0x000000010e0e7824 */ /* 0x000fe200078e020d */
[----:B------:R-:W0:Y:S02]  /*0e50*/  LDS R11, [UR4+0x40] ;  /* 0x00004004ff0b7984 */ /* 0x000e240008000800 */
        /* <DEDUP_REMOVED lines=18> */
[C---:B------:R-:W-:Y:S01]  /*0f80*/  ISETP.GT.U32.AND P0, PT, R36.reuse, 0x1f, PT ;  /* 0x0000001f2400780c */ /* 0x040fe20003f04070 */
[C---:B0-----:R-:W-:Y:S01]  /*0f90*/  IMAD.IADD R11, R19.reuse, 0x1, R11 ;  /* 0x00000001130b7824 */ /* 0x041fe200078e020b */
[----:B------:R-:W-:Y:S02]  /*0fa0*/  SEL R8, R19, R8, !P1 ;  /* 0x0000000813087207 */ /* 0x000fe40004800000 */
[----:B------:R-:W-:-:S03]  /*0fb0*/  ISETP.GE.U32.AND P1, PT, R36, 0x20, PT ;  /* 0x000000202400780c */ /* 0x000fc60003f26070 */
[----:B------:R-:W-:-:S05]  /*0fc0*/  IMAD.IADD R8, R8, 0x1, R9 ;  /* 0x0000000108087824 */ /* 0x000fca00078e0209 */
[----:B------:R-:W-:Y:S01]  /*0fd0*/  SEL R43, R33, R8, !P1 ;  /* 0x00000008212b7207 */ /* 0x000fe20004800000 */
[----:B------:R-:W-:Y:S06]  /*0fe0*/  @P0 BRA `(.L_x_4) ;  /* 0x0000000800140947 */ /* 0x000fec0003800000 */
[----:B------:R-:W0:Y:S01]  /*0ff0*/  LDC.64 R16, c[0x0][0x390] ;  /* 0x0000e400ff107b82 */ /* 0x000e220000000a00 */
[----:B------:R-:W-:Y:S01]  /*1000*/  ISETP.NE.AND P1, PT, R36, RZ, PT ;  /* 0x000000ff2400720c */ /* 0x000fe20003f25270 */
[----:B------:R-:W-:Y:S01]  /*1010*/  IMAD.U32 R13, RZ, RZ, UR6 ;  /* 0x00000006ff0d7e24 */ /* 0x000fe2000f8e00ff */
[----:B------:R-:W-:-:S05]  /*1020*/  LOP3.LUT R18, RZ, R36, RZ, 0x33, !PT ;  /* 0x00000024ff127212 */ /* 0x000fca00078e33ff */
[----:B------:R-:W-:-:S06]  /*1030*/  VIADD R18, R18, UR6 ;  /* 0x0000000612127c36 */ /* 0x000fcc0008000000 */
[----:B------:R-:W-:Y:S01]  /*1040*/  @!P1 IMAD.MOV.U32 R10, RZ, RZ, 0x64 ;  /* 0x00000064ff0a9424 */ /* 0x000fe200078e00ff */
[----:B------:R1:W-:Y:S01]  /*1050*/  @!P1 STS [UR4+0xc], R11 ;  /* 0x00000c0bff009988 */ /* 0x0003e20008000804 */
[----:B0-----:R-:W-:-:S04]  /*1060*/  IMAD.WIDE R12, R13, 0x8, R16 ;  /* 0x000000080d0c7825 */ /* 0x001fc800078e0210 */
[----:B------:R-:W-:Y:S01]  /*1070*/  IMAD.WIDE R16, R18, 0x8, R16 ;  /* 0x0000000812107825 */ /* 0x000fe200078e0210 */
[----:B------:R1:W-:Y:S01]  /*1080*/  @!P1 ST.E.64.STRONG.GPU desc[UR12][R12.64+0x100], R10 ;  /* 0x0001000a0c009985 */ /* 0x0003e2000c10fb0c */
[----:B------:R-:W-:Y:S05]  /*1090*/  NANOSLEEP 0x226 ;  /* 0x000002260000795d */ /* 0x000fea0003800000 */
[----:B------:R-:W2:Y:S01]  /*10a0*/  LD.E.64.STRONG.GPU R14, desc[UR12][R16.64+0x100] ;  /* 0x0001000c100e7980 */ /* 0x000ea2000c10fb00 */
[----:B------:R-:W-:Y:S01]  /*10b0*/  UMOV UR5, 0xffffffff ;  /* 0xffffffff00057882 */ /* 0x000fe20000000000 */
[----:B--2---:R-:W-:Y:S02]  /*10c0*/  ISETP.NE.AND P0, PT, R14, 0x63, PT ;  /* 0x000000630e00780c */ /* 0x004fe40003f05270 */
[----:B-1----:R-:W-:Y:S11]  /*10d0*/  BRA.DIV UR5, `(.L_x_5) ;  /* 0x00000032052c7947 */ /* 0x002ff6000b800000 */
[----:B------:R-:W-:-:S13]  /*10e0*/  VOTE.ANY P0, !P0 ;  /* 0x0000000000ff7806 */ /* 0x000fda0004000100 */
.L_x_34:
[----:B------:R-:W-:Y:S05]  /*10f0*/  @!P0 BRA `(.L_x_6) ;  /* 0x0000000000248947 */ /* 0x000fea0003800000 */
[----:B------:R-:W-:-:S07]  /*1100*/  IMAD.MOV.U32 R9, RZ, RZ, 0x1de ;  /* 0x000001deff097424 */ /* 0x000fce00078e00ff */
.L_x_8:
[----:B------:R-:W-:Y:S05]  /*1110*/  NANOSLEEP R9 ;  /* 0x000000090000735d */ /* 0x000fea0003800000 */
[----:B------:R-:W2:Y:S01]  /*1120*/  LD.E.64.STRONG.GPU R14, desc[UR12][R16.64+0x100] ;  /* 0x0001000c100e7980 */ /* 0x000ea2000c10fb00 */
[----:B------:R-:W-:Y:S01]  /*1130*/  UMOV UR5, 0xffffffff ;  /* 0xffffffff00057882 */ /* 0x000fe20000000000 */
[----:B------:R-:W-:Y:S02]  /*1140*/  SHF.R.U32.HI R9, RZ, 0x1, R9 ;  /* 0x00000001ff097819 */ /* 0x000fe40000011609 */
[----:B--2---:R-:W-:Y:S01]  /*1150*/  ISETP.NE.AND P0, PT, R14, 0x63, PT ;  /* 0x000000630e00780c */ /* 0x004fe20003f05270 */
[----:B------:R-:W-:-:S12]  /*1160*/  BRA.DIV UR5, `(.L_x_7) ;  /* 0x0000003205287947 */ /* 0x000fd8000b800000 */
[----:B------:R-:W-:-:S13]  /*1170*/  VOTE.ANY P0, !P0 ;  /* 0x0000000000ff7806 */ /* 0x000fda0004000100 */
.L_x_37:
[----:B------:R-:W-:Y:S05]  /*1180*/  @P0 BRA `(.L_x_8) ;  /* 0xfffffffc00e00947 */ /* 0x000fea000383ffff */
.L_x_6:
[----:B------:R-:W-:Y:S01]  /*1190*/  UMOV UR5, 0xffffffff ;  /* 0xffffffff00057882 */ /* 0x000fe20000000000 */
[----:B------:R-:W-:Y:S02]  /*11a0*/  ISETP.NE.AND P2, PT, R14, 0x65, PT ;  /* 0x000000650e00780c */ /* 0x000fe40003f45270 */
[----:B------:R-:W-:Y:S11]  /*11b0*/  BRA.DIV UR5, `(.L_x_9) ;  /* 0x0000003205347947 */ /* 0x000ff6000b800000 */
[----:B------:R-:W0:Y:S01]  /*11c0*/  S2R R45, SR_GEMASK ;  /* 0x00000000002d7919 */ /* 0x000e220000003c00 */
[----:B------:R-:W-:Y:S01]  /*11d0*/  VOTE.ANY R8, PT, !P2 ;  /* 0x0000000000087806 */ /* 0x000fe200050e0100 */
[C---:B------:R-:W-:Y:S02]  /*11e0*/  VIADD R33, R44.reuse, 0x2 ;  /* 0x000000022c217836 */ /* 0x040fe40000000000 */
[C---:B------:R-:W-:Y:S02]  /*11f0*/  VIADD R32, R44.reuse, 0x4 ;  /* 0x000000042c207836 */ /* 0x040fe40000000000 */
[C---:B------:R-:W-:Y:S02]  /*1200*/  VIADD R19, R44.reuse, 0x8 ;  /* 0x000000082c137836 */ /* 0x040fe40000000000 */
[----:B------:R-:W-:Y:S01]  /*1210*/  VIADD R34, R44, 0x10 ;  /* 0x000000102c227836 */ /* 0x000fe20000000000 */
[----:B0-----:R-:W-:-:S05]  /*1220*/  LOP3.LUT R8, R8, 0x80000000, R45, 0xec, !PT ;  /* 0x8000000008087812 */ /* 0x001fca00078eec2d */
[----:B------:R-:W-:-:S05]  /*1230*/  VIADD R9, R8, 0xffffffff ;  /* 0xffffffff08097836 */ /* 0x000fca0000000000 */
[----:B------:R-:W-:-:S04]  /*1240*/  LOP3.LUT R9, R8, R9, RZ, 0xc, !PT ;  /* 0x0000000908097212 */ /* 0x000fc800078e0cff */
[----:B------:R0:W1:Y:S02]  /*1250*/  POPC R38, R9 ;  /* 0x0000000900267309 */ /* 0x0000640000000000 */
[----:B0-----:R-:W0:Y:S01]  /*1260*/  LDC.64 R8, c[0x0][0x390] ;  /* 0x0000e400ff087b82 */ /* 0x001e220000000a00 */
[----:B-1----:R-:W1:Y:S01]  /*1270*/  SHFL.DOWN PT, R16, R15, 0x1, R38 ;  /* 0x082000000f107989 */ /* 0x002e6200000e0026 */
[-C--:B------:R-:W-:Y:S02]  /*1280*/  ISETP.GE.AND P0, PT, R44, R38.reuse, PT ;  /* 0x000000262c00720c */ /* 0x080fe40003f06270 */
[-C--:B------:R-:W-:Y:S02]  /*1290*/  ISETP.GT.AND P2, PT, R34, R38.reuse, PT ;  /* 0x000000262200720c */ /* 0x080fe40003f44270 */
[----:B-1----:R-:W-:Y:S02]  /*12a0*/  SEL R16, R16, RZ, !P0 ;  /* 0x000000ff10107207 */ /* 0x002fe40004000000 */
[----:B------:R-:W-:-:S03]  /*12b0*/  ISETP.GT.AND P0, PT, R33, R38, PT ;  /* 0x000000262100720c */ /* 0x000fc60003f04270 */
[----:B------:R-:W-:-:S05]  /*12c0*/  IMAD.IADD R17, R16, 0x1, R15 ;  /* 0x0000000110117824 */ /* 0x000fca00078e020f */
[----:B------:R-:W1:Y:S02]  /*12d0*/  SHFL.DOWN PT, R16, R17, 0x2, R38 ;  /* 0x0840000011107989 */ /* 0x000e6400000e0026 */
[----:B-1----:R-:W-:Y:S02]  /*12e0*/  SEL R16, R16, RZ, !P0 ;  /* 0x000000ff10107207 */ /* 0x002fe40004000000 */
[----:B------:R-:W-:-:S03]  /*12f0*/  ISETP.GT.AND P0, PT, R32, R38, PT ;  /* 0x000000262000720c */ /* 0x000fc60003f04270 */
[----:B------:R-:W-:-:S05]  /*1300*/  IMAD.IADD R35, R17, 0x1, R16 ;  /* 0x0000000111237824 */ /* 0x000fca00078e0210 */
[----:B------:R-:W1:Y:S02]  /*1310*/  SHFL.DOWN PT, R16, R35, 0x4, R38 ;  /* 0x0880000023107989 */ /* 0x000e6400000e0026 */
[----:B-1----:R-:W-:Y:S02]  /*1320*/  SEL R16, R16, RZ, !P0 ;  /* 0x000000ff10107207 */ /* 0x002fe40004000000 */
[----:B------:R-:W-:-:S03]  /*1330*/  ISETP.GT.AND P0, PT, R19, R38, PT ;  /* 0x000000261300720c */ /* 0x000fc60003f04270 */
[----:B------:R-:W-:Y:S01]  /*1340*/  IMAD.IADD R37, R35, 0x1, R16 ;  /* 0x0000000123257824 */ /* 0x000fe200078e0210 */
[----:B0-----:R-:W-:-:S04]  /*1350*/  IADD3 R35, P3, PT, R8, 0x100, RZ ;  /* 0x0000010008237810 */ /* 0x001fc80007f7e0ff */
[----:B------:R-:W0:Y:S02]  /*1360*/  SHFL.DOWN PT, R16, R37, 0x8, R38 ;  /* 0x0900000025107989 */ /* 0x000e2400000e0026 */
[----:B0-----:R-:W-:Y:S02]  /*1370*/  SEL R16, R16, RZ, !P0 ;  /* 0x000000ff10107207 */ /* 0x001fe40004000000 */
[----:B------:R-:W-:-:S03]  /*1380*/  ISETP.NE.AND P0, PT, R14, 0x65, PT ;  /* 0x000000650e00780c */ /* 0x000fc60003f05270 */
[----:B------:R-:W-:Y:S02]  /*1390*/  IMAD.IADD R17, R37, 0x1, R16 ;  /* 0x0000000125117824 */ /* 0x000fe400078e0210 */
[----:B------:R-:W-:-:S03]  /*13a0*/  IMAD.X R37, RZ, RZ, R9, P3 ;  /* 0x000000ffff257224 */ /* 0x000fc600018e0609 */
[----:B------:R-:W0:Y:S05]  /*13b0*/  SHFL.DOWN PT, R16, R17, 0x10, R38 ;  /* 0x0a00000011107989 */ /* 0x000e2a00000e0026 */
[----:B------:R-:W-:Y:S02]  /*13c0*/  VOTE.ALL P0, P0 ;  /* 0x0000000000ff7806 */ /* 0x000fe40000000000 */
[----:B0-----:R-:W-:-:S05]  /*13d0*/  SEL R16, R16, RZ, !P2 ;  /* 0x000000ff10107207 */ /* 0x001fca0005000000 */
[----:B------:R-:W-:-:S07]  /*13e0*/  IMAD.IADD R36, R17, 0x1, R16 ;  /* 0x0000000111247824 */ /* 0x000fce00078e0210 */
.L_x_46:
[----:B------:R-:W-:Y:S05]  /*13f0*/  @!P0 BRA `(.L_x_10) ;  /* 0x0000000000d48947 */ /* 0x000fea0003800000 */
[----:B------:R-:W-:-:S07]  /*1400*/  IMAD.MOV.U32 R38, RZ, RZ, 0x1de ;  /* 0x000001deff267424 */ /* 0x000fce00078e00ff */
.L_x_16:
[----:B------:R-:W-:Y:S02]  /*1410*/  IMAD.MOV.U32 R8, RZ, RZ, R35 ;  /* 0x000000ffff087224 */ /* 0x000fe400078e0023 */
[----:B------:R-:W-:Y:S02]  /*1420*/  IMAD.MOV.U32 R9, RZ, RZ, R37 ;  /* 0x000000ffff097224 */ /* 0x000fe400078e0025 */
[----:B------:R-:W-:-:S05]  /*1430*/  IMAD.WIDE R16, R18, 0x8, R8 ;  /* 0x0000000812107825 */ /* 0x000fca00078e0208 */
[----:B------:R-:W2:Y:S01]  /*1440*/  LD.E.64.STRONG.GPU R14, desc[UR12][R16.64+-0x100] ;  /* 0xffff000c100e7980 */ /* 0x000ea2000c10fb00 */
[----:B------:R-:W-:Y:S05]  /*1450*/  YIELD ;  /* 0x0000000000007946 */ /* 0x000fea0003800000 */
[----:B------:R-:W-:Y:S01]  /*1460*/  UMOV UR5, 0xffffffff ;  /* 0xffffffff00057882 */ /* 0x000fe20000000000 */
[----:B------:R-:W-:Y:S02]  /*1470*/  SHF.R.U32.HI R38, RZ, 0x1, R38 ;  /* 0x00000001ff267819 */ /* 0x000fe40000011626 */
[----:B--2---:R-:W-:Y:S01]  /*1480*/  ISETP.NE.AND P0, PT, R14, 0x63, PT ;  /* 0x000000630e00780c */ /* 0x004fe20003f05270 */
[----:B------:R-:W-:-:S12]  /*1490*/  BRA.DIV UR5, `(.L_x_11) ;  /* 0x0000003205847947 */ /* 0x000fd8000b800000 */
[----:B------:R-:W-:-:S13]  /*14a0*/  VOTE.ANY P0, !P0 ;  /* 0x0000000000ff7806 */ /* 0x000fda0004000100 */
.L_x_49:
[----:B------:R-:W-:Y:S05]  /*14b0*/  @!P0 BRA `(.L_x_12) ;  /* 0x0000000000248947 */ /* 0x000fea0003800000 */
[----:B------:R-:W-:-:S07]  /*14c0*/  IMAD.MOV.U32 R9, RZ, RZ, R38 ;  /* 0x000000ffff097224 */ /* 0x000fce00078e0026 */
.L_x_14:
[----:B------:R-:W-:Y:S05]  /*14d0*/  NANOSLEEP R9 ;  /* 0x000000090000735d */ /* 0x000fea0003800000 */
[----:B------:R-:W2:Y:S01]  /*14e0*/  LD.E.64.STRONG.GPU R14, desc[UR12][R16.64+-0x100] ;  /* 0xffff000c100e7980 */ /* 0x000ea2000c10fb00 */
[----:B------:R-:W-:Y:S01]  /*14f0*/  UMOV UR5, 0xffffffff ;  /* 0xffffffff00057882 */ /* 0x000fe20000000000 */
[----:B------:R-:W-:Y:S02]  /*1500*/  SHF.R.U32.HI R9, RZ, 0x1, R9 ;  /* 0x00000001ff097819 */ /* 0x000fe40000011609 */
[----:B--2---:R-:W-:Y:S01]  /*1510*/  ISETP.NE.AND P0, PT, R14, 0x63, PT ;  /* 0x000000630e00780c */ /* 0x004fe20003f05270 */
[----:B------:R-:W-:-:S12]  /*1520*/  BRA.DIV UR5, `(.L_x_13) ;  /* 0x0000003205807947 */ /* 0x000fd8000b800000 */
[----:B------:R-:W-:-:S13]  /*1530*/  VOTE.ANY P0, !P0 ;  /* 0x0000000000ff7806 */ /* 0x000fda0004000100 */
.L_x_52:
[----:B------:R-:W-:Y:S05]  /*1540*/  @P0 BRA `(.L_x_14) ;  /* 0xfffffffc00e00947 */ /* 0x000fea000383ffff */
.L_x_12:
[----:B------:R-:W-:Y:S01]  /*1550*/  UMOV UR5, 0xffffffff ;  /* 0xffffffff00057882 */ /* 0x000fe20000000000 */
[----:B------:R-:W-:Y:S02]  /*1560*/  ISETP.NE.AND P0, PT, R14, 0x65, PT ;  /* 0x000000650e00780c */ /* 0x000fe40003f05270 */
[----:B------:R-:W-:Y:S11]  /*1570*/  BRA.DIV UR5, `(.L_x_15) ;  /* 0x00000032058c7947 */ /* 0x000ff6000b800000 */
[----:B------:R-:W-:Y:S01]  /*1580*/  VOTE.ANY R8, PT, !P0 ;  /* 0x0000000000087806 */ /* 0x000fe200040e0100 */
[----:B------:R-:W-:-:S03]  /*1590*/  VIADD R18, R18, 0xffffffe0 ;  /* 0xffffffe012127836 */ /* 0x000fc60000000000 */
[----:B------:R-:W-:-:S05]  /*15a0*/  LOP3.LUT R8, R8, 0x80000000, R45, 0xec, !PT ;  /* 0x8000000008087812 */ /* 0x000fca00078eec2d */
[----:B------:R-:W-:-:S05]  /*15b0*/  VIADD R9, R8, 0xffffffff ;  /* 0xffffffff08097836 */ /* 0x000fca0000000000 */
[----:B------:R-:W-:-:S06]  /*15c0*/  LOP3.LUT R9, R8, R9, RZ, 0xc, !PT ;  /* 0x0000000908097212 */ /* 0x000fcc00078e0cff */
[----:B------:R-:W0:Y:S02]  /*15d0*/  POPC R9, R9 ;  /* 0x0000000900097309 */ /* 0x000e240000000000 */
[----:B0-----:R-:W0:Y:S01]  /*15e0*/  SHFL.DOWN PT, R16, R15, 0x1, R9 ;  /* 0x082000000f107989 */ /* 0x001e2200000e0009 */
[-C--:B------:R-:W-:Y:S02]  /*15f0*/  ISETP.GE.AND P0, PT, R44, R9.reuse, PT ;  /* 0x000000092c00720c */ /* 0x080fe40003f06270 */
[-C--:B------:R-:W-:Y:S02]  /*1600*/  ISETP.GT.AND P2, PT, R34, R9.reuse, PT ;  /* 0x000000092200720c */ /* 0x080fe40003f44270 */
[----:B0-----:R-:W-:Y:S02]  /*1610*/  SEL R16, R16, RZ, !P0 ;  /* 0x000000ff10107207 */ /* 0x001fe40004000000 */
[----:B------:R-:W-:-:S03]  /*1620*/  ISETP.GT.AND P0, PT, R33, R9, PT ;  /* 0x000000092100720c */ /* 0x000fc60003f04270 */
[----:B------:R-:W-:-:S05]  /*1630*/  IMAD.IADD R15, R16, 0x1, R15 ;  /* 0x00000001100f7824 */ /* 0x000fca00078e020f */
[----:B------:R-:W0:Y:S02]  /*1640*/  SHFL.DOWN PT, R16, R15, 0x2, R9 ;  /* 0x084000000f107989 */ /* 0x000e2400000e0009 */
        /* <DEDUP_REMOVED lines=9> */
[----:B------:R-:W-:-:S03]  /*16e0*/  ISETP.NE.AND P0, PT, R14, 0x65, PT ;  /* 0x000000650e00780c */ /* 0x000fc60003f05270 */
[----:B------:R-:W-:-:S05]  /*16f0*/  IMAD.IADD R15, R15, 0x1, R16 ;  /* 0x000000010f0f7824 */ /* 0x000fca00078e0210 */
[----:B------:R-:W0:Y:S05]  /*1700*/  SHFL.DOWN PT, R16, R15, 0x10, R9 ;  /* 0x0a0000000f107989 */ /* 0x000e2a00000e0009 */
[----:B------:R-:W-:Y:S02]  /*1710*/  VOTE.ALL P0, P0 ;  /* 0x0000000000ff7806 */ /* 0x000fe40000000000 */
[----:B0-----:R-:W-:-:S04]  /*1720*/  SEL R16, R16, RZ, !P2 ;  /* 0x000000ff10107207 */ /* 0x001fc80005000000 */
[----:B------:R-:W-:-:S07]  /*1730*/  IADD3 R36, PT, PT, R15, R16, R36 ;  /* 0x000000100f247210 */ /* 0x000fce0007ffe024 */
.L_x_61:
[----:B------:R-:W-:Y:S05]  /*1740*/  @P0 BRA `(.L_x_16) ;  /* 0xfffffffc00300947 */ /* 0x000fea000383ffff */
.L_x_10:
[----:B------:R-:W-:Y:S01]  /*1750*/  ISETP.NE.AND P0, PT, R44, RZ, PT ;  /* 0x000000ff2c00720c */ /* 0x000fe20003f05270 */
[----:B------:R-:W0:Y:S01]  /*1760*/  @!P1 S2R R9, SR_CgaCtaId ;  /* 0x0000000000099919 */ /* 0x000e220000008800 */
[----:B------:R-:W-:Y:S01]  /*1770*/  @!P1 MOV R8, 0x400 ;  /* 0x0000040000089802 */ /* 0x000fe20000000f00 */
[----:B------:R-:W-:Y:S02]  /*1780*/  @!P1 IMAD.IADD R11, R11, 0x1, R36 ;  /* 0x000000010b0b9824 */ /* 0x000fe400078e0224 */
[----:B------:R-:W-:-:S05]  /*1790*/  @!P1 IMAD.MOV.U32 R10, RZ, RZ, 0x65 ;  /* 0x00000065ff0a9424 */ /* 0x000fca00078e00ff */
[----:B------:R1:W-:Y:S03]  /*17a0*/  @!P1 ST.E.64.STRONG.GPU desc[UR12][R12.64+0x100], R10 ;  /* 0x0001000a0c009985 */ /* 0x0003e6000c10fb0c */
[----:B------:R-:W-:Y:S01]  /*17b0*/  @!P0 MOV R14, 0x400 ;  /* 0x00000400000e8802 */ /* 0x000fe20000000f00 */
[----:B------:R-:W2:Y:S01]  /*17c0*/  @!P0 S2R R15, SR_CgaCtaId ;  /* 0x00000000000f8919 */ /* 0x000ea20000008800 */
[----:B0-----:R-:W-:Y:S01]  /*17d0*/  @!P1 LEA R9, R9, R8, 0x18 ;  /* 0x0000000809099211 */ /* 0x001fe200078ec0ff */
[----:B------:R-:W-:Y:S02]  /*17e0*/  IMAD.MOV.U32 R8, RZ, RZ, R43 ;  /* 0x000000ffff087224 */ /* 0x000fe400078e002b */
[----:B------:R-:W-:Y:S02]  /*17f0*/  @!P0 IMAD.MOV.U32 R8, RZ, RZ, R36 ;  /* 0x000000ffff088224 */ /* 0x000fe400078e0024 */
[----:B------:R1:W-:Y:S04]  /*1800*/  @!P1 STS [R9+0x8], R11 ;  /* 0x0000080b09009388 */ /* 0x0003e80000000800 */
[----:B------:R1:W-:Y:S01]  /*1810*/  @!P1 STS [R9+0x4], R36 ;  /* 0x0000042409009388 */ /* 0x0003e20000000800 */
[----:B--2---:R-:W-:-:S05]  /*1820*/  @!P0 LEA R15, R15, R14, 0x18 ;  /* 0x0000000e0f0f8211 */ /* 0x004fca00078ec0ff */
[----:B------:R1:W-:Y:S02]  /*1830*/  @!P0 STS [R15+0x54], R36 ;  /* 0x000054240f008388 */ /* 0x0003e40000000800 */
.L_x_4:
[----:B------:R-:W-:Y:S05]  /*1840*/  WARPSYNC.ALL ;  /* 0x0000000000007948 */ /* 0x000fea0003800000 */
[----:B------:R-:W0:Y:S08]  /*1850*/  S2UR UR7, SR_CgaCtaId ;  /* 0x00000000000779c3 */ /* 0x000e300000008800 */
[----:B------:R-:W-:Y:S06]  /*1860*/  BAR.SYNC.DEFER_BLOCKING 0x0 ;  /* 0x0000000000007b1d */ /* 0x000fec0000010000 */
[----:B------:R-:W-:Y:S01]  /*1870*/  UMOV UR5, 0x400 ;  /* 0x0000040000057882 */ /* 0x000fe20000000000 */
[----:B-1----:R-:W1:Y:S01]  /*1880*/  S2R R10, SR_TID.X ;  /* 0x00000000000a7919 */ /* 0x002e620000002100 */
[----:B0-----:R-:W-:-:S09]  /*1890*/  ULEA UR5, UR7, UR5, 0x18 ;  /* 0x0000000507057291 */ /* 0x001fd2000f8ec0ff */
[----:B------:R-:W0:Y:S01]  /*18a0*/  LDS R9, [UR5+0x54] ;  /* 0x00005405ff097984 */ /* 0x000e220008000800 */
[----:B-1----:R-:W-:-:S04]  /*18b0*/  ISETP.NE.AND P0, PT, R10, RZ, PT ;  /* 0x000000ff0a00720c */ /* 0x002fc80003f05270 */
[----:B0-----:R-:W-:-:S05]  /*18c0*/  SEL R9, R9, RZ, P0 ;  /* 0x000000ff09097207 */ /* 0x001fca0000000000 */
[----:B------:R-:W-:-:S07]  /*18d0*/  IMAD.IADD R33, R9, 0x1, R8 ;  /* 0x0000000109217824 */ /* 0x000fce00078e0208 */
.L_x_3:
[----:B------:R-:W-:Y:S05]  /*18e0*/  BSYNC.RECONVERGENT B0 ;  /* 0x0000000000007941 */ /* 0x000fea0003800200 */
.L_x_1:
[----:B------:R-:W-:Y:S01]  /*18f0*/  IMAD.IADD R26, R26, 0x1, R33 ;  /* 0x000000011a1a7824 */ /* 0x000fe200078e0221 */
[----:B------:R-:W-:Y:S03]  /*1900*/  BAR.SYNC.DEFER_BLOCKING 0x0 ;  /* 0x0000000000007b1d */ /* 0x000fe60000010000 */
[----:B------:R-:W-:-:S03]  /*1910*/  IMAD.IADD R25, R25, 0x1, R26 ;  /* 0x0000000119197824 */ /* 0x000fc600078e021a */
[----:B------:R-:W1:Y:S01]  /*1920*/  LDCU.64 UR8, c[0x0][0x388] ;  /* 0x00007100ff0877ac */ /* 0x000e620008000a00 */
[----:B------:R-:W-:-:S04]  /*1930*/  IMAD.IADD R24, R24, 0x1, R25 ;  /* 0x0000000118187824 */ /* 0x000fc800078e0219 */
[----:B------:R-:W-:-:S04]  /*1940*/  IMAD.IADD R40, R40, 0x1, R24 ;  /* 0x0000000128287824 */ /* 0x000fc800078e0218 */
[----:B0-----:R-:W-:-:S04]  /*1950*/  IMAD.IADD R8, R39, 0x1, R40 ;  /* 0x0000000127087824 */ /* 0x001fc800078e0228 */
[----:B------:R-:W-:-:S04]  /*1960*/  IMAD.IADD R31, R31, 0x1, R8 ;  /* 0x000000011f1f7824 */ /* 0x000fc800078e0208 */
[----:B------:R-:W-:Y:S01]  /*1970*/  IMAD.IADD R30, R30, 0x1, R31 ;  /* 0x000000011e1e7824 */ /* 0x000fe200078e021f */
[----:B------:R-:W-:Y:S01]  /*1980*/  STS [R27], R26 ;  /* 0x0000001a1b007388 */ /* 0x000fe20000000800 */
[----:B-1----:R-:W-:Y:S02]  /*1990*/  IADD3 R42, P0, PT, R42, UR8, RZ ;  /* 0x000000082a2a7c10 */ /* 0x002fe4000ff1e0ff */
[----:B------:R-:W-:Y:S01]  /*19a0*/  IMAD.IADD R10, R29, 0x1, R30 ;  /* 0x000000011d0a7824 */ /* 0x000fe200078e021e */
[----:B------:R-:W-:Y:S01]  /*19b0*/  STS [R27+0x4], R25 ;  /* 0x000004191b007388 */ /* 0x000fe20000000800 */
[----:B------:R-:W-:Y:S02]  /*19c0*/  IADD3.X R43, PT, PT, R41, UR9, RZ, P0, !PT ;  /* 0x00000009292b7c10 */ /* 0x000fe400087fe4ff */
[----:B------:R-:W-:Y:S01]  /*19d0*/  IMAD.IADD R23, R23, 0x1, R10 ;  /* 0x0000000117177824 */ /* 0x000fe200078e020a */
[----:B------:R-:W-:Y:S03]  /*19e0*/  STS [R27+0x8], R24 ;  /* 0x000008181b007388 */ /* 0x000fe60000000800 */
        /* <DEDUP_REMOVED lines=19> */
[----:B------:R-:W-:Y:S04]  /*1b20*/  STS [R27+0x30], R7 ;  /* 0x000030071b007388 */ /* 0x000fe80000000800 */
[----:B------:R-:W-:Y:S04]  /*1b30*/  STS [R27+0x34], R6 ;  /* 0x000034061b007388 */ /* 0x000fe80000000800 */
[----:B------:R-:W-:Y:S04]  /*1b40*/  STS [R27+0x38], R5 ;  /* 0x000038051b007388 */ /* 0x000fe80000000800 */
[----:B------:R-:W-:Y:S04]  /*1b50*/  STS [R27+0x3c], R4 ;  /* 0x00003c041b007388 */ /* 0x000fe80000000800 */
[----:B------:R-:W-:Y:S04]  /*1b60*/  STS [R27+0x40], R3 ;  /* 0x000040031b007388 */ /* 0x000fe80000000800 */
[----:B------:R-:W-:Y:S04]  /*1b70*/  STS [R27+0x44], R2 ;  /* 0x000044021b007388 */ /* 0x000fe80000000800 */
[----:B------:R-:W-:Y:S01]  /*1b80*/  STS [R27+0x48], R0 ;  /* 0x000048001b007388 */ /* 0x000fe20000000800 */
[----:B------:R-:W-:-:S03]  /*1b90*/  NOP ;  /* 0x0000000000007918 */ /* 0x000fc60000000000 */
[----:B------:R-:W0:Y:S04]  /*1ba0*/  LDS R9, [R28] ;  /* 0x000000001c097984 */ /* 0x000e280000000800 */
[----:B------:R-:W1:Y:S04]  /*1bb0*/  LDS R7, [R28+0x80] ;  /* 0x000080001c077984 */ /* 0x000e680000000800 */
[----:B------:R-:W2:Y:S04]  /*1bc0*/  LDS R11, [R28+0x100] ;  /* 0x000100001c0b7984 */ /* 0x000ea80000000800 */
[----:B------:R-:W3:Y:S04]  /*1bd0*/  LDS R13, [R28+0x180] ;  /* 0x000180001c0d7984 */ /* 0x000ee80000000800 */
[----:B------:R-:W4:Y:S04]  /*1be0*/  LDS R5, [R28+0x200] ;  /* 0x000200001c057984 */ /* 0x000f280000000800 */
[----:B------:R-:W5:Y:S04]  /*1bf0*/  LDS R15, [R28+0x280] ;  /* 0x000280001c0f7984 */ /* 0x000f680000000800 */
        /* <DEDUP_REMOVED lines=13> */
[----:B0-----:R-:W-:Y:S04]  /*1cd0*/  STG.E desc[UR12][R42.64], R9 ;  /* 0x000000092a007986 */ /* 0x001fe8000c10190c */
[----:B-1----:R-:W-:Y:S04]  /*1ce0*/  STG.E desc[UR12][R42.64+0x80], R7 ;  /* 0x000080072a007986 */ /* 0x002fe8000c10190c */
[----:B--2---:R-:W-:Y:S04]  /*1cf0*/  STG.E desc[UR12][R42.64+0x100], R11 ;  /* 0x0001000b2a007986 */ /* 0x004fe8000c10190c */
[----:B---3--:R-:W-:Y:S04]  /*1d00*/  STG.E desc[UR12][R42.64+0x180], R13 ;  /* 0x0001800d2a007986 */ /* 0x008fe8000c10190c */
[----:B----4-:R-:W-:Y:S04]  /*1d10*/  STG.E desc[UR12][R42.64+0x200], R5 ;  /* 0x000200052a007986 */ /* 0x010fe8000c10190c */
[----:B-----5:R-:W-:Y:S04]  /*1d20*/  STG.E desc[UR12][R42.64+0x280], R15 ;  /* 0x0002800f2a007986 */ /* 0x020fe8000c10190c */
[----:B------:R-:W-:Y:S04]  /*1d30*/  STG.E desc[UR12][R42.64+0x300], R3 ;  /* 0x000300032a007986 */ /* 0x000fe8000c10190c */
        /* <DEDUP_REMOVED lines=11> */
[----:B------:R-:W-:Y:S01]  /*1df0*/  STG.E desc[UR12][R42.64+0x900], R39 ;  /* 0x000900272a007986 */ /* 0x000fe2000c10190c */
[----:B------:R-:W-:Y:S05]  /*1e00*/  EXIT ;  /* 0x000000000000794d */ /* 0x000fea0003800000 */
.L_x_0:
[----:B------:R-:W-:-:S04]  /*1e10*/  ISETP.NE.U32.AND P0, PT, RZ, UR7, PT ;  /* 0x00000007ff007c0c */ /* 0x000fc8000bf05070 */
[----:B------:R-:W-:-:S13]  /*1e20*/  ISETP.NE.AND.EX P0, PT, RZ, UR4, PT, P0 ;  /* 0x00000004ff007c0c */ /* 0x000fda000bf05300 */
[----:B------:R-:W-:Y:S05]  /*1e30*/  @!P0 EXIT ;  /* 0x000000000000894d */ /* 0x000fea0003800000 */
[----:B------:R-:W0:Y:S02]  /*1e40*/  LDCU.64 UR4, c[0x0][0x380] ;  /* 0x00007000ff0477ac */ /* 0x000e240008000a00 */
[----:B0-----:R-:W-:-:S06]  /*1e50*/  UIMAD.WIDE UR4, UR6, 0x7b80, UR4 ;  /* 0x00007b80060478a5 */ /* 0x001fcc000f8e0204 */
[----:B------:R-:W-:Y:S02]  /*1e60*/  IMAD.U32 R2, RZ, RZ, UR4 ;  /* 0x00000004ff027e24 */ /* 0x000fe4000f8e00ff */
[----:B------:R-:W-:-:S05]  /*1e70*/  IMAD.U32 R3, RZ, RZ, UR5 ;  /* 0x00000005ff037e24 */ /* 0x000fca000f8e00ff */
[----:B------:R0:W2:Y:S01]  /*1e80*/  LDG.E R0, desc[UR12][R2.64] ;  /* 0x0000000c02007981 */ /* 0x0000a2000c1e1900 */
[----:B------:R-:W1:Y:S02]  /*1e90*/  S2R R43, SR_TID.X ;  /* 0x00000000002b7919 */ /* 0x000e640000002100 */
[C---:B-1----:R-:W-:Y:S02]  /*1ea0*/  LOP3.LUT R28, R43.reuse, 0x1f, RZ, 0xc0, !PT ;  /* 0x0000001f2b1c7812 */ /* 0x042fe400078ec0ff */
[----:B------:R-:W-:-:S05]  /*1eb0*/  LOP3.LUT R5, R43, 0x3e0, RZ, 0xc0, !PT ;  /* 0x000003e02b057812 */ /* 0x000fca00078ec0ff */
[----:B------:R-:W-:-:S04]  /*1ec0*/  IMAD R28, R5, 0x13, R28 ;  /* 0x00000013051c7824 */ /* 0x000fc800078e021c */
[C---:B------:R-:W-:Y:S01]  /*1ed0*/  VIADD R4, R28.reuse, 0x40 ;  /* 0x000000401c047836 */ /* 0x040fe20000000000 */
[C---:B------:R-:W-:Y:S01]  /*1ee0*/  ISETP.GE.U32.AND P1, PT, R28.reuse, UR7, PT ;  /* 0x000000071c007c0c */ /* 0x040fe2000bf26070 */
[C---:B------:R-:W-:Y:S01]  /*1ef0*/  VIADD R5, R28.reuse, 0x60 ;  /* 0x000000601c057836 */ /* 0x040fe20000000000 */
[C---:B0-----:R-:W-:Y:S01]  /*1f00*/  LEA R2, P2, R28.reuse, UR4, 0x2 ;  /* 0x000000041c027c11 */ /* 0x041fe2000f8410ff */
[----:B------:R-:W-:Y:S01]  /*1f10*/  VIADD R3, R28, 0xa0 ;  /* 0x000000a01c037836 */ /* 0x000fe20000000000 */
[----:B------:R-:W-:Y:S01]  /*1f20*/  ISETP.GE.U32.AND P6, PT, R4, UR7, PT ;  /* 0x0000000704007c0c */ /* 0x000fe2000bfc6070 */
[C---:B------:R-:W-:Y:S01]  /*1f30*/  VIADD R4, R28.reuse, 0xc0 ;  /* 0x000000c01c047836 */ /* 0x040fe20000000000 */
[----:B------:R-:W-:Y:S01]  /*1f40*/  ISETP.GE.U32.AND P3, PT, R5, UR7, PT ;  /* 0x0000000705007c0c */ /* 0x000fe2000bf66070 */
[C---:B------:R-:W-:Y:S01]  /*1f50*/  VIADD R5, R28.reuse, 0xe0 ;  /* 0x000000e01c057836 */ /* 0x040fe20000000000 */
[----:B------:R-:W-:Y:S01]  /*1f60*/  ISETP.GE.U32.AND P5, PT, R3, UR7, PT ;  /* 0x0000000703007c0c */ /* 0x000fe2000bfa6070 */
[----:B------:R-:W-:Y:S01]  /*1f70*/  VIADD R6, R28, 0x80 ;  /* 0x000000801c067836 */ /* 0x000fe20000000000 */
[----:B------:R-:W-:Y:S01]  /*1f80*/  ISETP.GE.U32.AND P0, PT, R4, UR7, PT ;  /* 0x0000000704007c0c */ /* 0x000fe2000bf06070 */
[----:B------:R-:W-:Y:S01]  /*1f90*/  IMAD.X R3, RZ, RZ, UR5, P2 ;  /* 0x00000005ff037e24 */ /* 0x000fe200090e06ff */
[----:B------:R-:W-:Y:S01]  /*1fa0*/  ISETP.GE.U32.AND P2, PT, R5, UR7, PT ;  /* 0x0000000705007c0c */ /* 0x000fe2000bf46070 */
[----:B------:R-:W-:Y:S01]  /*1fb0*/  VIADD R5, R28, 0x100 ;  /* 0x000001001c057836 */ /* 0x000fe20000000000 */
[----:B------:R-:W-:Y:S01]  /*1fc0*/  ISETP.GE.U32.AND P4, PT, R6, UR7, PT ;  /* 0x0000000706007c0c */ /* 0x000fe2000bf86070 */
[----:B------:R-:W-:-:S02]  /*1fd0*/  VIADD R41, R28, 0x20 ;  /* 0x000000201c297836 */ /* 0x000fc40000000000 */
[C---:B------:R-:W-:Y:S02]  /*1fe0*/  VIADD R7, R28.reuse, 0x160 ;  /* 0x000001601c077836 */ /* 0x040fe40000000000 */
[----:B------:R-:W-:Y:S02]  /*1ff0*/  VIADD R40, R28, 0x240 ;  /* 0x000002401c287836 */ /* 0x000fe40000000000 */
[----:B--2---:R-:W-:Y:S02]  /*2000*/  IMAD.MOV.U32 R4, RZ, RZ, R0 ;  /* 0x000000ffff047224 */ /* 0x004fe400078e0000 */
[----:B------:R-:W2:Y:S02]  /*2010*/  @!P1 LDG.E R0, desc[UR12][R2.64] ;  /* 0x0000000c02009981 */ /* 0x000ea4000c1e1900 */
[--C-:B------:R-:W-:Y:S01]  /*2020*/  IMAD.MOV.U32 R8, RZ, RZ, R4.reuse ;  /* 0x000000ffff087224 */ /* 0x100fe200078e0004 */
[----:B------:R-:W-:Y:S01]  /*2030*/  ISETP.GE.U32.AND P1, PT, R5, UR7, PT ;  /* 0x0000000705007c0c */ /* 0x000fe2000bf26070 */
[----:B------:R-:W-:-:S02]  /*2040*/  IMAD.MOV.U32 R10, RZ, RZ, R4 ;  /* 0x000000ffff0a7224 */ /* 0x000fc400078e0004 */
[C---:B------:R-:W-:Y:S02]  /*2050*/  VIADD R5, R28.reuse, 0x120 ;  /* 0x000001201c057836 */ /* 0x040fe40000000000 */
[----:B------:R-:W3:Y:S01]  /*2060*/  @!P6 LDG.E R8, desc[UR12][R2.64+0x100] ;  /* 0x0001000c0208e981 */ /* 0x000ee2000c1e1900 */
[----:B------:R-:W-:Y:S01]  /*2070*/  ISETP.GE.U32.AND P6, PT, R41, UR7, PT ;  /* 0x0000000729007c0c */ /* 0x000fe2000bfc6070 */
[--C-:B------:R-:W-:Y:S02]  /*2080*/  IMAD.MOV.U32 R12, RZ, RZ, R4.reuse ;  /* 0x000000ffff0c7224 */ /* 0x100fe400078e0004 */
[----:B------:R-:W4:Y:S01]  /*2090*/  @!P3 LDG.E R10, desc[UR12][R2.64+0x180] ;  /* 0x0001800c020ab981 */ /* 0x000f22000c1e1900 */
[----:B------:R-:W-:Y:S01]  /*20a0*/  ISETP.GE.U32.AND P3, PT, R5, UR7, PT ;  /* 0x0000000705007c0c */ /* 0x000fe2000bf66070 */
[C---:B------:R-:W-:Y:S02]  /*20b0*/  VIADD R5, R28.reuse, 0x140 ;  /* 0x000001401c057836 */ /* 0x040fe40000000000 */
[----:B------:R-:W-:Y:S01]  /*20c0*/  IMAD.MOV.U32 R6, RZ, RZ, R4 ;  /* 0x000000ffff067224 */ /* 0x000fe200078e0004 */
[----:B------:R-:W5:Y:S02]  /*20d0*/  @!P4 LDG.E R12, desc[UR12][R2.64+0x200] ;  /* 0x0002000c020cc981 */ /* 0x000f64000c1e1900 */
[----:B------:R-:W-:Y:S01]  /*20e0*/  ISETP.GE.U32.AND P4, PT, R5, UR7, PT ;  /* 0x0000000705007c0c */ /* 0x000fe2000bf86070 */
[----:B------:R-:W-:-:S02]  /*20f0*/  VIADD R5, R28, 0x180 ;  /* 0x000001801c057836 */ /* 0x000fc40000000000 */
[--C-:B------:R-:W-:Y:S01]  /*2100*/  IMAD.MOV.U32 R14, RZ, RZ, R4.reuse ;  /* 0x000000ffff0e7224 */ /* 0x100fe200078e0004 */
[----:B------:R-:W5:Y:S01]  /*2110*/  @!P6 LDG.E R6, desc[UR12][R2.64+0x80] ;  /* 0x0000800c0206e981 */ /* 0x000f62000c1e1900 */
[--C-:B------:R-:W-:Y:S01]  /*2120*/  IMAD.MOV.U32 R16, RZ, RZ, R4.reuse ;  /* 0x000000ffff107224 */ /* 0x100fe200078e0004 */
[----:B------:R-:W-:Y:S01]  /*2130*/  ISETP.GE.U32.AND P6, PT, R5, UR7, PT ;  /* 0x0000000705007c0c */ /* 0x000fe2000bfc6070 */
[C---:B------:R-:W-:Y:S02]  /*2140*/  VIADD R5, R28.reuse, 0x1a0 ;  /* 0x000001a01c057836 */ /* 0x040fe40000000000 */
[----:B------:R-:W5:Y:S01]  /*2150*/  @!P5 LDG.E R14, desc[UR12][R2.64+0x280] ;  /* 0x0002800c020ed981 */ /* 0x000f62000c1e1900 */
[----:B------:R-:W-:Y:S01]  /*2160*/  ISETP.GE.U32.AND P5, PT, R7, UR7, PT ;  /* 0x0000000707007c0c */ /* 0x000fe2000bfa6070 */
[--C-:B------:R-:W-:Y:S02]  /*2170*/  IMAD.MOV.U32 R18, RZ, RZ, R4.reuse ;  /* 0x000000ffff127224 */ /* 0x100fe400078e0004 */
[----:B------:R-:W-:Y:S01]  /*2180*/  IMAD.MOV.U32 R20, RZ, RZ, R4 ;  /* 0x000000ffff147224 */ /* 0x000fe200078e0004 */
[----:B------:R-:W5:Y:S01]  /*2190*/  @!P0 LDG.E R16, desc[UR12][R2.64+0x300] ;  /* 0x0003000c02108981 */ /* 0x000f62000c1e1900 */
[----:B------:R-:W-:Y:S01]  /*21a0*/  ISETP.GE.U32.AND P0, PT, R5, UR7, PT ;  /* 0x0000000705007c0c */ /* 0x000fe2000bf06070 */
[----:B------:R-:W-:-:S02]  /*21b0*/  VIADD R7, R28, 0x1c0 ;  /* 0x000001c01c077836 */ /* 0x000fc40000000000 */
[C---:B------:R-:W-:Y:S01]  /*21c0*/  VIADD R5, R28.reuse, 0x1e0 ;  /* 0x000001e01c057836 */ /* 0x040fe20000000000 */
[----:B------:R-:W5:Y:S01]  /*21d0*/  @!P2 LDG.E R18, desc[UR12][R2.64+0x380] ;  /* 0x0003800c0212a981 */ /* 0x000f62000c1e1900 */
[--C-:B------:R-:W-:Y:S01]  /*21e0*/  IMAD.MOV.U32 R22, RZ, RZ, R4.reuse ;  /* 0x000000ffff167224 */ /* 0x100fe200078e0004 */
[----:B------:R-:W-:Y:S01]  /*21f0*/  ISETP.GE.U32.AND P2, PT, R7, UR7, PT ;  /* 0x0000000707007c0c */ /* 0x000fe2000bf46070 */
[--C-:B------:R-:W-:Y:S01]  /*2200*/  IMAD.MOV.U32 R24, RZ, RZ, R4.reuse ;  /* 0x000000ffff187224 */ /* 0x100fe200078e0004 */
[----:B------:R-:W5:Y:S01]  /*2210*/  @!P1 LDG.E R20, desc[UR12][R2.64+0x400] ;  /* 0x0004000c02149981 */ /* 0x000f62000c1e1900 */
[----:B------:R-:W-:Y:S01]  /*2220*/  IMAD.MOV.U32 R30, RZ, RZ, R4 ;  /* 0x000000ffff1e7224 */ /* 0x000fe200078e0004 */
[----:B------:R-:W-:Y:S01]  /*2230*/  ISETP.GE.U32.AND P1, PT, R5, UR7, PT ;  /* 0x0000000705007c0c */ /* 0x000fe2000bf26070 */
[C---:B------:R-:W-:Y:S01]  /*2240*/  VIADD R5, R28.reuse, 0x200 ;  /* 0x000002001c057836 */ /* 0x040fe20000000000 */
[----:B------:R-:W5:Y:S01]  /*2250*/  @!P3 LDG.E R22, desc[UR12][R2.64+0x480] ;  /* 0x0004800c0216b981 */ /* 0x000f62000c1e1900 */
[----:B------:R-:W-:-:S03]  /*2260*/  VIADD R7, R28, 0x220 ;  /* 0x000002201c077836 */ /* 0x000fc60000000000 */
[----:B------:R-:W5:Y:S01]  /*2270*/  @!P4 LDG.E R24, desc[UR12][R2.64+0x500] ;  /* 0x0005000c0218c981 */ /* 0x000f62000c1e1900 */
[----:B------:R-:W-:Y:S02]  /*2280*/  ISETP.GE.U32.AND P3, PT, R5, UR7, PT ;  /* 0x0000000705007c0c */ /* 0x000fe4000bf66070 */
[----:B------:R-:W-:Y:S01]  /*2290*/  ISETP.GE.U32.AND P4, PT, R7, UR7, PT ;  /* 0x0000000707007c0c */ /* 0x000fe2000bf86070 */
[----:B------:R-:W5:Y:S01]  /*22a0*/  @!P5 LDG.E R30, desc[UR12][R2.64+0x580] ;  /* 0x0005800c021ed981 */ /* 0x000f62000c1e1900 */
[----:B------:R-:W-:Y:S01]  /*22b0*/  ISETP.GE.U32.AND P5, PT, R40, UR7, PT ;  /* 0x0000000728007c0c */ /* 0x000fe2000bfa6070 */
[--C-:B------:R-:W-:Y:S02]  /*22c0*/  IMAD.MOV.U32 R32, RZ, RZ, R4.reuse ;  /* 0x000000ffff207224 */ /* 0x100fe400078e0004 */
[--C-:B------:R-:W-:Y:S02]  /*22d0*/  IMAD.MOV.U32 R34, RZ, RZ, R4.reuse ;  /* 0x000000ffff227224 */ /* 0x100fe400078e0004 */
[----:B------:R-:W-:-:S02]  /*22e0*/  IMAD.MOV.U32 R38, RZ, RZ, R4 ;  /* 0x000000ffff267224 */ /* 0x000fc400078e0004 */
[--C-:B------:R-:W-:Y:S01]  /*22f0*/  IMAD.MOV.U32 R42, RZ, RZ, R4.reuse ;  /* 0x000000ffff2a7224 */ /* 0x100fe200078e0004 */
[----:B------:R-:W5:Y:S01]  /*2300*/  @!P6 LDG.E R32, desc[UR12][R2.64+0x600] ;  /* 0x0006000c0220e981 */ /* 0x000f62000c1e1900 */
[--C-:B------:R-:W-:Y:S02]  /*2310*/  IMAD.MOV.U32 R44, RZ, RZ, R4.reuse ;  /* 0x000000ffff2c7224 */ /* 0x100fe400078e0004 */
[----:B------:R-:W-:Y:S01]  /*2320*/  IMAD.MOV.U32 R5, RZ, RZ, R4 ;  /* 0x000000ffff057224 */ /* 0x000fe200078e0004 */
[----:B------:R-:W5:Y:S04]  /*2330*/  @!P0 LDG.E R34, desc[UR12][R2.64+0x680] ;  /* 0x0006800c02228981 */ /* 0x000f68000c1e1900 */
[----:B------:R-:W5:Y:S04]  /*2340*/  @!P2 LDG.E R38, desc[UR12][R2.64+0x700] ;  /* 0x0007000c0226a981 */ /* 0x000f68000c1e1900 */
[----:B------:R-:W5:Y:S04]  /*2350*/  @!P1 LDG.E R42, desc[UR12][R2.64+0x780] ;  /* 0x0007800c022a9981 */ /* 0x000f68000c1e1900 */
[----:B------:R-:W5:Y:S04]  /*2360*/  @!P3 LDG.E R44, desc[UR12][R2.64+0x800] ;  /* 0x0008000c022cb981 */ /* 0x000f68000c1e1900 */
[----:B------:R-:W5:Y:S04]  /*2370*/  @!P4 LDG.E R5, desc[UR12][R2.64+0x880] ;  /* 0x0008800c0205c981 */ /* 0x000f68000c1e1900 */
[----:B------:R-:W5:Y:S01]  /*2380*/  @!P5 LDG.E R4, desc[UR12][R2.64+0x900] ;  /* 0x0009000c0204d981 */ /* 0x000f62000c1e1900 */
[----:B------:R-:W0:Y:S01]  /*2390*/  S2R R35, SR_LANEID ;  /* 0x0000000000237919 */ /* 0x000e220000000000 */
[----:B------:R-:W1:Y:S01]  /*23a0*/  S2UR UR5, SR_CgaCtaId ;  /* 0x00000000000579c3 */ /* 0x000e620000008800 */
[----:B------:R-:W-:Y:S01]  /*23b0*/  SHF.R.U32.HI R36, RZ, 0x5, R43 ;  /* 0x00000005ff247819 */ /* 0x000fe2000001162b */
[----:B------:R-:W-:-:S02]  /*23c0*/  UMOV UR4, 0x400 ;  /* 0x0000040000047882 */ /* 0x000fc40000000000 */
[----:B-1----:R-:W-:Y:S02]  /*23d0*/  ULEA UR4, UR5, UR4, 0x18 ;  /* 0x0000000405047291 */ /* 0x002fe4000f8ec0ff */
[----:B0-----:R-:W-:-:S05]  /*23e0*/  IMAD R27, R36, 0x260, R35 ;  /* 0x00000260241b7824 */ /* 0x001fca00078e0223 */
[----:B------:R-:W-:-:S05]  /*23f0*/  LEA R27, R27, UR4, 0x2 ;  /* 0x000000041b1b7c11 */ /* 0x000fca000f8e10ff */
[----:B------:R-:W-:Y:S01]  /*2400*/  IMAD R26, R35, 0x48, R27 ;  /* 0x00000048231a7824 */ /* 0x000fe200078e021b */
[----:B------:R-:W-:Y:S01]  /*2410*/  UISETP.NE.AND UP0, UPT, UR6, URZ, UPT ;  /* 0x000000ff0600728c */ /* 0x000fe2000bf05270 */
        /* <DEDUP_REMOVED lines=41> */
[----:B0-----:R-:W-:Y:S02]  /*26b0*/  IADD3 R8, PT, PT, R23, R24, R25 ;  /* 0x0000001817087210 */ /* 0x001fe40007ffe019 */
[----:B------:R-:W-:Y:S02]  /*26c0*/  ISETP.GT.AND P0, PT, R35, RZ, PT ;  /* 0x000000ff2300720c */ /* 0x000fe40003f04270 */
[----:B------:R-:W-:Y:S02]  /*26d0*/  IADD3 R8, PT, PT, R33, R34, R8 ;  /* 0x0000002221087210 */ /* 0x000fe40007ffe008 */
[----:B------:R-:W-:Y:S02]  /*26e0*/  ISETP.NE.AND P1, PT, R35, 0x1f, PT ;  /* 0x0000001f2300780c */ /* 0x000fe40003f25270 */
[----:B------:R-:W-:Y:S02]  /*26f0*/  IADD3 R8, PT, PT, R31, R32, R8 ;  /* 0x000000201f087210 */ /* 0x000fe40007ffe008 */
[----:B------:R-:W-:-:S02]  /*2700*/  ISETP.NE.AND P2, PT, R36, 0xc, PT ;  /* 0x0000000c2400780c */ /* 0x000fc40003f45270 */
[----:B------:R-:W-:Y:S02]  /*2710*/  IADD3 R8, PT, PT, R29, R30, R8 ;  /* 0x0000001e1d087210 */ /* 0x000fe40007ffe008 */
[----:B------:R-:W-:Y:S02]  /*2720*/  ISETP.GE.U32.AND P3, PT, R43, 0x20, PT ;  /* 0x000000202b00780c */ /* 0x000fe40003f66070 */
        /* <DEDUP_REMOVED lines=37> */
[----:B------:R-:W-:-:S03]  /*2980*/  IMAD.IADD R11, R11, 0x1, R10 ;  /* 0x000000010b0b7824 */ /* 0x000fc600078e020a */
        /* <DEDUP_REMOVED lines=16> */
[----:B------:R-:W-:-:S04]  /*2a90*/  ISETP.NE.AND P0, PT, R36, 0x8, PT ;  /* 0x000000082400780c */ /* 0x000fc80003f05270 */
[----:B------:R-:W-:Y:S02]  /*2aa0*/  SEL R8, R15, R8, !P0 ;  /* 0x000000080f087207 */ /* 0x000fe40004000000 */
[----:B------:R-:W-:-:S04]  /*2ab0*/  ISETP.NE.AND P0, PT, R36, 0x9, PT ;  /* 0x000000092400780c */ /* 0x000fc80003f05270 */
[----:B------:R-:W-:Y:S02]  /*2ac0*/  SEL R8, R16, R8, !P0 ;  /* 0x0000000810087207 */ /* 0x000fe40004000000 */
[----:B------:R-:W-:-:S04]  /*2ad0*/  ISETP.NE.AND P0, PT, R36, 0xa, PT ;  /* 0x0000000a2400780c */ /* 0x000fc80003f05270 */
[----:B------:R-:W-:Y:S02]  /*2ae0*/  SEL R8, R17, R8, !P0 ;  /* 0x0000000811087207 */ /* 0x000fe40004000000 */
[----:B------:R-:W-:Y:S02]  /*2af0*/  ISETP.NE.AND P0, PT, R35, RZ, PT ;  /* 0x000000ff2300720c */ /* 0x000fe40003f05270 */
[----:B------:R-:W-:Y:S01]  /*2b00*/  SEL R8, R18, R8, !P1 ;  /* 0x0000000812087207 */ /* 0x000fe20004800000 */
[----:B------:R-:W-:Y:S01]  /*2b10*/  @!P2 IMAD.IADD R8, R19, 0x1, R18 ;  /* 0x000000011308a824 */ /* 0x000fe200078e0212 */
[----:B------:R-:W-:Y:S02]  /*2b20*/  SEL R9, R37, RZ, P0 ;  /* 0x000000ff25097207 */ /* 0x000fe40000000000 */
[----:B------:R-:W-:-:S03]  /*2b30*/  ISETP.NE.AND P0, PT, R43, RZ, PT ;  /* 0x000000ff2b00720c */ /* 0x000fc60003f05270 */
[----:B------:R-:W-:-:S05]  /*2b40*/  @P3 IMAD.IADD R37, R8, 0x1, R9 ;  /* 0x0000000108253824 */ /* 0x000fca00078e0209 */
[----:B------:R-:W-:Y:S01]  /*2b50*/  SEL R8, R37, RZ, P0 ;  /* 0x000000ff25087207 */ /* 0x000fe20000000000 */
[----:B------:R-:W-:Y:S06]  /*2b60*/  BRA `(.L_x_18) ;  /* 0x0000000c00847947 */ /* 0x000fec0003800000 */
.L_x_17:
[----:B0-----:R-:W-:Y:S02]  /*2b70*/  IADD3 R8, PT, PT, R23, R24, R25 ;  /* 0x0000001817087210 */ /* 0x001fe40007ffe019 */
[----:B------:R-:W-:Y:S02]  /*2b80*/  ISETP.GT.AND P0, PT, R35, RZ, PT ;  /* 0x000000ff2300720c */ /* 0x000fe40003f04270 */
[----:B------:R-:W-:Y:S02]  /*2b90*/  IADD3 R8, PT, PT, R33, R34, R8 ;  /* 0x0000002221087210 */ /* 0x000fe40007ffe008 */
        /* <DEDUP_REMOVED lines=69> */
[----:B------:R-:W-:Y:S01]  /*2ff0*/  ISETP.GT.U32.AND P0, PT, R43, 0x1f, PT ;  /* 0x0000001f2b00780c */ /* 0x000fe20003f04070 */
        /* <DEDUP_REMOVED lines=22> */
.L_x_64:
[----:B------:R-:W-:Y:S05]  /*3160*/  @!P0 BRA `(.L_x_21) ;  /* 0x0000000000248947 */ /* 0x000fea0003800000 */
[----:B------:R-:W-:-:S07]  /*3170*/  IMAD.MOV.U32 R9, RZ, RZ, 0x1de ;  /* 0x000001deff097424 */ /* 0x000fce00078e00ff */
.L_x_23:
[----:B------:R-:W-:Y:S05]  /*3180*/  NANOSLEEP R9 ;  /* 0x000000090000735d */ /* 0x000fea0003800000 */
[----:B------:R-:W2:Y:S01]  /*3190*/  LD.E.64.STRONG.GPU R14, desc[UR12][R16.64+0x100] ;  /* 0x0001000c100e7980 */ /* 0x000ea2000c10fb00 */
[----:B------:R-:W-:Y:S01]  /*31a0*/  UMOV UR5, 0xffffffff ;  /* 0xffffffff00057882 */ /* 0x000fe20000000000 */
[----:B------:R-:W-:Y:S02]  /*31b0*/  SHF.R.U32.HI R9, RZ, 0x1, R9 ;  /* 0x00000001ff097819 */ /* 0x000fe40000011609 */
[----:B--2---:R-:W-:Y:S01]  /*31c0*/  ISETP.NE.AND P0, PT, R14, 0x63, PT ;  /* 0x000000630e00780c */ /* 0x004fe20003f05270 */
[----:B------:R-:W-:-:S12]  /*31d0*/  BRA.DIV UR5, `(.L_x_22) ;  /* 0x0000001a05687947 */ /* 0x000fd8000b800000 */
[----:B------:R-:W-:-:S13]  /*31e0*/  VOTE.ANY P0, !P0 ;  /* 0x0000000000ff7806 */ /* 0x000fda0004000100 */
.L_x_67:
[----:B------:R-:W-:Y:S05]  /*31f0*/  @P0 BRA `(.L_x_23) ;  /* 0xfffffffc00e00947 */ /* 0x000fea000383ffff */
.L_x_21:
[----:B------:R-:W-:Y:S01]  /*3200*/  UMOV UR5, 0xffffffff ;  /* 0xffffffff00057882 */ /* 0x000fe20000000000 */
[----:B------:R-:W-:Y:S02]  /*3210*/  ISETP.NE.AND P2, PT, R14, 0x65, PT ;  /* 0x000000650e00780c */ /* 0x000fe40003f45270 */
[----:B------:R-:W-:Y:S11]  /*3220*/  BRA.DIV UR5, `(.L_x_24) ;  /* 0x0000001a05747947 */ /* 0x000ff6000b800000 */
[----:B------:R-:W0:Y:S01]  /*3230*/  S2R R42, SR_GEMASK ;  /* 0x00000000002a7919 */ /* 0x000e220000003c00 */
[----:B------:R-:W-:Y:S01]  /*3240*/  VOTE.ANY R8, PT, !P2 ;  /* 0x0000000000087806 */ /* 0x000fe200050e0100 */
[----:B------:R-:W-:-:S03]  /*3250*/  VIADD R19, R35, 0x2 ;  /* 0x0000000223137836 */ /* 0x000fc60000000000 */
[----:B0-----:R-:W-:-:S05]  /*3260*/  LOP3.LUT R8, R8, 0x80000000, R42, 0xec, !PT ;  /* 0x8000000008087812 */ /* 0x001fca00078eec2a */
[----:B------:R-:W-:-:S05]  /*3270*/  VIADD R9, R8, 0xffffffff ;  /* 0xffffffff08097836 */ /* 0x000fca0000000000 */
[----:B------:R-:W-:-:S04]  /*3280*/  LOP3.LUT R9, R8, R9, RZ, 0xc, !PT ;  /* 0x0000000908097212 */ /* 0x000fc800078e0cff */
[----:B------:R0:W1:Y:S02]  /*3290*/  POPC R38, R9 ;  /* 0x0000000900267309 */ /* 0x0000640000000000 */
[C---:B0-----:R-:W-:Y:S01]  /*32a0*/  VIADD R9, R35.reuse, 0x4 ;  /* 0x0000000423097836 */ /* 0x041fe20000000000 */
[----:B-1----:R-:W0:Y:S01]  /*32b0*/  SHFL.DOWN PT, R16, R15, 0x1, R38 ;  /* 0x082000000f107989 */ /* 0x002e2200000e0026 */
[----:B------:R-:W-:-:S04]  /*32c0*/  ISETP.GE.AND P0, PT, R35, R38, PT ;  /* 0x000000262300720c */ /* 0x000fc80003f06270 */
[----:B0-----:R-:W-:Y:S02]  /*32d0*/  SEL R16, R16, RZ, !P0 ;  /* 0x000000ff10107207 */ /* 0x001fe40004000000 */
[----:B------:R-:W-:-:S03]  /*32e0*/  ISETP.GT.AND P0, PT, R19, R38, PT ;  /* 0x000000261300720c */ /* 0x000fc60003f04270 */
[----:B------:R-:W-:Y:S02]  /*32f0*/  IMAD.IADD R17, R16, 0x1, R15 ;  /* 0x0000000110117824 */ /* 0x000fe400078e020f */
[----:B------:R-:W-:-:S03]  /*3300*/  VIADD R15, R35, 0x10 ;  /* 0x00000010230f7836 */ /* 0x000fc60000000000 */
[----:B------:R-:W0:Y:S02]  /*3310*/  SHFL.DOWN PT, R16, R17, 0x2, R38 ;  /* 0x0840000011107989 */ /* 0x000e2400000e0026 */
[-C--:B------:R-:W-:Y:S02]  /*3320*/  ISETP.GT.AND P2, PT, R15, R38.reuse, PT ;  /* 0x000000260f00720c */ /* 0x080fe40003f44270 */
[----:B0-----:R-:W-:Y:S02]  /*3330*/  SEL R16, R16, RZ, !P0 ;  /* 0x000000ff10107207 */ /* 0x001fe40004000000 */
[----:B------:R-:W-:Y:S01]  /*3340*/  ISETP.GT.AND P0, PT, R9, R38, PT ;  /* 0x000000260900720c */ /* 0x000fe20003f04270 */
[----:B------:R-:W-:Y:S02]  /*3350*/  VIADD R9, R35, 0x8 ;  /* 0x0000000823097836 */ /* 0x000fe40000000000 */
[----:B------:R-:W-:-:S05]  /*3360*/  IMAD.IADD R19, R17, 0x1, R16 ;  /* 0x0000000111137824 */ /* 0x000fca00078e0210 */
[----:B------:R-:W0:Y:S02]  /*3370*/  SHFL.DOWN PT, R16, R19, 0x4, R38 ;  /* 0x0880000013107989 */ /* 0x000e2400000e0026 */
[----:B0-----:R-:W-:Y:S02]  /*3380*/  SEL R16, R16, RZ, !P0 ;  /* 0x000000ff10107207 */ /* 0x001fe40004000000 */
[----:B------:R-:W-:Y:S02]  /*3390*/  ISETP.GT.AND P0, PT, R9, R38, PT ;  /* 0x000000260900720c */ /* 0x000fe40003f04270 */
[----:B------:R-:W0:Y:S01]  /*33a0*/  LDC.64 R8, c[0x0][0x390] ;  /* 0x0000e400ff087b82 */ /* 0x000e220000000a00 */
[----:B------:R-:W-:-:S05]  /*33b0*/  IMAD.IADD R37, R19, 0x1, R16 ;  /* 0x0000000113257824 */ /* 0x000fca00078e0210 */
[----:B------:R-:W1:Y:S01]  /*33c0*/  SHFL.DOWN PT, R16, R37, 0x8, R38 ;  /* 0x0900000025107989 */ /* 0x000e6200000e0026 */
[----:B0-----:R-:W-:Y:S02]  /*33d0*/  IADD3 R36, P3, PT, R8, 0x100, RZ ;  /* 0x0000010008247810 */ /* 0x001fe40007f7e0ff */
[----:B-1----:R-:W-:Y:S02]  /*33e0*/  SEL R16, R16, RZ, !P0 ;  /* 0x000000ff10107207 */ /* 0x002fe40004000000 */
[----:B------:R-:W-:-:S03]  /*33f0*/  ISETP.NE.AND P0, PT, R14, 0x65, PT ;  /* 0x000000650e00780c */ /* 0x000fc60003f05270 */
[----:B------:R-:W-:Y:S02]  /*3400*/  IMAD.IADD R17, R37, 0x1, R16 ;  /* 0x0000000125117824 */ /* 0x000fe400078e0210 */
[----:B------:R-:W-:-:S03]  /*3410*/  IMAD.X R37, RZ, RZ, R9, P3 ;  /* 0x000000ffff257224 */ /* 0x000fc600018e0609 */
[----:B------:R-:W0:Y:S05]  /*3420*/  SHFL.DOWN PT, R16, R17, 0x10, R38 ;  /* 0x0a00000011107989 */ /* 0x000e2a00000e0026 */
[----:B------:R-:W-:Y:S02]  /*3430*/  VOTE.ALL P0, P0 ;  /* 0x0000000000ff7806 */ /* 0x000fe40000000000 */
[----:B0-----:R-:W-:-:S05]  /*3440*/  SEL R16, R16, RZ, !P2 ;  /* 0x000000ff10107207 */ /* 0x001fca0005000000 */
[----:B------:R-:W-:-:S07]  /*3450*/  IMAD.IADD R19, R17, 0x1, R16 ;  /* 0x0000000111137824 */ /* 0x000fce00078e0210 */
.L_x_76:
[----:B------:R-:W-:Y:S05]  /*3460*/  @!P0 BRA `(.L_x_25) ;  /* 0x0000000000e48947 */ /* 0x000fea0003800000 */
[----:B------:R-:W-:-:S07]  /*3470*/  IMAD.MOV.U32 R38, RZ, RZ, 0x1de ;  /* 0x000001deff267424 */ /* 0x000fce00078e00ff */
.L_x_31:
        /* <DEDUP_REMOVED lines=10> */
.L_x_79:
[----:B------:R-:W-:Y:S05]  /*3520*/  @!P0 BRA `(.L_x_27) ;  /* 0x0000000000248947 */ /* 0x000fea0003800000 */
[----:B------:R-:W-:-:S07]  /*3530*/  IMAD.MOV.U32 R9, RZ, RZ, R38 ;  /* 0x000000ffff097224 */ /* 0x000fce00078e0026 */
.L_x_29:
[----:B------:R-:W-:Y:S05]  /*3540*/  NANOSLEEP R9 ;  /* 0x000000090000735d */ /* 0x000fea0003800000 */
[----:B------:R-:W2:Y:S01]  /*3550*/  LD.E.64.STRONG.GPU R14, desc[UR12][R16.64+-0x100] ;  /* 0xffff000c100e7980 */ /* 0x000ea2000c10fb00 */
[----:B------:R-:W-:Y:S01]  /*3560*/  UMOV UR5, 0xffffffff ;  /* 0xffffffff00057882 */ /* 0x000fe20000000000 */
[----:B------:R-:W-:Y:S02]  /*3570*/  SHF.R.U32.HI R9, RZ, 0x1, R9 ;  /* 0x00000001ff097819 */ /* 0x000fe40000011609 */
[----:B--2---:R-:W-:Y:S01]  /*3580*/  ISETP.NE.AND P0, PT, R14, 0x63, PT ;  /* 0x000000630e00780c */ /* 0x004fe20003f05270 */
[----:B------:R-:W-:-:S12]  /*3590*/  BRA.DIV UR5, `(.L_x_28) ;  /* 0x0000001a05c07947 */ /* 0x000fd8000b800000 */
[----:B------:R-:W-:-:S13]  /*35a0*/  VOTE.ANY P0, !P0 ;  /* 0x0000000000ff7806 */ /* 0x000fda0004000100 */
.L_x_82:
[----:B------:R-:W-:Y:S05]  /*35b0*/  @P0 BRA `(.L_x_29) ;  /* 0xfffffffc00e00947 */ /* 0x000fea000383ffff */
.L_x_27:
[----:B------:R-:W-:Y:S01]  /*35c0*/  UMOV UR5, 0xffffffff ;  /* 0xffffffff00057882 */ /* 0x000fe20000000000 */
[----:B------:R-:W-:Y:S02]  /*35d0*/  ISETP.NE.AND P0, PT, R14, 0x65, PT ;  /* 0x000000650e00780c */ /* 0x000fe40003f05270 */
[----:B------:R-:W-:Y:S11]  /*35e0*/  BRA.DIV UR5, `(.L_x_30) ;  /* 0x0000001a05cc7947 */ /* 0x000ff6000b800000 */
[----:B------:R-:W-:Y:S01]  /*35f0*/  VOTE.ANY R8, PT, !P0 ;  /* 0x0000000000087806 */ /* 0x000fe200040e0100 */
[----:B------:R-:W-:-:S03]  /*3600*/  VIADD R18, R18, 0xffffffe0 ;  /* 0xffffffe012127836 */ /* 0x000fc60000000000 */
[----:B------:R-:W-:-:S05]  /*3610*/  LOP3.LUT R8, R8, 0x80000000, R42, 0xec, !PT ;  /* 0x8000000008087812 */ /* 0x000fca00078eec2a */
[----:B------:R-:W-:-:S05]  /*3620*/  VIADD R9, R8, 0xffffffff ;  /* 0xffffffff08097836 */ /* 0x000fca0000000000 */
[----:B------:R-:W-:Y:S01]  /*3630*/  LOP3.LUT R9, R8, R9, RZ, 0xc, !PT ;  /* 0x0000000908097212 */ /* 0x000fe200078e0cff */
[----:B------:R-:W-:-:S05]  /*3640*/  VIADD R8, R35, 0x2 ;  /* 0x0000000223087836 */ /* 0x000fca0000000000 */
[----:B------:R-:W0:Y:S02]  /*3650*/  POPC R9, R9 ;  /* 0x0000000900097309 */ /* 0x000e240000000000 */
[----:B0-----:R-:W0:Y:S01]  /*3660*/  SHFL.DOWN PT, R16, R15, 0x1, R9 ;  /* 0x082000000f107989 */ /* 0x001e2200000e0009 */
[----:B------:R-:W-:-:S04]  /*3670*/  ISETP.GE.AND P0, PT, R35, R9, PT ;  /* 0x000000092300720c */ /* 0x000fc80003f06270 */
[----:B0-----:R-:W-:Y:S02]  /*3680*/  SEL R16, R16, RZ, !P0 ;  /* 0x000000ff10107207 */ /* 0x001fe40004000000 */
[----:B------:R-:W-:Y:S01]  /*3690*/  ISETP.GT.AND P0, PT, R8, R9, PT ;  /* 0x000000090800720c */ /* 0x000fe20003f04270 */
[----:B------:R-:W-:Y:S02]  /*36a0*/  VIADD R8, R35, 0x4 ;  /* 0x0000000423087836 */ /* 0x000fe40000000000 */
[----:B------:R-:W-:-:S05]  /*36b0*/  IMAD.IADD R44, R16, 0x1, R15 ;  /* 0x00000001102c7824 */ /* 0x000fca00078e020f */
[----:B------:R-:W0:Y:S02]  /*36c0*/  SHFL.DOWN PT, R16, R44, 0x2, R9 ;  /* 0x084000002c107989 */ /* 0x000e2400000e0009 */
        /* <DEDUP_REMOVED lines=8> */
[----:B------:R-:W-:-:S03]  /*3750*/  IMAD.IADD R45, R17, 0x1, R16 ;  /* 0x00000001112d7824 */ /* 0x000fc600078e0210 */
[----:B------:R-:W-:Y:S02]  /*3760*/  ISETP.GT.AND P2, PT, R8, R9, PT ;  /* 0x000000090800720c */ /* 0x000fe40003f44270 */
        /* <DEDUP_REMOVED lines=8> */
.L_x_91:
[----:B------:R-:W-:Y:S05]  /*37f0*/  @P0 BRA `(.L_x_31) ;  /* 0xfffffffc00200947 */ /* 0x000fea000383ffff */
.L_x_25:
        /* <DEDUP_REMOVED lines=15> */
.L_x_19:
[----:B------:R-:W-:Y:S05]  /*38f0*/  WARPSYNC.ALL ;  /* 0x0000000000007948 */ /* 0x000fea0003800000 */
[----:B------:R-:W0:Y:S08]  /*3900*/  S2UR UR5, SR_CgaCtaId ;  /* 0x00000000000579c3 */ /* 0x000e300000008800 */
[----:B------:R-:W-:Y:S01]  /*3910*/  BAR.SYNC.DEFER_BLOCKING 0x0 ;  /* 0x0000000000007b1d */ /* 0x000fe20000010000 */
[----:B------:R-:W-:-:S05]  /*3920*/  ISETP.NE.AND P0, PT, R43, RZ, PT ;  /* 0x000000ff2b00720c */ /* 0x000fca0003f05270 */
[----:B------:R-:W-:Y:S02]  /*3930*/  UMOV UR4, 0x400 ;  /* 0x0000040000047882 */ /* 0x000fe40000000000 */
[----:B0-----:R-:W-:-:S09]  /*3940*/  ULEA UR4, UR5, UR4, 0x18 ;  /* 0x0000000405047291 */ /* 0x001fd2000f8ec0ff */
[----:B------:R-:W0:Y:S02]  /*3950*/  LDS R9, [UR4+0x54] ;  /* 0x00005404ff097984 */ /* 0x000e240008000800 */
[----:B0-----:R-:W-:-:S05]  /*3960*/  SEL R9, R9, RZ, P0 ;  /* 0x000000ff09097207 */ /* 0x001fca0000000000 */
[----:B------:R-:W-:-:S07]  /*3970*/  IMAD.IADD R8, R9, 0x1, R8 ;  /* 0x0000000109087824 */ /* 0x000fce00078e0208 */
.L_x_18:
[----:B------:R-:W-:Y:S01]  /*3980*/  IMAD.IADD R25, R25, 0x1, R8 ;  /* 0x0000000119197824 */ /* 0x000fe200078e0208 */
[----:B------:R-:W-:Y:S01]  /*3990*/  BAR.SYNC.DEFER_BLOCKING 0x0 ;  /* 0x0000000000007b1d */ /* 0x000fe20000010000 */
[----:B------:R-:W-:Y:S01]  /*39a0*/  ISETP.NE.AND P0, PT, R43, RZ, PT ;  /* 0x000000ff2b00720c */ /* 0x000fe20003f05270 */
[----:B-1----:R-:W-:Y:S02]  /*39b0*/  IMAD.U32 R10, RZ, RZ, UR7 ;  /* 0x00000007ff0a7e24 */ /* 0x002fe4000f8e00ff */
[----:B------:R-:W-:Y:S02]  /*39c0*/  IMAD.IADD R24, R24, 0x1, R25 ;  /* 0x0000000118187824 */ /* 0x000fe400078e0219 */
[----:B------:R-:W0:Y:S02]  /*39d0*/  LDCU.64 UR8, c[0x0][0x388] ;  /* 0x00007100ff0877ac */ /* 0x000e240008000a00 */
[----:B------:R-:W-:-:S04]  /*39e0*/  IMAD.IADD R23, R23, 0x1, R24 ;  /* 0x0000000117177824 */ /* 0x000fc800078e0218 */
[----:B------:R-:W-:-:S04]  /*39f0*/  IMAD.IADD R34, R34, 0x1, R23 ;  /* 0x0000000122227824 */ /* 0x000fc800078e0217 */
[----:B------:R-:W-:-:S04]  /*3a00*/  IMAD.IADD R33, R33, 0x1, R34 ;  /* 0x0000000121217824 */ /* 0x000fc800078e0222 */
[----:B------:R-:W-:-:S04]  /*3a10*/  IMAD.IADD R32, R32, 0x1, R33 ;  /* 0x0000000120207824 */ /* 0x000fc800078e0221 */
[----:B------:R-:W-:Y:S01]  /*3a20*/  IMAD.IADD R31, R31, 0x1, R32 ;  /* 0x000000011f1f7824 */ /* 0x000fe200078e0220 */
[----:B------:R-:W-:Y:S03]  /*3a30*/  STS [R26], R25 ;  /* 0x000000191a007388 */ /* 0x000fe60000000800 */
        /* <DEDUP_REMOVED lines=27> */
[----:B------:R1:W-:Y:S04]  /*3bf0*/  STS [R26+0x40], R3 ;  /* 0x000040031a007388 */ /* 0x0003e80000000800 */
[----:B------:R-:W-:Y:S04]  /*3c00*/  STS [R26+0x44], R9 ;  /* 0x000044091a007388 */ /* 0x000fe80000000800 */
[----:B------:R-:W-:Y:S01]  /*3c10*/  STS [R26+0x48], R11 ;  /* 0x0000480b1a007388 */ /* 0x000fe20000000800 */
[----:B------:R-:W-:-:S03]  /*3c20*/  NOP ;  /* 0x0000000000007918 */ /* 0x000fc60000000000 */
[----:B------:R-:W-:Y:S04]  /*3c30*/  LDS R33, [R27] ;  /* 0x000000001b217984 */ /* 0x000fe80000000800 */
[----:B------:R-:W-:Y:S04]  /*3c40*/  LDS R35, [R27+0x80] ;  /* 0x000080001b237984 */ /* 0x000fe80000000800 */
        /* <DEDUP_REMOVED lines=17> */
[----:B------:R2:W-:Y:S01]  /*3d60*/  @!P0 STS [UR4+0x7b80], R10 ;  /* 0x007b800aff008988 */ /* 0x0005e20008000804 */
[----:B------:R-:W-:Y:S01]  /*3d70*/  BAR.SYNC.DEFER_BLOCKING 0x0 ;  /* 0x0000000000007b1d */ /* 0x000fe20000010000 */
[----:B-1----:R-:W-:-:S05]  /*3d80*/  IADD3 R3, P0, PT, R28, UR10, RZ ;  /* 0x0000000a1c037c10 */ /* 0x002fca000ff1e0ff */
[----:B------:R-:W1:Y:S01]  /*3d90*/  S2R R2, SR_TID.X ;  /* 0x0000000000027919 */ /* 0x000e620000002100 */
[----:B------:R-:W3:Y:S01]  /*3da0*/  LDS R29, [UR4+0x7b80] ;  /* 0x007b8004ff1d7984 */ /* 0x000ee20008000800 */
[C---:B-1----:R-:W-:Y:S02]  /*3db0*/  LOP3.LUT R4, R2.reuse, 0x3e0, RZ, 0xc0, !PT ;  /* 0x000003e002047812 */ /* 0x042fe400078ec0ff */
[----:B------:R-:W-:-:S05]  /*3dc0*/  LOP3.LUT R2, R2, 0x1f, RZ, 0xc0, !PT ;  /* 0x0000001f02027812 */ /* 0x000fca00078ec0ff */
[----:B------:R-:W-:Y:S02]  /*3dd0*/  IMAD R6, R4, 0x13, R2 ;  /* 0x0000001304067824 */ /* 0x000fe400078e0202 */
[----:B------:R-:W-:Y:S01]  /*3de0*/  IMAD.X R4, RZ, RZ, UR11, P0 ;  /* 0x0000000bff047e24 */ /* 0x000fe200080e06ff */
[C---:B0-----:R-:W-:Y:S01]  /*3df0*/  LEA R2, P0, R3.reuse, UR8, 0x2 ;  /* 0x0000000803027c11 */ /* 0x041fe2000f8010ff */
[C---:B------:R-:W-:Y:S02]  /*3e00*/  VIADD R8, R6.reuse, 0x40 ;  /* 0x0000004006087836 */ /* 0x040fe40000000000 */
[C---:B--2---:R-:W-:Y:S01]  /*3e10*/  VIADD R10, R6.reuse, 0xa0 ;  /* 0x000000a0060a7836 */ /* 0x044fe20000000000 */
[----:B------:R-:W-:Y:S01]  /*3e20*/  LEA.HI.X R3, R3, UR9, R4, 0x2, P0 ;  /* 0x0000000903037c11 */ /* 0x000fe200080f1404 */
[C---:B------:R-:W-:Y:S02]  /*3e30*/  VIADD R4, R6.reuse, 0x60 ;  /* 0x0000006006047836 */ /* 0x040fe40000000000 */
[----:B------:R-:W-:Y:S01]  /*3e40*/  VIADD R12, R6, 0xc0 ;  /* 0x000000c0060c7836 */ /* 0x000fe20000000000 */
[----:B---3--:R-:W-:-:S02]  /*3e50*/  ISETP.GE.AND P1, PT, R28, R29, PT ;  /* 0x0000001d1c00720c */ /* 0x008fc40003f26270 */
[-C--:B------:R-:W-:Y:S02]  /*3e60*/  ISETP.GE.AND P2, PT, R41, R29.reuse, PT ;  /* 0x0000001d2900720c */ /* 0x080fe40003f46270 */
[-C--:B------:R-:W-:Y:S01]  /*3e70*/  ISETP.GE.AND P3, PT, R8, R29.reuse, PT ;  /* 0x0000001d0800720c */ /* 0x080fe20003f66270 */
[----:B------:R-:W-:Y:S01]  /*3e80*/  VIADD R8, R6, 0x80 ;  /* 0x0000008006087836 */ /* 0x000fe20000000000 */
[-C--:B------:R-:W-:Y:S01]  /*3e90*/  ISETP.GE.AND P4, PT, R4, R29.reuse, PT ;  /* 0x0000001d0400720c */ /* 0x080fe20003f86270 */
[----:B------:R-:W-:Y:S01]  /*3ea0*/  VIADD R4, R6, 0xe0 ;  /* 0x000000e006047836 */ /* 0x000fe20000000000 */
[-C--:B------:R-:W-:Y:S02]  /*3eb0*/  ISETP.GE.AND P6, PT, R10, R29.reuse, PT ;  /* 0x0000001d0a00720c */ /* 0x080fe40003fc6270 */
[-C--:B------:R-:W-:Y:S01]  /*3ec0*/  ISETP.GE.AND P5, PT, R8, R29.reuse, PT ;  /* 0x0000001d0800720c */ /* 0x080fe20003fa6270 */
[----:B------:R-:W-:Y:S01]  /*3ed0*/  VIADD R8, R6, 0x100 ;  /* 0x0000010006087836 */ /* 0x000fe20000000000 */
[-C--:B------:R-:W-:Y:S01]  /*3ee0*/  ISETP.GE.AND P0, PT, R12, R29.reuse, PT ;  /* 0x0000001d0c00720c */ /* 0x080fe20003f06270 */
[----:B------:R0:W-:Y:S01]  /*3ef0*/  @!P1 STG.E desc[UR12][R2.64], R33 ;  /* 0x0000002102009986 */ /* 0x0001e2000c10190c */
[----:B------:R-:W-:Y:S01]  /*3f00*/  ISETP.GE.AND P1, PT, R4, R29, PT ;  /* 0x0000001d0400720c */ /* 0x000fe20003f26270 */
[----:B------:R-:W-:-:S02]  /*3f10*/  VIADD R4, R6, 0x120 ;  /* 0x0000012006047836 */ /* 0x000fc40000000000 */
[----:B------:R0:W-:Y:S01]  /*3f20*/  @!P2 STG.E desc[UR12][R2.64+0x80], R35 ;  /* 0x000080230200a986 */ /* 0x0001e2000c10190c */
[-C--:B------:R-:W-:Y:S01]  /*3f30*/  ISETP.GE.AND P2, PT, R8, R29.reuse, PT ;  /* 0x0000001d0800720c */ /* 0x080fe20003f46270 */
[----:B------:R-:W-:Y:S02]  /*3f40*/  VIADD R8, R6, 0x140 ;  /* 0x0000014006087836 */ /* 0x000fe40000000000 */
[----:B------:R0:W-:Y:S01]  /*3f50*/  @!P3 STG.E desc[UR12][R2.64+0x100], R37 ;  /* 0x000100250200b986 */ /* 0x0001e2000c10190c */
[-C--:B------:R-:W-:Y:S01]  /*3f60*/  ISETP.GE.AND P3, PT, R4, R29.reuse, PT ;  /* 0x0000001d0400720c */ /* 0x080fe20003f66270 */
[----:B------:R-:W-:Y:S02]  /*3f70*/  VIADD R4, R6, 0x160 ;  /* 0x0000016006047836 */ /* 0x000fe40000000000 */
        /* <DEDUP_REMOVED lines=14> */
[C---:B------:R-:W-:Y:S02]  /*4060*/  VIADD R8, R6.reuse, 0x200 ;  /* 0x0000020006087836 */ /* 0x040fe40000000000 */
[----:B------:R-:W-:Y:S01]  /*4070*/  VIADD R6, R6, 0x220 ;  /* 0x0000022006067836 */ /* 0x000fe20000000000 */
[----:B------:R0:W-:Y:S01]  /*4080*/  @!P2 STG.E desc[UR12][R2.64+0x400], R23 ;  /* 0x000400170200a986 */ /* 0x0001e2000c10190c */
[----:B------:R-:W-:-:S03]  /*4090*/  ISETP.GE.AND P2, PT, R4, R29, PT ;  /* 0x0000001d0400720c */ /* 0x000fc60003f46270 */
[----:B------:R0:W-:Y:S01]  /*40a0*/  @!P3 STG.E desc[UR12][R2.64+0x480], R19 ;  /* 0x000480130200b986 */ /* 0x0001e2000c10190c */
[----:B------:R-:W-:-:S03]  /*40b0*/  ISETP.GE.AND P3, PT, R8, R29, PT ;  /* 0x0000001d0800720c */ /* 0x000fc60003f66270 */
[----:B------:R0:W-:Y:S01]  /*40c0*/  @!P4 STG.E desc[UR12][R2.64+0x500], R21 ;  /* 0x000500150200c986 */ /* 0x0001e2000c10190c */
[----:B------:R-:W-:-:S03]  /*40d0*/  ISETP.GE.AND P4, PT, R6, R29, PT ;  /* 0x0000001d0600720c */ /* 0x000fc60003f86270 */
[----:B------:R0:W-:Y:S01]  /*40e0*/  @!P5 STG.E desc[UR12][R2.64+0x580], R17 ;  /* 0x000580110200d986 */ /* 0x0001e2000c10190c */
[----:B------:R-:W-:-:S03]  /*40f0*/  ISETP.GE.AND P5, PT, R40, R29, PT ;  /* 0x0000001d2800720c */ /* 0x000fc60003fa6270 */
[----:B------:R0:W-:Y:S04]  /*4100*/  @!P6 STG.E desc[UR12][R2.64+0x600], R15 ;  /* 0x0006000f0200e986 */ /* 0x0001e8000c10190c */
[----:B------:R0:W-:Y:S04]  /*4110*/  @!P0 STG.E desc[UR12][R2.64+0x680], R13 ;  /* 0x0006800d02008986 */ /* 0x0001e8000c10190c */
[----:B------:R0:W-:Y:S04]  /*4120*/  @!P1 STG.E desc[UR12][R2.64+0x700], R11 ;  /* 0x0007000b02009986 */ /* 0x0001e8000c10190c */
[----:B------:R0:W-:Y:S04]  /*4130*/  @!P2 STG.E desc[UR12][R2.64+0x780], R9 ;  /* 0x000780090200a986 */ /* 0x0001e8000c10190c */
[----:B------:R0:W-:Y:S04]  /*4140*/  @!P3 STG.E desc[UR12][R2.64+0x800], R7 ;  /* 0x000800070200b986 */ /* 0x0001e8000c10190c */
[----:B------:R0:W-:Y:S01]  /*4150*/  @!P4 STG.E desc[UR12][R2.64+0x880], R5 ;  /* 0x000880050200c986 */ /* 0x0001e2000c10190c */
[----:B------:R-:W-:Y:S05]  /*4160*/  @P5 EXIT ;  /* 0x000000000000594d */ /* 0x000fea0003800000 */
[----:B------:R-:W-:Y:S01]  /*4170*/  STG.E desc[UR12][R2.64+0x900], R25 ;  /* 0x0009001902007986 */ /* 0x000fe2000c10190c */
[----:B------:R-:W-:Y:S05]  /*4180*/  EXIT ;  /* 0x000000000000794d */ /* 0x000fea0003800000 */
.L_x_5:
[----:B------:R-:W-:Y:S01]  /*4190*/  BSSY B1, `(.L_x_32) ;  /* 0x0000006000017945 */ /* 0x000fe20003800000 */
[----:B------:R-:W-:Y:S01]  /*41a0*/  PLOP3.LUT P0, PT, P0, PT, PT, 0x8, 0x80 ;  /* 0x000000000080781c */ /* 0x000fe2000070e170 */
[----:B------:R-:W-:-:S12]  /*41b0*/  IMAD.MOV.U32 R8, RZ, RZ, -0x1 ;  /* 0xffffffffff087424 */ /* 0x000fd800078e00ff */
[----:B------:R-:W-:Y:S05]  /*41c0*/  WARPSYNC.COLLECTIVE R8, `(.L_x_33) ;  /* 0x0000000008087348 */ /* 0x000fea0003c00000 */
[----:B------:R-:W-:Y:S01]  /*41d0*/  VOTE.ANY P0, P0 ;  /* 0x0000000000ff7806 */ /* 0x000fe20000000100 */
[----:B------:R-:W-:-:S12]  /*41e0*/  ENDCOLLECTIVE ;  /* 0x000000000000791b */ /* 0x000fd80003800000 */
.L_x_33:
[----:B------:R-:W-:Y:S05]  /*41f0*/  BSYNC B1 ;  /* 0x0000000000017941 */ /* 0x000fea0003800000 */
.L_x_32:
[----:B------:R-:W-:Y:S05]  /*4200*/  BRA `(.L_x_34) ;  /* 0xffffffcc00b87947 */ /* 0x000fea000383ffff */
.L_x_7:
[----:B------:R-:W-:Y:S01]  /*4210*/  BSSY B1, `(.L_x_35) ;  /* 0x0000006000017945 */ /* 0x000fe20003800000 */
[----:B------:R-:W-:Y:S01]  /*4220*/  PLOP3.LUT P0, PT, P0, PT, PT, 0x8, 0x80 ;  /* 0x000000000080781c */ /* 0x000fe2000070e170 */
[----:B------:R-:W-:-:S12]  /*4230*/  IMAD.MOV.U32 R8, RZ, RZ, -0x1 ;  /* 0xffffffffff087424 */ /* 0x000fd800078e00ff */
[----:B------:R-:W-:Y:S05]  /*4240*/  WARPSYNC.COLLECTIVE R8, `(.L_x_36) ;  /* 0x0000000008087348 */ /* 0x000fea0003c00000 */
[----:B------:R-:W-:Y:S01]  /*4250*/  VOTE.ANY P0, P0 ;  /* 0x0000000000ff7806 */ /* 0x000fe20000000100 */
[----:B------:R-:W-:-:S12]  /*4260*/  ENDCOLLECTIVE ;  /* 0x000000000000791b */ /* 0x000fd80003800000 */
.L_x_36:
[----:B------:R-:W-:Y:S05]  /*4270*/  BSYNC B1 ;  /* 0x0000000000017941 */ /* 0x000fea0003800000 */
.L_x_35:
[----:B------:R-:W-:Y:S05]  /*4280*/  BRA `(.L_x_37) ;  /* 0xffffffcc00bc7947 */ /* 0x000fea000383ffff */
.L_x_9:
[----:B------:R-:W0:Y:S01]  /*4290*/  S2R R45, SR_GEMASK ;  /* 0x00000000002d7919 */ /* 0x000e220000003c00 */
[----:B------:R-:W-:Y:S01]  /*42a0*/  BSSY B1, `(.L_x_38) ;  /* 0x0000007000017945 */ /* 0x000fe20003800000 */
[----:B------:R-:W-:Y:S01]  /*42b0*/  ISETP.NE.AND P0, PT, R14, 0x65, PT ;  /* 0x000000650e00780c */ /* 0x000fe20003f05270 */
[----:B------:R-:W-:Y:S01]  /*42c0*/  IMAD.MOV.U32 R8, RZ, RZ, -0x1 ;  /* 0xffffffffff087424 */ /* 0x000fe200078e00ff */
[----:B------:R-:W-:-:S13]  /*42d0*/  PLOP3.LUT P2, PT, P2, PT, PT, 0x8, 0x80 ;  /* 0x000000000080781c */ /* 0x000fda000174e170 */
[----:B0-----:R-:W-:Y:S05]  /*42e0*/  WARPSYNC.COLLECTIVE R8, `(.L_x_39) ;  /* 0x0000000008087348 */ /* 0x001fea0003c00000 */
[----:B------:R-:W-:Y:S01]  /*42f0*/  VOTE.ANY R8, PT, P2 ;  /* 0x0000000000087806 */ /* 0x000fe200010e0100 */
[----:B0-----:R-:W-:Y:S06]  /*4300*/  ENDCOLLECTIVE ;  /* 0x000000000000791b */ /* 0x001fec0003800000 */
.L_x_39:
[----:B------:R-:W-:Y:S05]  /*4310*/  BSYNC B1 ;  /* 0x0000000000017941 */ /* 0x000fea0003800000 */
.L_x_38:
[----:B------:R-:W-:Y:S01]  /*4320*/  LOP3.LUT R8, R8, 0x80000000, R45, 0xec, !PT ;  /* 0x8000000008087812 */ /* 0x000fe200078eec2d */
[----:B------:R-:W-:Y:S02]  /*4330*/  IMAD.MOV.U32 R10, RZ, RZ, 0x1 ;  /* 0x00000001ff0a7424 */ /* 0x000fe400078e00ff */
[----:B------:R-:W-:Y:S02]  /*4340*/  VIADD R33, R44, 0x2 ;  /* 0x000000022c217836 */ /* 0x000fe40000000000 */
[----:B------:R-:W-:Y:S02]  /*4350*/  VIADD R9, R8, 0xffffffff ;  /* 0xffffffff08097836 */ /* 0x000fe40000000000 */
[C---:B------:R-:W-:Y:S02]  /*4360*/  VIADD R32, R44.reuse, 0x4 ;  /* 0x000000042c207836 */ /* 0x040fe40000000000 */
[----:B------:R-:W-:Y:S01]  /*4370*/  VIADD R19, R44, 0x8 ;  /* 0x000000082c137836 */ /* 0x000fe20000000000 */
[----:B------:R-:W-:Y:S01]  /*4380*/  LOP3.LUT R38, R8, R9, RZ, 0xc, !PT ;  /* 0x0000000908267212 */ /* 0x000fe200078e0cff */
[----:B------:R-:W-:-:S02]  /*4390*/  IMAD.MOV.U32 R8, RZ, RZ, -0x1 ;  /* 0xffffffffff087424 */ /* 0x000fc400078e00ff */
[----:B------:R-:W-:-:S03]  /*43a0*/  VIADD R34, R44, 0x10 ;  /* 0x000000102c227836 */ /* 0x000fc60000000000 */
[----:B------:R-:W0:Y:S02]  /*43b0*/  POPC R38, R38 ;  /* 0x0000002600267309 */ /* 0x000e240000000000 */
[----:B0-----:R-:W-:-:S07]  /*43c0*/  IMAD.MOV.U32 R9, RZ, RZ, R38 ;  /* 0x000000ffff097224 */ /* 0x001fce00078e0026 */
[----:B------:R-:W-:Y:S05]  /*43d0*/  WARPSYNC.COLLECTIVE R8, `(.L_x_40) ;  /* 0x0000000008087348 */ /* 0x000fea0003c00000 */
[----:B------:R0:W1:Y:S02]  /*43e0*/  SHFL.DOWN P2, R16, R15, R10, R9 ;  /* 0x0800000a0f107389 */ /* 0x0000640000040009 */
[----:B01----:R-:W-:Y:S05]  /*43f0*/  ENDCOLLECTIVE ;  /* 0x000000000000791b */ /* 0x003fea0003800000 */
.L_x_40:
[----:B------:R-:W-:Y:S01]  /*4400*/  IMAD.MOV.U32 R10, RZ, RZ, 0x2 ;  /* 0x00000002ff0a7424 */ /* 0x000fe200078e00ff */
[----:B------:R-:W-:-:S04]  /*4410*/  ISETP.GE.AND P2, PT, R44, R38, PT ;  /* 0x000000262c00720c */ /* 0x000fc80003f46270 */
[----:B------:R-:W-:-:S05]  /*4420*/  SEL R16, R16, RZ, !P2 ;  /* 0x000000ff10107207 */ /* 0x000fca0005000000 */
[----:B------:R-:W-:-:S04]  /*4430*/  IMAD.IADD R17, R16, 0x1, R15 ;  /* 0x0000000110117824 */ /* 0x000fc800078e020f */
[----:B------:R-:W-:-:S07]  /*4440*/  IMAD.MOV.U32 R15, RZ, RZ, R17 ;  /* 0x000000ffff0f7224 */ /* 0x000fce00078e0011 */
[----:B------:R-:W-:Y:S05]  /*4450*/  WARPSYNC.COLLECTIVE R8, `(.L_x_41) ;  /* 0x0000000008087348 */ /* 0x000fea0003c00000 */
[----:B------:R0:W1:Y:S02]  /*4460*/  SHFL.DOWN P2, R16, R15, R10, R9 ;  /* 0x0800000a0f107389 */ /* 0x0000640000040009 */
[----:B01----:R-:W-:Y:S05]  /*4470*/  ENDCOLLECTIVE ;  /* 0x000000000000791b */ /* 0x003fea0003800000 */
.L_x_41:
[----:B------:R-:W-:Y:S01]  /*4480*/  IMAD.MOV.U32 R10, RZ, RZ, 0x4 ;  /* 0x00000004ff0a7424 */ /* 0x000fe200078e00ff */
[----:B------:R-:W-:-:S04]  /*4490*/  ISETP.GT.AND P2, PT, R33, R38, PT ;  /* 0x000000262100720c */ /* 0x000fc80003f44270 */
[----:B------:R-:W-:-:S05]  /*44a0*/  SEL R16, R16, RZ, !P2 ;  /* 0x000000ff10107207 */ /* 0x000fca0005000000 */
[----:B------:R-:W-:-:S04]  /*44b0*/  IMAD.IADD R35, R17, 0x1, R16 ;  /* 0x0000000111237824 */ /* 0x000fc800078e0210 */
[----:B------:R-:W-:-:S07]  /*44c0*/  IMAD.MOV.U32 R15, RZ, RZ, R35 ;  /* 0x000000ffff0f7224 */ /* 0x000fce00078e0023 */
[----:B------:R-:W-:Y:S05]  /*44d0*/  WARPSYNC.COLLECTIVE R8, `(.L_x_42) ;  /* 0x0000000008087348 */ /* 0x000fea0003c00000 */
[----:B------:R0:W1:Y:S02]  /*44e0*/  SHFL.DOWN P2, R16, R15, R10, R9 ;  /* 0x0800000a0f107389 */ /* 0x0000640000040009 */
[----:B01----:R-:W-:Y:S05]  /*44f0*/  ENDCOLLECTIVE ;  /* 0x000000000000791b */ /* 0x003fea0003800000 */
.L_x_42:
        /* <DEDUP_REMOVED lines=8> */
.L_x_43:
        /* <DEDUP_REMOVED lines=8> */
.L_x_44:
[----:B------:R-:W0:Y:S01]  /*4600*/  LDC.64 R8, c[0x0][0x390] ;  /* 0x0000e400ff087b82 */ /* 0x000e220000000a00 */
[----:B------:R-:W-:-:S04]  /*4610*/  ISETP.GT.AND P2, PT, R34, R38, PT ;  /* 0x000000262200720c */ /* 0x000fc80003f44270 */
[----:B------:R-:W-:-:S05]  /*4620*/  SEL R16, R16, RZ, !P2 ;  /* 0x000000ff10107207 */ /* 0x000fca0005000000 */
[----:B------:R-:W-:Y:S01]  /*4630*/  IMAD.IADD R36, R17, 0x1, R16 ;  /* 0x0000000111247824 */ /* 0x000fe200078e0210 */
[----:B0-----:R-:W-:Y:S01]  /*4640*/  IADD3 R35, P2, PT, R8, 0x100, RZ ;  /* 0x0000010008237810 */ /* 0x001fe20007f5e0ff */
[----:B------:R-:W-:-:S04]  /*4650*/  IMAD.MOV.U32 R8, RZ, RZ, -0x1 ;  /* 0xffffffffff087424 */ /* 0x000fc800078e00ff */
[----:B------:R-:W-:-:S08]  /*4660*/  IMAD.X R37, RZ, RZ, R9, P2 ;  /* 0x000000ffff257224 */ /* 0x000fd000010e0609 */
[----:B------:R-:W-:Y:S05]  /*4670*/  WARPSYNC.COLLECTIVE R8, `(.L_x_45) ;  /* 0x0000000008087348 */ /* 0x000fea0003c00000 */
[----:B------:R-:W-:Y:S01]  /*4680*/  VOTE.ALL P0, P0 ;  /* 0x0000000000ff7806 */ /* 0x000fe20000000000 */
[----:B------:R-:W-:-:S12]  /*4690*/  ENDCOLLECTIVE ;  /* 0x000000000000791b */ /* 0x000fd80003800000 */
.L_x_45:
[----:B------:R-:W-:Y:S05]  /*46a0*/  BRA `(.L_x_46) ;  /* 0xffffffcc00507947 */ /* 0x000fea000383ffff */
.L_x_11:
[----:B------:R-:W-:Y:S01]  /*46b0*/  BSSY B1, `(.L_x_47) ;  /* 0x0000006000017945 */ /* 0x000fe20003800000 */
[----:B------:R-:W-:Y:S01]  /*46c0*/  PLOP3.LUT P0, PT, P0, PT, PT, 0x8, 0x80 ;  /* 0x000000000080781c */ /* 0x000fe2000070e170 */
[----:B------:R-:W-:-:S12]  /*46d0*/  IMAD.MOV.U32 R8, RZ, RZ, -0x1 ;  /* 0xffffffffff087424 */ /* 0x000fd800078e00ff */
[----:B------:R-:W-:Y:S05]  /*46e0*/  WARPSYNC.COLLECTIVE R8, `(.L_x_48) ;  /* 0x0000000008087348 */ /* 0x000fea0003c00000 */
[----:B------:R-:W-:Y:S01]  /*46f0*/  VOTE.ANY P0, P0 ;  /* 0x0000000000ff7806 */ /* 0x000fe20000000100 */
[----:B------:R-:W-:-:S12]  /*4700*/  ENDCOLLECTIVE ;  /* 0x000000000000791b */ /* 0x000fd80003800000 */
.L_x_48:
[----:B------:R-:W-:Y:S05]  /*4710*/  BSYNC B1 ;  /* 0x0000000000017941 */ /* 0x000fea0003800000 */
.L_x_47:
[----:B------:R-:W-:Y:S05]  /*4720*/  BRA `(.L_x_49) ;  /* 0xffffffcc00607947 */ /* 0x000fea000383ffff */
.L_x_13:
[----:B------:R-:W-:Y:S01]  /*4730*/  BSSY B1, `(.L_x_50) ;  /* 0x0000006000017945 */ /* 0x000fe20003800000 */
[----:B------:R-:W-:Y:S01]  /*4740*/  PLOP3.LUT P0, PT, P0, PT, PT, 0x8, 0x80 ;  /* 0x000000000080781c */ /* 0x000fe2000070e170 */
[----:B------:R-:W-:-:S12]  /*4750*/  IMAD.MOV.U32 R8, RZ, RZ, -0x1 ;  /* 0xffffffffff087424 */ /* 0x000fd800078e00ff */
[----:B------:R-:W-:Y:S05]  /*4760*/  WARPSYNC.COLLECTIVE R8, `(.L_x_51) ;  /* 0x0000000008087348 */ /* 0x000fea0003c00000 */
[----:B------:R-:W-:Y:S01]  /*4770*/  VOTE.ANY P0, P0 ;  /* 0x0000000000ff7806 */ /* 0x000fe20000000100 */
[----:B------:R-:W-:-:S12]  /*4780*/  ENDCOLLECTIVE ;  /* 0x000000000000791b */ /* 0x000fd80003800000 */
.L_x_51:
[----:B------:R-:W-:Y:S05]  /*4790*/  BSYNC B1 ;  /* 0x0000000000017941 */ /* 0x000fea0003800000 */
.L_x_50:
[----:B------:R-:W-:Y:S05]  /*47a0*/  BRA `(.L_x_52) ;  /* 0xffffffcc00647947 */ /* 0x000fea000383ffff */
.L_x_15:
[----:B------:R-:W-:Y:S01]  /*47b0*/  BSSY B1, `(.L_x_53) ;  /* 0x0000006000017945 */ /* 0x000fe20003800000 */
[----:B------:R-:W-:Y:S01]  /*47c0*/  PLOP3.LUT P2, PT, P0, PT, PT, 0x8, 0x80 ;  /* 0x000000000080781c */ /* 0x000fe2000074e170 */
[----:B------:R-:W-:-:S12]  /*47d0*/  IMAD.MOV.U32 R8, RZ, RZ, -0x1 ;  /* 0xffffffffff087424 */ /* 0x000fd800078e00ff */
[----:B------:R-:W-:Y:S05]  /*47e0*/  WARPSYNC.COLLECTIVE R8, `(.L_x_54) ;  /* 0x0000000008087348 */ /* 0x000fea0003c00000 */
[----:B------:R-:W-:Y:S01]  /*47f0*/  VOTE.ANY R8, PT, P2 ;  /* 0x0000000000087806 */ /* 0x000fe200010e0100 */
[----:B------:R-:W-:Y:S06]  /*4800*/  ENDCOLLECTIVE ;  /* 0x000000000000791b */ /* 0x000fec0003800000 */
.L_x_54:
[----:B------:R-:W-:Y:S05]  /*4810*/  BSYNC B1 ;  /* 0x0000000000017941 */ /* 0x000fea0003800000 */
.L_x_53:
[----:B------:R-:W-:Y:S01]  /*4820*/  LOP3.LUT R8, R8, 0x80000000, R45, 0xec, !PT ;  /* 0x8000000008087812 */ /* 0x000fe200078eec2d */
[----:B------:R-:W-:Y:S02]  /*4830*/  IMAD.MOV.U32 R10, RZ, RZ, 0x1 ;  /* 0x00000001ff0a7424 */ /* 0x000fe400078e00ff */
[----:B------:R-:W-:Y:S02]  /*4840*/  VIADD R18, R18, 0xffffffe0 ;  /* 0xffffffe012127836 */ /* 0x000fe40000000000 */
[----:B------:R-:W-:-:S05]  /*4850*/  VIADD R9, R8, 0xffffffff ;  /* 0xffffffff08097836 */ /* 0x000fca0000000000 */
[----:B------:R-:W-:Y:S01]  /*4860*/  LOP3.LUT R17, R8, R9, RZ, 0xc, !PT ;  /* 0x0000000908117212 */ /* 0x000fe200078e0cff */
[----:B------:R-:W-:-:S03]  /*4870*/  IMAD.MOV.U32 R8, RZ, RZ, -0x1 ;  /* 0xffffffffff087424 */ /* 0x000fc600078e00ff */
[----:B------:R0:W1:Y:S04]  /*4880*/  POPC R9, R17 ;  /* 0x0000001100097309 */ /* 0x0000680000000000 */
[----:B01----:R-:W-:Y:S05]  /*4890*/  WARPSYNC.COLLECTIVE R8, `(.L_x_55) ;  /* 0x0000000008087348 */ /* 0x003fea0003c00000 */
[----:B-1----:R1:W2:Y:S02]  /*48a0*/  SHFL.DOWN P2, R16, R15, R10, R9 ;  /* 0x0800000a0f107389 */ /* 0x0022a40000040009 */
[----:B012---:R-:W-:Y:S05]  /*48b0*/  ENDCOLLECTIVE ;  /* 0x000000000000791b */ /* 0x007fea0003800000 */
.L_x_55:
[----:B------:R-:W-:Y:S01]  /*48c0*/  ISETP.GE.AND P0, PT, R44, R9, PT ;  /* 0x000000092c00720c */ /* 0x000fe20003f06270 */
[----:B------:R-:W-:-:S03]  /*48d0*/  IMAD.MOV.U32 R10, RZ, RZ, 0x2 ;  /* 0x00000002ff0a7424 */ /* 0x000fc600078e00ff */
[----:B------:R-:W-:Y:S02]  /*48e0*/  SEL R16, R16, RZ, !P0 ;  /* 0x000000ff10107207 */ /* 0x000fe40004000000 */
[----:B------:R-:W-:-:S03]  /*48f0*/  ISETP.GT.AND P0, PT, R33, R9, PT ;  /* 0x000000092100720c */ /* 0x000fc60003f04270 */
[----:B------:R-:W-:-:S10]  /*4900*/  IMAD.IADD R15, R16, 0x1, R15 ;  /* 0x00000001100f7824 */ /* 0x000fd400078e020f */
[----:B------:R-:W-:Y:S05]  /*4910*/  WARPSYNC.COLLECTIVE R8, `(.L_x_56) ;  /* 0x0000000008087348 */ /* 0x000fea0003c00000 */
[----:B------:R0:W1:Y:S02]  /*4920*/  SHFL.DOWN P2, R16, R15, R10, R9 ;  /* 0x0800000a0f107389 */ /* 0x0000640000040009 */
[----:B01----:R-:W-:Y:S05]  /*4930*/  ENDCOLLECTIVE ;  /* 0x000000000000791b */ /* 0x003fea0003800000 */
.L_x_56:
[----:B------:R-:W-:Y:S01]  /*4940*/  IMAD.MOV.U32 R10, RZ, RZ, 0x4 ;  /* 0x00000004ff0a7424 */ /* 0x000fe200078e00ff */
[----:B------:R-:W-:Y:S02]  /*4950*/  SEL R16, R16, RZ, !P0 ;  /* 0x000000ff10107207 */ /* 0x000fe40004000000 */
[----:B------:R-:W-:-:S03]  /*4960*/  ISETP.GT.AND P0, PT, R32, R9, PT ;  /* 0x000000092000720c */ /* 0x000fc60003f04270 */
[----:B------:R-:W-:-:S10]  /*4970*/  IMAD.IADD R15, R15, 0x1, R16 ;  /* 0x000000010f0f7824 */ /* 0x000fd400078e0210 */
[----:B------:R-:W-:Y:S05]  /*4980*/  WARPSYNC.COLLECTIVE R8, `(.L_x_57) ;  /* 0x0000000008087348 */ /* 0x000fea0003c00000 */
[----:B------:R0:W1:Y:S02]  /*4990*/  SHFL.DOWN P2, R16, R15, R10, R9 ;  /* 0x0800000a0f107389 */ /* 0x0000640000040009 */
[----:B01----:R-:W-:Y:S05]  /*49a0*/  ENDCOLLECTIVE ;  /* 0x000000000000791b */ /* 0x003fea0003800000 */
.L_x_57:
[----:B------:R-:W-:Y:S01]  /*49b0*/  IMAD.MOV.U32 R10, RZ, RZ, 0x8 ;  /* 0x00000008ff0a7424 */ /* 0x000fe200078e00ff */
[----:B------:R-:W-:Y:S02]  /*49c0*/  SEL R16, R16, RZ, !P0 ;  /* 0x000000ff10107207 */ /* 0x000fe40004000000 */
[----:B------:R-:W-:-:S03]  /*49d0*/  ISETP.GT.AND P0, PT, R19, R9, PT ;  /* 0x000000091300720c */ /* 0x000fc60003f04270 */
[----:B------:R-:W-:-:S10]  /*49e0*/  IMAD.IADD R15, R15, 0x1, R16 ;  /* 0x000000010f0f7824 */ /* 0x000fd400078e0210 */
[----:B------:R-:W-:Y:S05]  /*49f0*/  WARPSYNC.COLLECTIVE R8, `(.L_x_58) ;  /* 0x0000000008087348 */ /* 0x000fea0003c00000 */
[----:B------:R0:W1:Y:S02]  /*4a00*/  SHFL.DOWN P2, R16, R15, R10, R9 ;  /* 0x0800000a0f107389 */ /* 0x0000640000040009 */
[----:B01----:R-:W-:Y:S05]  /*4a10*/  ENDCOLLECTIVE ;  /* 0x000000000000791b */ /* 0x003fea0003800000 */
.L_x_58:
[----:B------:R-:W-:Y:S01]  /*4a20*/  IMAD.MOV.U32 R10, RZ, RZ, 0x10 ;  /* 0x00000010ff0a7424 */ /* 0x000fe200078e00ff */
[----:B------:R-:W-:Y:S02]  /*4a30*/  SEL R16, R16, RZ, !P0 ;  /* 0x000000ff10107207 */ /* 0x000fe40004000000 */
[----:B------:R-:W-:-:S03]  /*4a40*/  ISETP.GT.AND P0, PT, R34, R9, PT ;  /* 0x000000092200720c */ /* 0x000fc60003f04270 */
[----:B------:R-:W-:-:S10]  /*4a50*/  IMAD.IADD R15, R15, 0x1, R16 ;  /* 0x000000010f0f7824 */ /* 0x000fd400078e0210 */
[----:B------:R-:W-:Y:S05]  /*4a60*/  WARPSYNC.COLLECTIVE R8, `(.L_x_59) ;  /* 0x0000000008087348 */ /* 0x000fea0003c00000 */
[----:B------:R0:W1:Y:S02]  /*4a70*/  SHFL.DOWN P2, R16, R15, R10, R9 ;  /* 0x0800000a0f107389 */ /* 0x0000640000040009 */
[----:B01----:R-:W-:Y:S05]  /*4a80*/  ENDCOLLECTIVE ;  /* 0x000000000000791b */ /* 0x003fea0003800000 */
.L_x_59:
[----:B------:R-:W-:Y:S02]  /*4a90*/  SEL R16, R16, RZ, !P0 ;  /* 0x000000ff10107207 */ /* 0x000fe40004000000 */
[----:B------:R-:W-:Y:S02]  /*4aa0*/  ISETP.NE.AND P0, PT, R14, 0x65, PT ;  /* 0x000000650e00780c */ /* 0x000fe40003f05270 */
[----:B------:R-:W-:-:S11]  /*4ab0*/  IADD3 R36, PT, PT, R15, R16, R36 ;  /* 0x000000100f247210 */ /* 0x000fd60007ffe024 */
[----:B------:R-:W-:Y:S05]  /*4ac0*/  WARPSYNC.COLLECTIVE R8, `(.L_x_60) ;  /* 0x0000000008087348 */ /* 0x000fea0003c00000 */
[----:B------:R-:W-:Y:S01]  /*4ad0*/  VOTE.ALL P0, P0 ;  /* 0x0000000000ff7806 */ /* 0x000fe20000000000 */
[----:B------:R-:W-:-:S12]  /*4ae0*/  ENDCOLLECTIVE ;  /* 0x000000000000791b */ /* 0x000fd80003800000 */
.L_x_60:
[----:B------:R-:W-:Y:S05]  /*4af0*/  BRA `(.L_x_61) ;  /* 0xffffffcc00107947 */ /* 0x000fea000383ffff */
.L_x_20:
[----:B------:R-:W-:Y:S01]  /*4b00*/  BSSY B0, `(.L_x_62) ;  /* 0x0000006000007945 */ /* 0x000fe20003800000 */
[----:B------:R-:W-:Y:S01]  /*4b10*/  PLOP3.LUT P0, PT, P0, PT, PT, 0x8, 0x80 ;  /* 0x000000000080781c */ /* 0x000fe2000070e170 */
[----:B------:R-:W-:-:S12]  /*4b20*/  IMAD.MOV.U32 R8, RZ, RZ, -0x1 ;  /* 0xffffffffff087424 */ /* 0x000fd800078e00ff */
[----:B------:R-:W-:Y:S05]  /*4b30*/  WARPSYNC.COLLECTIVE R8, `(.L_x_63) ;  /* 0x0000000008087348 */ /* 0x000fea0003c00000 */
[----:B------:R-:W-:Y:S01]  /*4b40*/  VOTE.ANY P0, P0 ;  /* 0x0000000000ff7806 */ /* 0x000fe20000000100 */
[----:B------:R-:W-:-:S12]  /*4b50*/  ENDCOLLECTIVE ;  /* 0x000000000000791b */ /* 0x000fd80003800000 */
.L_x_63:
[----:B------:R-:W-:Y:S05]  /*4b60*/  BSYNC B0 ;  /* 0x0000000000007941 */ /* 0x000fea0003800000 */
.L_x_62:
[----:B------:R-:W-:Y:S05]  /*4b70*/  BRA `(.L_x_64) ;  /* 0xffffffe400787947 */ /* 0x000fea000383ffff */
.L_x_22:
[----:B------:R-:W-:Y:S01]  /*4b80*/  BSSY B0, `(.L_x_65) ;  /* 0x0000006000007945 */ /* 0x000fe20003800000 */
[----:B------:R-:W-:Y:S01]  /*4b90*/  PLOP3.LUT P0, PT, P0, PT, PT, 0x8, 0x80 ;  /* 0x000000000080781c */ /* 0x000fe2000070e170 */
[----:B------:R-:W-:-:S12]  /*4ba0*/  IMAD.MOV.U32 R8, RZ, RZ, -0x1 ;  /* 0xffffffffff087424 */ /* 0x000fd800078e00ff */
[----:B------:R-:W-:Y:S05]  /*4bb0*/  WARPSYNC.COLLECTIVE R8, `(.L_x_66) ;  /* 0x0000000008087348 */ /* 0x000fea0003c00000 */
[----:B------:R-:W-:Y:S01]  /*4bc0*/  VOTE.ANY P0, P0 ;  /* 0x0000000000ff7806 */ /* 0x000fe20000000100 */
[----:B------:R-:W-:-:S12]  /*4bd0*/  ENDCOLLECTIVE ;  /* 0x000000000000791b */ /* 0x000fd80003800000 */
.L_x_66:
[----:B------:R-:W-:Y:S05]  /*4be0*/  BSYNC B0 ;  /* 0x0000000000007941 */ /* 0x000fea0003800000 */
.L_x_65:
[----:B------:R-:W-:Y:S05]  /*4bf0*/  BRA `(.L_x_67) ;  /* 0xffffffe4007c7947 */ /* 0x000fea000383ffff */
.L_x_24:
        /* <DEDUP_REMOVED lines=8> */
.L_x_69:
[----:B------:R-:W-:Y:S05]  /*4c80*/  BSYNC B0 ;  /* 0x0000000000007941 */ /* 0x000fea0003800000 */
.L_x_68:
[----:B------:R-:W-:Y:S01]  /*4c90*/  LOP3.LUT R8, R8, 0x80000000, R42, 0xec, !PT ;  /* 0x8000000008087812 */ /* 0x000fe200078eec2a */
[----:B------:R-:W-:Y:S02]  /*4ca0*/  IMAD.MOV.U32 R10, RZ, RZ, 0x1 ;  /* 0x00000001ff0a7424 */ /* 0x000fe400078e00ff */
[----:B------:R-:W-:Y:S02]  /*4cb0*/  VIADD R19, R35, 0x2 ;  /* 0x0000000223137836 */ /* 0x000fe40000000000 */
[----:B------:R-:W-:-:S05]  /*4cc0*/  VIADD R9, R8, 0xffffffff ;  /* 0xffffffff08097836 */ /* 0x000fca0000000000 */
[----:B------:R-:W-:Y:S01]  /*4cd0*/  LOP3.LUT R38, R8, R9, RZ, 0xc, !PT ;  /* 0x0000000908267212 */ /* 0x000fe200078e0cff */
[----:B------:R-:W-:-:S05]  /*4ce0*/  IMAD.MOV.U32 R8, RZ, RZ, -0x1 ;  /* 0xffffffffff087424 */ /* 0x000fca00078e00ff */
[----:B------:R-:W0:Y:S02]  /*4cf0*/  POPC R38, R38 ;  /* 0x0000002600267309 */ /* 0x000e240000000000 */
[----:B0-----:R-:W-:Y:S01]  /*4d00*/  IMAD.MOV.U32 R9, RZ, RZ, R38 ;  /* 0x000000ffff097224 */ /* 0x001fe200078e0026 */
[----:B------:R-:W-:-:S13]  /*4d10*/  ISETP.GT.AND P3, PT, R19, R38, PT ;  /* 0x000000261300720c */ /* 0x000fda0003f64270 */
[----:B------:R-:W-:Y:S05]  /*4d20*/  WARPSYNC.COLLECTIVE R8, `(.L_x_70) ;  /* 0x0000000008087348 */ /* 0x000fea0003c00000 */
[----:B------:R0:W1:Y:S02]  /*4d30*/  SHFL.DOWN P2, R16, R15, R10, R9 ;  /* 0x0800000a0f107389 */ /* 0x0000640000040009 */
[----:B01----:R-:W-:Y:S05]  /*4d40*/  ENDCOLLECTIVE ;  /* 0x000000000000791b */ /* 0x003fea0003800000 */
.L_x_70:
        /* <DEDUP_REMOVED lines=8> */
.L_x_71:
[----:B------:R-:W-:Y:S01]  /*4dd0*/  IMAD.MOV.U32 R10, RZ, RZ, 0x4 ;  /* 0x00000004ff0a7424 */ /* 0x000fe200078e00ff */
[----:B------:R-:W-:-:S05]  /*4de0*/  SEL R16, R16, RZ, !P3 ;  /* 0x000000ff10107207 */ /* 0x000fca0005800000 */
[----:B------:R-:W-:Y:S02]  /*4df0*/  IMAD.IADD R19, R17, 0x1, R16 ;  /* 0x0000000111137824 */ /* 0x000fe400078e0210 */
[----:B------:R-:W-:Y:S02]  /*4e00*/  VIADD R17, R35, 0x4 ;  /* 0x0000000423117836 */ /* 0x000fe40000000000 */
[----:B------:R-:W-:-:S03]  /*4e10*/  IMAD.MOV.U32 R15, RZ, RZ, R19 ;  /* 0x000000ffff0f7224 */ /* 0x000fc600078e0013 */
[----:B------:R-:W-:Y:S01]  /*4e20*/  ISETP.GT.AND P3, PT, R17, R38, PT ;  /* 0x000000261100720c */ /* 0x000fe20003f64270 */
[----:B------:R-:W-:-:S12]  /*4e30*/  VIADD R17, R35, 0x8 ;  /* 0x0000000823117836 */ /* 0x000fd80000000000 */
[----:B------:R-:W-:Y:S05]  /*4e40*/  WARPSYNC.COLLECTIVE R8, `(.L_x_72) ;  /* 0x0000000008087348 */ /* 0x000fea0003c00000 */
[----:B------:R0:W1:Y:S02]  /*4e50*/  SHFL.DOWN P2, R16, R15, R10, R9 ;  /* 0x0800000a0f107389 */ /* 0x0000640000040009 */
[----:B01----:R-:W-:Y:S05]  /*4e60*/  ENDCOLLECTIVE ;  /* 0x000000000000791b */ /* 0x003fea0003800000 */
.L_x_72:
[----:B------:R-:W-:Y:S01]  /*4e70*/  IMAD.MOV.U32 R10, RZ, RZ, 0x8 ;  /* 0x00000008ff0a7424 */ /* 0x000fe200078e00ff */
[----:B------:R-:W-:Y:S02]  /*4e80*/  SEL R16, R16, RZ, !P3 ;  /* 0x000000ff10107207 */ /* 0x000fe40005800000 */
[----:B------:R-:W-:-:S03]  /*4e90*/  ISETP.GT.AND P3, PT, R17, R38, PT ;  /* 0x000000261100720c */ /* 0x000fc60003f64270 */
[----:B------:R-:W-:Y:S02]  /*4ea0*/  IMAD.IADD R37, R19, 0x1, R16 ;  /* 0x0000000113257824 */ /* 0x000fe400078e0210 */
[----:B------:R-:W-:Y:S02]  /*4eb0*/  VIADD R19, R35, 0x10 ;  /* 0x0000001023137836 */ /* 0x000fe40000000000 */
[----:B------:R-:W-:-:S07]  /*4ec0*/  IMAD.MOV.U32 R15, RZ, RZ, R37 ;  /* 0x000000ffff0f7224 */ /* 0x000fce00078e0025 */
[----:B------:R-:W-:Y:S05]  /*4ed0*/  WARPSYNC.COLLECTIVE R8, `(.L_x_73) ;  /* 0x0000000008087348 */ /* 0x000fea0003c00000 */
[----:B------:R0:W1:Y:S02]  /*4ee0*/  SHFL.DOWN P2, R16, R15, R10, R9 ;  /* 0x0800000a0f107389 */ /* 0x0000640000040009 */
[----:B01----:R-:W-:Y:S05]  /*4ef0*/  ENDCOLLECTIVE ;  /* 0x000000000000791b */ /* 0x003fea0003800000 */
.L_x_73:
[----:B------:R-:W-:Y:S01]  /*4f00*/  IMAD.MOV.U32 R10, RZ, RZ, 0x10 ;  /* 0x00000010ff0a7424 */ /* 0x000fe200078e00ff */
[----:B------:R-:W-:-:S05]  /*4f10*/  SEL R16, R16, RZ, !P3 ;  /* 0x000000ff10107207 */ /* 0x000fca0005800000 */
[----:B------:R-:W-:-:S04]  /*4f20*/  IMAD.IADD R17, R37, 0x1, R16 ;  /* 0x0000000125117824 */ /* 0x000fc800078e0210 */
[----:B------:R-:W-:-:S07]  /*4f30*/  IMAD.MOV.U32 R15, RZ, RZ, R17 ;  /* 0x000000ffff0f7224 */ /* 0x000fce00078e0011 */
[----:B------:R-:W-:Y:S05]  /*4f40*/  WARPSYNC.COLLECTIVE R8, `(.L_x_74) ;  /* 0x0000000008087348 */ /* 0x000fea0003c00000 */
[----:B------:R0:W1:Y:S02]  /*4f50*/  SHFL.DOWN P2, R16, R15, R10, R9 ;  /* 0x0800000a0f107389 */ /* 0x0000640000040009 */
[----:B01----:R-:W-:Y:S05]  /*4f60*/  ENDCOLLECTIVE ;  /* 0x000000000000791b */ /* 0x003fea0003800000 */
.L_x_74:
        /* <DEDUP_REMOVED lines=10> */
.L_x_75:
[----:B------:R-:W-:Y:S05]  /*5010*/  BRA `(.L_x_76) ;  /* 0xffffffe400107947 */ /* 0x000fea000383ffff */
.L_x_26:
[----:B------:R-:W-:Y:S01]  /*5020*/  BSSY B0, `(.L_x_77) ;  /* 0x0000006000007945 */ /* 0x000fe20003800000 */
[----:B------:R-:W-:Y:S01]  /*5030*/  PLOP3.LUT P0, PT, P0, PT, PT, 0x8, 0x80 ;  /* 0x000000000080781c */ /* 0x000fe2000070e170 */
[----:B------:R-:W-:-:S12]  /*5040*/  IMAD.MOV.U32 R8, RZ, RZ, -0x1 ;  /* 0xffffffffff087424 */ /* 0x000fd800078e00ff */
[----:B------:R-:W-:Y:S05]  /*5050*/  WARPSYNC.COLLECTIVE R8, `(.L_x_78) ;  /* 0x0000000008087348 */ /* 0x000fea0003c00000 */
[----:B------:R-:W-:Y:S01]  /*5060*/  VOTE.ANY P0, P0 ;  /* 0x0000000000ff7806 */ /* 0x000fe20000000100 */
[----:B------:R-:W-:-:S12]  /*5070*/  ENDCOLLECTIVE ;  /* 0x000000000000791b */ /* 0x000fd80003800000 */
.L_x_78:
[----:B------:R-:W-:Y:S05]  /*5080*/  BSYNC B0 ;  /* 0x0000000000007941 */ /* 0x000fea0003800000 */
.L_x_77:
[----:B------:R-:W-:Y:S05]  /*5090*/  BRA `(.L_x_79) ;  /* 0xffffffe400207947 */ /* 0x000fea000383ffff */
.L_x_28:
[----:B------:R-:W-:Y:S01]  /*50a0*/  BSSY B0, `(.L_x_80) ;  /* 0x0000006000007945 */ /* 0x000fe20003800000 */
[----:B------:R-:W-:Y:S01]  /*50b0*/  PLOP3.LUT P0, PT, P0, PT, PT, 0x8, 0x80 ;  /* 0x000000000080781c */ /* 0x000fe2000070e170 */
[----:B------:R-:W-:-:S12]  /*50c0*/  IMAD.MOV.U32 R8, RZ, RZ, -0x1 ;  /* 0xffffffffff087424 */ /* 0x000fd800078e00ff */
[----:B------:R-:W-:Y:S05]  /*50d0*/  WARPSYNC.COLLECTIVE R8, `(.L_x_81) ;  /* 0x0000000008087348 */ /* 0x000fea0003c00000 */
[----:B------:R-:W-:Y:S01]  /*50e0*/  VOTE.ANY P0, P0 ;  /* 0x0000000000ff7806 */ /* 0x000fe20000000100 */
[----:B------:R-:W-:-:S12]  /*50f0*/  ENDCOLLECTIVE ;  /* 0x000000000000791b */ /* 0x000fd80003800000 */
.L_x_81:
[----:B------:R-:W-:Y:S05]  /*5100*/  BSYNC B0 ;  /* 0x0000000000007941 */ /* 0x000fea0003800000 */
.L_x_80:
[----:B------:R-:W-:Y:S05]  /*5110*/  BRA `(.L_x_82) ;  /* 0xffffffe400247947 */ /* 0x000fea000383ffff */
.L_x_30:
[----:B------:R-:W-:Y:S01]  /*5120*/  BSSY B0, `(.L_x_83) ;  /* 0x0000006000007945 */ /* 0x000fe20003800000 */
[----:B------:R-:W-:Y:S01]  /*5130*/  PLOP3.LUT P2, PT, P0, PT, PT, 0x8, 0x80 ;  /* 0x000000000080781c */ /* 0x000fe2000074e170 */
[----:B------:R-:W-:-:S12]  /*5140*/  IMAD.MOV.U32 R8, RZ, RZ, -0x1 ;  /* 0xffffffffff087424 */ /* 0x000fd800078e00ff */
[----:B------:R-:W-:Y:S05]  /*5150*/  WARPSYNC.COLLECTIVE R8, `(.L_x_84) ;  /* 0x0000000008087348 */ /* 0x000fea0003c00000 */
[----:B------:R-:W-:Y:S01]  /*5160*/  VOTE.ANY R8, PT, P2 ;  /* 0x0000000000087806 */ /* 0x000fe200010e0100 */
[----:B------:R-:W-:Y:S06]  /*5170*/  ENDCOLLECTIVE ;  /* 0x000000000000791b */ /* 0x000fec0003800000 */
.L_x_84:
[----:B------:R-:W-:Y:S05]  /*5180*/  BSYNC B0 ;  /* 0x0000000000007941 */ /* 0x000fea0003800000 */
.L_x_83:
        /* <DEDUP_REMOVED lines=10> */
.L_x_85:
[----:B------:R-:W-:Y:S01]  /*5230*/  ISETP.GE.AND P0, PT, R35, R9, PT ;  /* 0x000000092300720c */ /* 0x000fe20003f06270 */
[----:B------:R-:W-:-:S03]  /*5240*/  IMAD.MOV.U32 R10, RZ, RZ, 0x2 ;  /* 0x00000002ff0a7424 */ /* 0x000fc600078e00ff */
[----:B------:R-:W-:-:S05]  /*5250*/  SEL R16, R16, RZ, !P0 ;  /* 0x000000ff10107207 */ /* 0x000fca0004000000 */
[----:B------:R-:W-:Y:S02]  /*5260*/  IMAD.IADD R44, R16, 0x1, R15 ;  /* 0x00000001102c7824 */ /* 0x000fe400078e020f */
[----:B------:R-:W-:Y:S02]  /*5270*/  VIADD R16, R35, 0x2 ;  /* 0x0000000223107836 */ /* 0x000fe40000000000 */
[----:B------:R-:W-:-:S03]  /*5280*/  IMAD.MOV.U32 R15, RZ, RZ, R44 ;  /* 0x000000ffff0f7224 */ /* 0x000fc600078e002c */
[----:B------:R-:W-:-:S13]  /*5290*/  ISETP.GT.AND P0, PT, R16, R9, PT ;  /* 0x000000091000720c */ /* 0x000fda0003f04270 */
[----:B------:R-:W-:Y:S05]  /*52a0*/  WARPSYNC.COLLECTIVE R8, `(.L_x_86) ;  /* 0x0000000008087348 */ /* 0x000fea0003c00000 */
[----:B------:R0:W1:Y:S02]  /*52b0*/  SHFL.DOWN P2, R16, R15, R10, R9 ;  /* 0x0800000a0f107389 */ /* 0x0000640000040009 */
[----:B01----:R-:W-:Y:S05]  /*52c0*/  ENDCOLLECTIVE ;  /* 0x000000000000791b */ /* 0x003fea0003800000 */
.L_x_86:
[----:B------:R-:W-:Y:S01]  /*52d0*/  IMAD.MOV.U32 R10, RZ, RZ, 0x4 ;  /* 0x00000004ff0a7424 */ /* 0x000fe200078e00ff */
[----:B------:R-:W-:Y:S01]  /*52e0*/  SEL R17, R16, RZ, !P0 ;  /* 0x000000ff10117207 */ /* 0x000fe20004000000 */
[----:B------:R-:W-:-:S04]  /*52f0*/  VIADD R16, R35, 0x4 ;  /* 0x0000000423107836 */ /* 0x000fc80000000000 */
[----:B------:R-:W-:Y:S01]  /*5300*/  IMAD.IADD R17, R44, 0x1, R17 ;  /* 0x000000012c117824 */ /* 0x000fe200078e0211 */
[----:B------:R-:W-:-:S03]  /*5310*/  ISETP.GT.AND P0, PT, R16, R9, PT ;  /* 0x000000091000720c */ /* 0x000fc60003f04270 */
[----:B------:R-:W-:-:S10]  /*5320*/  IMAD.MOV.U32 R15, RZ, RZ, R17 ;  /* 0x000000ffff0f7224 */ /* 0x000fd400078e0011 */
[----:B------:R-:W-:Y:S05]  /*5330*/  WARPSYNC.COLLECTIVE R8, `(.L_x_87) ;  /* 0x0000000008087348 */ /* 0x000fea0003c00000 */
[----:B------:R0:W1:Y:S02]  /*5340*/  SHFL.DOWN P2, R16, R15, R10, R9 ;  /* 0x0800000a0f107389 */ /* 0x0000640000040009 */
[----:B01----:R-:W-:Y:S05]  /*5350*/  ENDCOLLECTIVE ;  /* 0x000000000000791b */ /* 0x003fea0003800000 */
.L_x_87:
[----:B------:R-:W-:Y:S01]  /*5360*/  IMAD.MOV.U32 R10, RZ, RZ, 0x8 ;  /* 0x00000008ff0a7424 */ /* 0x000fe200078e00ff */
[----:B------:R-:W-:-:S05]  /*5370*/  SEL R16, R16, RZ, !P0 ;  /* 0x000000ff10107207 */ /* 0x000fca0004000000 */
[----:B------:R-:W-:Y:S02]  /*5380*/  IMAD.IADD R45, R17, 0x1, R16 ;  /* 0x00000001112d7824 */ /* 0x000fe400078e0210 */
[C---:B------:R-:W-:Y:S02]  /*5390*/  VIADD R16, R35.reuse, 0x8 ;  /* 0x0000000823107836 */ /* 0x040fe40000000000 */
[----:B------:R-:W-:Y:S02]  /*53a0*/  IMAD.MOV.U32 R15, RZ, RZ, R45 ;  /* 0x000000ffff0f7224 */ /* 0x000fe400078e002d */
[----:B------:R-:W-:Y:S01]  /*53b0*/  VIADD R17, R35, 0x10 ;  /* 0x0000001023117836 */ /* 0x000fe20000000000 */
[----:B------:R-:W-:-:S13]  /*53c0*/  ISETP.GT.AND P0, PT, R16, R9, PT ;  /* 0x000000091000720c */ /* 0x000fda0003f04270 */
[----:B------:R-:W-:Y:S05]  /*53d0*/  WARPSYNC.COLLECTIVE R8, `(.L_x_88) ;  /* 0x0000000008087348 */ /* 0x000fea0003c00000 */
[----:B------:R0:W1:Y:S02]  /*53e0*/  SHFL.DOWN P2, R16, R15, R10, R9 ;  /* 0x0800000a0f107389 */ /* 0x0000640000040009 */
[----:B01----:R-:W-:Y:S05]  /*53f0*/  ENDCOLLECTIVE ;  /* 0x000000000000791b */ /* 0x003fea0003800000 */
.L_x_88:
[----:B------:R-:W-:Y:S01]  /*5400*/  IMAD.MOV.U32 R10, RZ, RZ, 0x10 ;  /* 0x00000010ff0a7424 */ /* 0x000fe200078e00ff */
[----:B------:R-:W-:Y:S02]  /*5410*/  SEL R16, R16, RZ, !P0 ;  /* 0x000000ff10107207 */ /* 0x000fe40004000000 */
[----:B------:R-:W-:-:S03]  /*5420*/  ISETP.GT.AND P0, PT, R17, R9, PT ;  /* 0x000000091100720c */ /* 0x000fc60003f04270 */
[----:B------:R-:W-:-:S04]  /*5430*/  IMAD.IADD R44, R45, 0x1, R16 ;  /* 0x000000012d2c7824 */ /* 0x000fc800078e0210 */
[----:B------:R-:W-:-:S07]  /*5440*/  IMAD.MOV.U32 R15, RZ, RZ, R44 ;  /* 0x000000ffff0f7224 */ /* 0x000fce00078e002c */
[----:B------:R-:W-:Y:S05]  /*5450*/  WARPSYNC.COLLECTIVE R8, `(.L_x_89) ;  /* 0x0000000008087348 */ /* 0x000fea0003c00000 */
[----:B------:R0:W1:Y:S02]  /*5460*/  SHFL.DOWN P2, R16, R15, R10, R9 ;  /* 0x0800000a0f107389 */ /* 0x0000640000040009 */
[----:B01----:R-:W-:Y:S05]  /*5470*/  ENDCOLLECTIVE ;  /* 0x000000000000791b */ /* 0x003fea0003800000 */
.L_x_89:
[----:B------:R-:W-:Y:S02]  /*5480*/  SEL R16, R16, RZ, !P0 ;  /* 0x000000ff10107207 */ /* 0x000fe40004000000 */
[----:B------:R-:W-:Y:S02]  /*5490*/  ISETP.NE.AND P0, PT, R14, 0x65, PT ;  /* 0x000000650e00780c */ /* 0x000fe40003f05270 */
[----:B------:R-:W-:-:S11]  /*54a0*/  IADD3 R19, PT, PT, R44, R16, R19 ;  /* 0x000000102c137210 */ /* 0x000fd60007ffe013 */
[----:B------:R-:W-:Y:S05]  /*54b0*/  WARPSYNC.COLLECTIVE R8, `(.L_x_90) ;  /* 0x0000000008087348 */ /* 0x000fea0003c00000 */
[----:B------:R-:W-:Y:S01]  /*54c0*/  VOTE.ALL P0, P0 ;  /* 0x0000000000ff7806 */ /* 0x000fe20000000000 */
[----:B------:R-:W-:-:S12]  /*54d0*/  ENDCOLLECTIVE ;  /* 0x000000000000791b */ /* 0x000fd80003800000 */
.L_x_90:
[----:B------:R-:W-:Y:S05]  /*54e0*/  BRA `(.L_x_91) ;  /* 0xffffffe000c07947 */ /* 0x000fea000383ffff */
.L_x_92:
[----:B------:R-:W-:-:S00]  /*54f0*/  BRA `(.L_x_92) ;  /* 0xfffffffc00fc7947 */ /* 0x000fc0000383ffff */
[----:B------:R-:W-:-:S00]  /*5500*/  NOP ;  /* 0x0000000000007918 */ /* 0x000fc00000000000 */
[----:B------:R-:W-:-:S00]  /*5510*/  NOP ;  /* 0x0000000000007918 */ /* 0x000fc00000000000 */
[----:B------:R-:W-:-:S00]  /*5520*/  NOP ;  /* 0x0000000000007918 */ /* 0x000fc00000000000 */
[----:B------:R-:W-:-:S00]  /*5530*/  NOP ;  /* 0x0000000000007918 */ /* 0x000fc00000000000 */
[----:B------:R-:W-:-:S00]  /*5540*/  NOP ;  /* 0x0000000000007918 */ /* 0x000fc00000000000 */
[----:B------:R-:W-:-:S00]  /*5550*/  NOP ;  /* 0x0000000000007918 */ /* 0x000fc00000000000 */
[----:B------:R-:W-:-:S00]  /*5560*/  NOP ;  /* 0x0000000000007918 */ /* 0x000fc00000000000 */
[----:B------:R-:W-:-:S00]  /*5570*/  NOP ;  /* 0x0000000000007918 */ /* 0x000fc00000000000 */
.L_x_427:


//--------------------- .text._ZN3cub18CUB_300001_SM_10006detail4scan16DeviceScanKernelINS2_10policy_hubIiiijN4cuda3std3__44plusIiEEE10Policy1000EN6thrust24THRUST_300001_SM_1000_NS6detail15normal_iteratorINSD_10device_ptrIiEEEESI_NS0_13ScanTileStateIiLb1EEES9_NS0_8NullTypeEjiLb0ESL_EEvT0_T1_T2_iT3_T4_T5_ --------------------------
	.section	.text._ZN3cub18CUB_300001_SM_10006detail4scan16DeviceScanKernelINS2_10policy_hubIiiijN4cuda3std3__44plusIiEEE10Policy1000EN6thrust24THRUST_300001_SM_1000_NS6detail15normal_iteratorINSD_10device_ptrIiEEEESI_NS0_13ScanTileStateIiLb1EEES9_NS0_8NullTypeEjiLb0ESL_EEvT0_T1_T2_iT3_T4_T5_,"ax",@progbits
	.align	128
        .global         _ZN3cub18CUB_300001_SM_10006detail4scan16DeviceScanKernelINS2_10policy_hubIiiijN4cuda3std3__44plusIiEEE10Policy1000EN6thrust24THRUST_300001_SM_1000_NS6detail15normal_iteratorINSD_10device_ptrIiEEEESI_NS0_13ScanTileStateIiLb1EEES9_NS0_8NullTypeEjiLb0ESL_EEvT0_T1_T2_iT3_T4_T5_
        .type           _ZN3cub18CUB_300001_SM_10006detail4scan16DeviceScanKernelINS2_10policy_hubIiiijN4cuda3std3__44plusIiEEE10Policy1000EN6thrust24THRUST_300001_SM_1000_NS6detail15normal_iteratorINSD_10device_ptrIiEEEESI_NS0_13ScanTileStateIiLb1EEES9_NS0_8NullTypeEjiLb0ESL_EEvT0_T1_T2_iT3_T4_T5_,@function
        .size           _ZN3cub18CUB_300001_SM_10006detail4scan16DeviceScanKernelINS2_10policy_hubIiiijN4cuda3std3__44plusIiEEE10Policy1000EN6thrust24THRUST_300001_SM_1000_NS6detail15normal_iteratorINSD_10device_ptrIiEEEESI_NS0_13ScanTileStateIiLb1EEES9_NS0_8NullTypeEjiLb0ESL_EEvT0_T1_T2_iT3_T4_T5_,(.L_x_428 - _ZN3cub18CUB_300001_SM_10006detail4scan16DeviceScanKernelINS2_10policy_hubIiiijN4cuda3std3__44plusIiEEE10Policy1000EN6thrust24THRUST_300001_SM_1000_NS6detail15normal_iteratorINSD_10device_ptrIiEEEESI_NS0_13ScanTileStateIiLb1EEES9_NS0_8NullTypeEjiLb0ESL_EEvT0_T1_T2_iT3_T4_T5_)
        .other          _ZN3cub18CUB_300001_SM_10006detail4scan16DeviceScanKernelINS2_10policy_hubIiiijN4cuda3std3__44plusIiEEE10Policy1000EN6thrust24THRUST_300001_SM_1000_NS6detail15normal_iteratorINSD_10device_ptrIiEEEESI_NS0_13ScanTileStateIiLb1EEES9_NS0_8NullTypeEjiLb0ESL_EEvT0_T1_T2_iT3_T4_T5_,@"STO_CUDA_ENTRY STV_DEFAULT"
_ZN3cub18CUB_300001_SM_10006detail4scan16DeviceScanKernelINS2_10policy_hubIiiijN4cuda3std3__44plusIiEEE10Policy1000EN6thrust24THRUST_300001_SM_1000_NS6detail15normal_iteratorINSD_10device_ptrIiEEEESI_NS0_13ScanTileStateIiLb1EEES9_NS0_8NullTypeEjiLb0ESL_EEvT0_T1_T2_iT3_T4_T5_:
.text._ZN3cub18CUB_300001_SM_10006detail4scan16DeviceScanKernelINS2_10policy_hubIiiijN4cuda3std3__44plusIiEEE10Policy1000EN6thrust24THRUST_300001_SM_1000_NS6detail15normal_iteratorINSD_10device_ptrIiEEEESI_NS0_13ScanTileStateIiLb1EEES9_NS0_8NullTypeEjiLb0ESL_EEvT0_T1_T2_iT3_T4_T5_:
[----:B------:R-:W-:Y:S08]  /*0000*/  LDC R1, c[0x0][0x37c] ;  /* 0x0000df00ff017b82 */ /* 0x000ff00000000800 */
[----:B------:R-:W0:Y:S01]  /*0010*/  S2UR UR4, SR_CTAID.X ;  /* 0x00000000000479c3 */ /* 0x000e220000002500 */
[----:B------:R-:W1:Y:S01]  /*0020*/  LDCU UR5, c[0x0][0x3a0] ;  /* 0x00007400ff0577ac */ /* 0x000e620008000800 */
[----:B------:R-:W2:Y:S06]  /*0030*/  LDCU.64 UR8, c[0x0][0x358] ;  /* 0x00006b00ff0877ac */ /* 0x000eac0008000a00 */
[----:B------:R-:W0:Y:S02]  /*0040*/  LDC R42, c[0x0][0x398] ;  /* 0x0000e600ff2a7b82 */ /* 0x000e240000000800 */
[----:B0-----:R-:W-:-:S04]  /*0050*/  VIADD R42, R42, UR4 ;  /* 0x000000042a2a7c36 */ /* 0x001fc80008000000 */
[----:B------:R-:W-:-:S05]  /*0060*/  IMAD R3, R42, 0x2100, RZ ;  /* 0x000021002a037824 */ /* 0x000fca00078e02ff */
[----:B-1----:R-:W-:-:S04]  /*0070*/  IADD3 R0, PT, PT, -R3, UR5, RZ ;  /* 0x0000000503007c10 */ /* 0x002fc8000fffe1ff */
[----:B------:R-:W-:-:S13]  /*0080*/  ISETP.GE.U32.AND P0, PT, R0, 0x2101, PT ;  /* 0x000021010000780c */ /* 0x000fda0003f06070 */
[----:B--2---:R-:W-:Y:S05]  /*0090*/  @!P0 BRA `(.L_x_93) ;  /* 0x0000001c00f88947 */ /* 0x004fea0003800000 */
[----:B------:R-:W0:Y:S01]  /*00a0*/  S2R R16, SR_TID.X ;  /* 0x0000000000107919 */ /* 0x000e220000002100 */
[----:B------:R-:W1:Y:S01]  /*00b0*/  LDCU.64 UR4, c[0x0][0x380] ;  /* 0x00007000ff0477ac */ /* 0x000e620008000a00 */
[C---:B0-----:R-:W-:Y:S02]  /*00c0*/  LOP3.LUT R0, R16.reuse, 0x1f, RZ, 0xc0, !PT ;  /* 0x0000001f10007812 */ /* 0x041fe400078ec0ff */
[----:B------:R-:W-:-:S05]  /*00d0*/  LOP3.LUT R5, R16, 0x3e0, RZ, 0xc0, !PT ;  /* 0x000003e010057812 */ /* 0x000fca00078ec0ff */
[----:B------:R-:W-:-:S05]  /*00e0*/  IMAD R0, R5, 0x16, R0 ;  /* 0x0000001605007824 */ /* 0x000fca00078e0200 */
[----:B------:R-:W-:-:S05]  /*00f0*/  IADD3 R0, P0, PT, R3, R0, RZ ;  /* 0x0000000003007210 */ /* 0x000fca0007f1e0ff */
[----:B------:R-:W-:Y:S02]  /*0100*/  IMAD.X R3, RZ, RZ, RZ, P0 ;  /* 0x000000ffff037224 */ /* 0x000fe400000e06ff */
        /* <DEDUP_REMOVED lines=30> */
[----:B------:R-:W-:Y:S01]  /*02f0*/  ISETP.NE.AND P0, PT, R42, RZ, PT ;  /* 0x000000ff2a00720c */ /* 0x000fe20003f05270 */
        /* <DEDUP_REMOVED lines=28> */
[----:B------:R0:W1:Y:S04]  /*04c0*/  LDS.64 R36, [R27] ;  /* 0x000000001b247984 */ /* 0x0000680000000a00 */
[----:B------:R0:W2:Y:S04]  /*04d0*/  LDS.64 R34, [R27+0x8] ;  /* 0x000008001b227984 */ /* 0x0000a80000000a00 */
[----:B------:R0:W3:Y:S04]  /*04e0*/  LDS.64 R32, [R27+0x10] ;  /* 0x000010001b207984 */ /* 0x0000e80000000a00 */
[----:B------:R0:W4:Y:S04]  /*04f0*/  LDS.64 R18, [R27+0x18] ;  /* 0x000018001b127984 */ /* 0x0001280000000a00 */
[----:B------:R0:W0:Y:S04]  /*0500*/  LDS.64 R14, [R27+0x20] ;  /* 0x000020001b0e7984 */ /* 0x0000280000000a00 */
[----:B------:R0:W0:Y:S04]  /*0510*/  LDS.64 R12, [R27+0x28] ;  /* 0x000028001b0c7984 */ /* 0x0000280000000a00 */
[----:B------:R0:W0:Y:S04]  /*0520*/  LDS.64 R10, [R27+0x30] ;  /* 0x000030001b0a7984 */ /* 0x0000280000000a00 */
[----:B------:R0:W0:Y:S04]  /*0530*/  LDS.64 R8, [R27+0x38] ;  /* 0x000038001b087984 */ /* 0x0000280000000a00 */
[----:B------:R0:W0:Y:S04]  /*0540*/  LDS.64 R6, [R27+0x40] ;  /* 0x000040001b067984 */ /* 0x0000280000000a00 */
[----:B------:R0:W0:Y:S04]  /*0550*/  LDS.64 R4, [R27+0x48] ;  /* 0x000048001b047984 */ /* 0x0000280000000a00 */
[----:B------:R0:W0:Y:S01]  /*0560*/  LDS.64 R2, [R27+0x50] ;  /* 0x000050001b027984 */ /* 0x0000220000000a00 */
[----:B------:R-:W-:Y:S06]  /*0570*/  BAR.SYNC.DEFER_BLOCKING 0x0 ;  /* 0x0000000000007b1d */ /* 0x000fec0000010000 */
[----:B-1----:R-:W-:Y:S05]  /*0580*/  @P0 BRA `(.L_x_95) ;  /* 0x0000000400440947 */ /* 0x002fea0003800000 */
[----:B0-2---:R-:W-:Y:S02]  /*0590*/  IADD3 R17, PT, PT, R34, R37, R36 ;  /* 0x0000002522117210 */ /* 0x005fe40007ffe024 */
[C---:B------:R-:W-:Y:S02]  /*05a0*/  ISETP.GT.AND P0, PT, R39.reuse, RZ, PT ;  /* 0x000000ff2700720c */ /* 0x040fe40003f04270 */
[----:B---3--:R-:W-:Y:S02]  /*05b0*/  IADD3 R17, PT, PT, R32, R35, R17 ;  /* 0x0000002320117210 */ /* 0x008fe40007ffe011 */
[----:B------:R-:W-:Y:S02]  /*05c0*/  ISETP.NE.AND P1, PT, R39, 0x1f, PT ;  /* 0x0000001f2700780c */ /* 0x000fe40003f25270 */
[----:B----4-:R-:W-:Y:S02]  /*05d0*/  IADD3 R17, PT, PT, R18, R33, R17 ;  /* 0x0000002112117210 */ /* 0x010fe40007ffe011 */
        /* <DEDUP_REMOVED lines=8> */
[----:B------:R-:W-:-:S04]  /*0660*/  IADD3 R17, PT, PT, R4, R7, R17 ;  /* 0x0000000704117210 */ /* 0x000fc80007ffe011 */
[----:B------:R-:W-:-:S05]  /*0670*/  IADD3 R20, PT, PT, R2, R5, R17 ;  /* 0x0000000502147210 */ /* 0x000fca0007ffe011 */
        /* <DEDUP_REMOVED lines=24> */
[----:B------:R-:W0:Y:S04]  /*0800*/  SHFL.UP PT, R41, R41, 0x1, RZ ;  /* 0x0420000029297989 */ /* 0x000e2800000e00ff */
[----:B------:R-:W1:Y:S04]  /*0810*/  LDS.128 R20, [UR4+0x10] ;  /* 0x00001004ff147984 */ /* 0x000e680008000c00 */
[----:B------:R-:W2:Y:S04]  /*0820*/  LDS.128 R24, [UR4+0x20] ;  /* 0x00002004ff187984 */ /* 0x000ea80008000c00 */
[----:B------:R-:W3:Y:S01]  /*0830*/  LDS.128 R28, [UR4+0x30] ;  /* 0x00003004ff1c7984 */ /* 0x000ee20008000c00 */
[----:B0-----:R-:W-:Y:S01]  /*0840*/  SEL R17, R41, RZ, P3 ;  /* 0x000000ff29117207 */ /* 0x001fe20001800000 */
[----:B-1----:R-:W-:-:S04]  /*0850*/  IMAD.IADD R21, R20, 0x1, R21 ;  /* 0x0000000114157824 */ /* 0x002fc800078e0215 */
[----:B------:R-:W-:Y:S01]  /*0860*/  IMAD.IADD R22, R22, 0x1, R21 ;  /* 0x0000000116167824 */ /* 0x000fe200078e0215 */
[----:B------:R-:W-:Y:S02]  /*0870*/  SEL R20, R21, R20, !P0 ;  /* 0x0000001415147207 */ /* 0x000fe40004000000 */
[----:B------:R-:W-:Y:S01]  /*0880*/  ISETP.NE.AND P0, PT, R40, 0x3, PT ;  /* 0x000000032800780c */ /* 0x000fe20003f05270 */
[----:B------:R-:W-:-:S03]  /*0890*/  IMAD.IADD R23, R23, 0x1, R22 ;  /* 0x0000000117177824 */ /* 0x000fc600078e0216 */
[----:B------:R-:W-:Y:S01]  /*08a0*/  SEL R20, R22, R20, !P0 ;  /* 0x0000001416147207 */ /* 0x000fe20004000000 */
[----:B--2---:R-:W-:Y:S01]  /*08b0*/  IMAD.IADD R24, R23, 0x1, R24 ;  /* 0x0000000117187824 */ /* 0x004fe200078e0218 */
        /* <DEDUP_REMOVED lines=8> */
[----:B---3--:R-:W-:Y:S01]  /*0940*/  IMAD.IADD R28, R27, 0x1, R28 ;  /* 0x000000011b1c7824 */ /* 0x008fe200078e021c */
        /* <DEDUP_REMOVED lines=16> */
[----:B------:R-:W0:Y:S01]  /*0a50*/  LDC.64 R16, c[0x0][0x390] ;  /* 0x0000e400ff107b82 */ /* 0x000e220000000a00 */
[----:B------:R-:W-:Y:S02]  /*0a60*/  IMAD.MOV.U32 R30, RZ, RZ, 0x65 ;  /* 0x00000065ff1e7424 */ /* 0x000fe400078e00ff */
[----:B------:R-:W-:-:S03]  /*0a70*/  IMAD.MOV.U32 R41, RZ, RZ, RZ ;  /* 0x000000ffff297224 */ /* 0x000fc600078e00ff */
[----:B0-----:R0:W-:Y:S01]  /*0a80*/  ST.E.64.STRONG.GPU desc[UR8][R16.64+0x100], R30 ;  /* 0x0001001e10007985 */ /* 0x0011e2000c10fb08 */
[----:B------:R-:W-:Y:S05]  /*0a90*/  BRA `(.L_x_96) ;  /* 0x0000001000047947 */ /* 0x000fea0003800000 */
.L_x_95:
[----:B0-2---:R-:W-:Y:S02]  /*0aa0*/  IADD3 R17, PT, PT, R34, R37, R36 ;  /* 0x0000002522117210 */ /* 0x005fe40007ffe024 */
[C---:B------:R-:W-:Y:S02]  /*0ab0*/  ISETP.GT.AND P0, PT, R39.reuse, RZ, PT ;  /* 0x000000ff2700720c */ /* 0x040fe40003f04270 */
[----:B---3--:R-:W-:Y:S02]  /*0ac0*/  IADD3 R17, PT, PT, R32, R35, R17 ;  /* 0x0000002320117210 */ /* 0x008fe40007ffe011 */
[C---:B------:R-:W-:Y:S02]  /*0ad0*/  ISETP.NE.AND P1, PT, R39.reuse, 0x1f, PT ;  /* 0x0000001f2700780c */ /* 0x040fe40003f25270 */
[----:B----4-:R-:W-:Y:S02]  /*0ae0*/  IADD3 R17, PT, PT, R18, R33, R17 ;  /* 0x0000002112117210 */ /* 0x010fe40007ffe011 */
[----:B------:R-:W-:-:S02]  /*0af0*/  ISETP.NE.AND P2, PT, R39, RZ, PT ;  /* 0x000000ff2700720c */ /* 0x000fc40003f45270 */
[----:B------:R-:W-:-:S04]  /*0b00*/  IADD3 R17, PT, PT, R14, R19, R17 ;  /* 0x000000130e117210 */ /* 0x000fc80007ffe011 */
        /* <DEDUP_REMOVED lines=45> */
[----:B------:R-:W-:Y:S01]  /*0de0*/  IMAD.IADD R26, R26, 0x1, R25 ;  /* 0x000000011a1a7824 */ /* 0x000fe200078e0219 */
[----:B------:R-:W0:Y:S02]  /*0df0*/  SHFL.UP PT, R23, R41, 0x1, RZ ;  /* 0x0420000029177989 */ /* 0x000e2400000e00ff */
        /* <DEDUP_REMOVED lines=12> */
[----:B------:R-:W-:Y:S02]  /*0ec0*/  ISETP.NE.AND P0, PT, R40, 0x9, PT ;  /* 0x000000092800780c */ /* 0x000fe40003f05270 */
[----:B0-----:R-:W-:Y:S02]  /*0ed0*/  SEL R17, R23, RZ, P2 ;  /* 0x000000ff17117207 */ /* 0x001fe40001000000 */
[----:B------:R-:W-:Y:S02]  /*0ee0*/  SEL R20, R28, R20, !P0 ;  /* 0x000000141c147207 */ /* 0x000fe40004000000 */
[----:B------:R-:W-:-:S04]  /*0ef0*/  ISETP.NE.AND P0, PT, R40, 0xa, PT ;  /* 0x0000000a2800780c */ /* 0x000fc80003f05270 */
[----:B------:R-:W-:Y:S02]  /*0f00*/  SEL R20, R29, R20, !P0 ;  /* 0x000000141d147207 */ /* 0x000fe40004000000 */
[----:B------:R-:W-:Y:S02]  /*0f10*/  ISETP.GT.U32.AND P0, PT, R16, 0x1f, PT ;  /* 0x0000001f1000780c */ /* 0x000fe40003f04070 */
[----:B------:R-:W-:Y:S02]  /*0f20*/  SEL R20, R30, R20, !P1 ;  /* 0x000000141e147207 */ /* 0x000fe40004800000 */
[----:B------:R-:W-:-:S03]  /*0f30*/  ISETP.GE.U32.AND P1, PT, R16, 0x20, PT ;  /* 0x000000201000780c */ /* 0x000fc60003f26070 */
[----:B------:R-:W-:-:S05]  /*0f40*/  IMAD.IADD R20, R20, 0x1, R17 ;  /* 0x0000000114147824 */ /* 0x000fca00078e0211 */
[----:B------:R-:W-:Y:S01]  /*0f50*/  SEL R23, R23, R20, !P1 ;  /* 0x0000001417177207 */ /* 0x000fe20004800000 */
[----:B------:R-:W-:Y:S06]  /*0f60*/  @P0 BRA `(.L_x_97) ;  /* 0x0000000800a80947 */ /* 0x000fec0003800000 */
[----:B------:R-:W0:Y:S01]  /*0f70*/  LDC.64 R20, c[0x0][0x390] ;  /* 0x0000e400ff147b82 */ /* 0x000e220000000a00 */
[----:B------:R-:W-:Y:S02]  /*0f80*/  ISETP.NE.AND P1, PT, R16, RZ, PT ;  /* 0x000000ff1000720c */ /* 0x000fe40003f25270 */
[----:B------:R-:W-:-:S05]  /*0f90*/  LOP3.LUT R17, RZ, R16, RZ, 0x33, !PT ;  /* 0x00000010ff117212 */ /* 0x000fca00078e33ff */
[----:B------:R-:W-:-:S06]  /*0fa0*/  IMAD.IADD R24, R42, 0x1, R17 ;  /* 0x000000012a187824 */ /* 0x000fcc00078e0211 */
        /* <DEDUP_REMOVED lines=11> */
.L_x_127:
[----:B------:R-:W-:Y:S05]  /*1060*/  @!P0 BRA `(.L_x_99) ;  /* 0x0000000000748947 */ /* 0x000fea0003800000 */
[----:B------:R-:W-:-:S07]  /*1070*/  IMAD.MOV.U32 R22, RZ, RZ, 0x3b8 ;  /* 0x000003b8ff167424 */ /* 0x000fce00078e00ff */
.L_x_101:
[----:B------:R-:W-:Y:S02]  /*1080*/  VIADD R25, R22, 0x1 ;  /* 0x0000000116197836 */ /* 0x000fe40000000000 */
[----:B------:R-:W-:Y:S02]  /*1090*/  IMAD R42, R42, 0x41a7, RZ ;  /* 0x000041a72a2a7824 */ /* 0x000fe400078e02ff */
[----:B------:R-:W0:Y:S01]  /*10a0*/  I2F.U32.RP R28, R25 ;  /* 0x00000019001c7306 */ /* 0x000e220000209000 */
[----:B------:R-:W-:Y:S01]  /*10b0*/  IMAD.MOV R29, RZ, RZ, -R25 ;  /* 0x000000ffff1d7224 */ /* 0x000fe200078e0a19 */
[----:B------:R-:W-:Y:S02]  /*10c0*/  ISETP.NE.U32.AND P2, PT, R25, RZ, PT ;  /* 0x000000ff1900720c */ /* 0x000fe40003f45070 */
[----:B------:R-:W-:-:S04]  /*10d0*/  LOP3.LUT R42, R42, 0x7fffffff, RZ, 0xc0, !PT ;  /* 0x7fffffff2a2a7812 */ /* 0x000fc800078ec0ff */
[----:B0-----:R-:W0:Y:S02]  /*10e0*/  MUFU.RCP R28, R28 ;  /* 0x0000001c001c7308 */ /* 0x001e240000001000 */
[----:B0-----:R-:W-:-:S06]  /*10f0*/  VIADD R20, R28, 0xffffffe ;  /* 0x0ffffffe1c147836 */ /* 0x001fcc0000000000 */
[----:B------:R0:W1:Y:S02]  /*1100*/  F2I.FTZ.U32.TRUNC.NTZ R21, R20 ;  /* 0x0000001400157305 */ /* 0x000064000021f000 */
[----:B0-----:R-:W-:Y:S02]  /*1110*/  IMAD.MOV.U32 R20, RZ, RZ, RZ ;  /* 0x000000ffff147224 */ /* 0x001fe400078e00ff */
[----:B-1----:R-:W-:-:S04]  /*1120*/  IMAD R29, R29, R21, RZ ;  /* 0x000000151d1d7224 */ /* 0x002fc800078e02ff */
[----:B------:R-:W-:-:S06]  /*1130*/  IMAD.HI.U32 R21, R21, R29, R20 ;  /* 0x0000001d15157227 */ /* 0x000fcc00078e0014 */
[----:B------:R-:W-:-:S04]  /*1140*/  IMAD.HI.U32 R21, R21, R42, RZ ;  /* 0x0000002a15157227 */ /* 0x000fc800078e00ff */
[----:B------:R-:W-:-:S04]  /*1150*/  IMAD.MOV R21, RZ, RZ, -R21 ;  /* 0x000000ffff157224 */ /* 0x000fc800078e0a15 */
[----:B------:R-:W-:-:S05]  /*1160*/  IMAD R28, R25, R21, R42 ;  /* 0x00000015191c7224 */ /* 0x000fca00078e022a */
[----:B------:R-:W-:-:S13]  /*1170*/  ISETP.GE.U32.AND P0, PT, R28, R25, PT ;  /* 0x000000191c00720c */ /* 0x000fda0003f06070 */
[----:B------:R-:W-:-:S05]  /*1180*/  @P0 IMAD.IADD R28, R28, 0x1, -R25 ;  /* 0x000000011c1c0824 */ /* 0x000fca00078e0a19 */
[----:B------:R-:W-:-:S13]  /*1190*/  ISETP.GE.U32.AND P0, PT, R28, R25, PT ;  /* 0x000000191c00720c */ /* 0x000fda0003f06070 */
[----:B------:R-:W-:Y:S01]  /*11a0*/  @P0 IMAD.IADD R28, R28, 0x1, -R25 ;  /* 0x000000011c1c0824 */ /* 0x000fe200078e0a19 */
[----:B------:R-:W-:-:S04]  /*11b0*/  @!P2 LOP3.LUT R28, RZ, R25, RZ, 0x33, !PT ;  /* 0x00000019ff1ca212 */ /* 0x000fc800078e33ff */
[----:B------:R-:W-:Y:S05]  /*11c0*/  NANOSLEEP R28 ;  /* 0x0000001c0000735d */ /* 0x000fea0003800000 */
[----:B------:R-:W2:Y:S01]  /*11d0*/  LD.E.64.STRONG.GPU R28, desc[UR8][R16.64+0x100] ;  /* 0x00010008101c7980 */ /* 0x000ea2000c10fb00 */
[----:B------:R-:W-:Y:S01]  /*11e0*/  UMOV UR5, 0xffffffff ;  /* 0xffffffff00057882 */ /* 0x000fe20000000000 */
[----:B------:R-:W-:Y:S02]  /*11f0*/  SHF.R.U32.HI R22, RZ, 0x1, R22 ;  /* 0x00000001ff167819 */ /* 0x000fe40000011616 */
[----:B--2---:R-:W-:Y:S01]  /*1200*/  ISETP.NE.AND P0, PT, R28, 0x63, PT ;  /* 0x000000631c00780c */ /* 0x004fe20003f05270 */
[----:B------:R-:W-:-:S12]  /*1210*/  BRA.DIV UR5, `(.L_x_100) ;  /* 0x00000036056c7947 */ /* 0x000fd8000b800000 */
[----:B------:R-:W-:-:S13]  /*1220*/  VOTE.ANY P0, !P0 ;  /* 0x0000000000ff7806 */ /* 0x000fda0004000100 */
.L_x_130:
[----:B------:R-:W-:Y:S05]  /*1230*/  @P0 BRA `(.L_x_101) ;  /* 0xfffffffc00900947 */ /* 0x000fea000383ffff */
.L_x_99:
[----:B------:R-:W-:Y:S01]  /*1240*/  UMOV UR5, 0xffffffff ;  /* 0xffffffff00057882 */ /* 0x000fe20000000000 */
[----:B------:R-:W-:Y:S02]  /*1250*/  ISETP.NE.AND P0, PT, R28, 0x65, PT ;  /* 0x000000651c00780c */ /* 0x000fe40003f05270 */
[----:B------:R-:W-:Y:S11]  /*1260*/  BRA.DIV UR5, `(.L_x_102) ;  /* 0x0000003605787947 */ /* 0x000ff6000b800000 */
[----:B------:R-:W0:Y:S01]  /*1270*/  S2R R25, SR_GEMASK ;  /* 0x0000000000197919 */ /* 0x000e220000003c00 */
[----:B------:R-:W-:Y:S01]  /*1280*/  VOTE.ANY R21, PT, !P0 ;  /* 0x0000000000157806 */ /* 0x000fe200040e0100 */
        /* <DEDUP_REMOVED lines=10> */
[----:B0-----:R-:W-:Y:S02]  /*1330*/  IADD3 R44, P3, PT, R16, 0x100, RZ ;  /* 0x00000100102c7810 */ /* 0x001fe40007f7e0ff */
[----:B-1----:R-:W-:Y:S02]  /*1340*/  SEL R22, R22, RZ, !P0 ;  /* 0x000000ff16167207 */ /* 0x002fe40004000000 */
[----:B------:R-:W-:-:S03]  /*1350*/  ISETP.GT.AND P0, PT, R41, R48, PT ;  /* 0x000000302900720c */ /* 0x000fc60003f04270 */
[----:B------:R-:W-:-:S05]  /*1360*/  IMAD.IADD R43, R22, 0x1, R29 ;  /* 0x00000001162b7824 */ /* 0x000fca00078e021d */
[----:B------:R-:W0:Y:S02]  /*1370*/  SHFL.DOWN PT, R22, R43, 0x2, R48 ;  /* 0x084000002b167989 */ /* 0x000e2400000e0030 */
[----:B0-----:R-:W-:Y:S02]  /*1380*/  SEL R22, R22, RZ, !P0 ;  /* 0x000000ff16167207 */ /* 0x001fe40004000000 */
[----:B------:R-:W-:-:S03]  /*1390*/  ISETP.GT.AND P0, PT, R40, R48, PT ;  /* 0x000000302800720c */ /* 0x000fc60003f04270 */
[----:B------:R-:W-:Y:S02]  /*13a0*/  IMAD.IADD R45, R43, 0x1, R22 ;  /* 0x000000012b2d7824 */ /* 0x000fe400078e0216 */
[----:B------:R-:W-:-:S03]  /*13b0*/  VIADD R43, R39, 0x10 ;  /* 0x00000010272b7836 */ /* 0x000fc60000000000 */
[----:B------:R-:W0:Y:S02]  /*13c0*/  SHFL.DOWN PT, R22, R45, 0x4, R48 ;  /* 0x088000002d167989 */ /* 0x000e2400000e0030 */
[-C--:B------:R-:W-:Y:S02]  /*13d0*/  ISETP.GT.AND P2, PT, R43, R48.reuse, PT ;  /* 0x000000302b00720c */ /* 0x080fe40003f44270 */
[----:B0-----:R-:W-:Y:S02]  /*13e0*/  SEL R22, R22, RZ, !P0 ;  /* 0x000000ff16167207 */ /* 0x001fe40004000000 */
[----:B------:R-:W-:-:S03]  /*13f0*/  ISETP.GT.AND P0, PT, R30, R48, PT ;  /* 0x000000301e00720c */ /* 0x000fc60003f04270 */
[----:B------:R-:W-:Y:S02]  /*1400*/  IMAD.IADD R29, R45, 0x1, R22 ;  /* 0x000000012d1d7824 */ /* 0x000fe400078e0216 */
[----:B------:R-:W-:-:S03]  /*1410*/  IMAD.X R45, RZ, RZ, R17, P3 ;  /* 0x000000ffff2d7224 */ /* 0x000fc600018e0611 */
[----:B------:R-:W0:Y:S02]  /*1420*/  SHFL.DOWN PT, R22, R29, 0x8, R48 ;  /* 0x090000001d167989 */ /* 0x000e2400000e0030 */
[----:B0-----:R-:W-:Y:S02]  /*1430*/  SEL R22, R22, RZ, !P0 ;  /* 0x000000ff16167207 */ /* 0x001fe40004000000 */
[----:B------:R-:W-:-:S03]  /*1440*/  ISETP.NE.AND P0, PT, R28, 0x65, PT ;  /* 0x000000651c00780c */ /* 0x000fc60003f05270 */
[----:B------:R-:W-:-:S05]  /*1450*/  IMAD.IADD R47, R29, 0x1, R22 ;  /* 0x000000011d2f7824 */ /* 0x000fca00078e0216 */
[----:B------:R-:W0:Y:S05]  /*1460*/  SHFL.DOWN PT, R22, R47, 0x10, R48 ;  /* 0x0a0000002f167989 */ /* 0x000e2a00000e0030 */
[----:B------:R-:W-:Y:S02]  /*1470*/  VOTE.ALL P0, P0 ;  /* 0x0000000000ff7806 */ /* 0x000fe40000000000 */
[----:B0-----:R-:W-:-:S05]  /*1480*/  SEL R22, R22, RZ, !P2 ;  /* 0x000000ff16167207 */ /* 0x001fca0005000000 */
[----:B------:R-:W-:-:S07]  /*1490*/  IMAD.IADD R46, R47, 0x1, R22 ;  /* 0x000000012f2e7824 */ /* 0x000fce00078e0216 */
.L_x_139:
[----:B------:R-:W-:Y:S05]  /*14a0*/  @!P0 BRA `(.L_x_103) ;  /* 0x00000004001c8947 */ /* 0x000fea0003800000 */
[----:B------:R-:W-:-:S07]  /*14b0*/  IMAD.MOV.U32 R47, RZ, RZ, 0x3b8 ;  /* 0x000003b8ff2f7424 */ /* 0x000fce00078e00ff */
.L_x_109:
        /* <DEDUP_REMOVED lines=8> */
.L_x_142:
[----:B------:R-:W-:Y:S05]  /*1540*/  @!P0 BRA `(.L_x_105) ;  /* 0x0000000000748947 */ /* 0x000fea0003800000 */
[----:B------:R-:W-:-:S07]  /*1550*/  IMAD.MOV.U32 R22, RZ, RZ, R47 ;  /* 0x000000ffff167224 */ /* 0x000fce00078e002f */
.L_x_107:
        /* <DEDUP_REMOVED lines=27> */
.L_x_145:
[----:B------:R-:W-:Y:S05]  /*1710*/  @P0 BRA `(.L_x_107) ;  /* 0xfffffffc00900947 */ /* 0x000fea000383ffff */
.L_x_105:
[----:B------:R-:W-:Y:S01]  /*1720*/  UMOV UR5, 0xffffffff ;  /* 0xffffffff00057882 */ /* 0x000fe20000000000 */
[----:B------:R-:W-:Y:S02]  /*1730*/  ISETP.NE.AND P0, PT, R28, 0x65, PT ;  /* 0x000000651c00780c */ /* 0x000fe40003f05270 */
[----:B------:R-:W-:Y:S11]  /*1740*/  BRA.DIV UR5, `(.L_x_108) ;  /* 0x0000003605887947 */ /* 0x000ff6000b800000 */
[----:B------:R-:W-:Y:S01]  /*1750*/  VOTE.ANY R21, PT, !P0 ;  /* 0x0000000000157806 */ /* 0x000fe200040e0100 */
[----:B------:R-:W-:-:S03]  /*1760*/  VIADD R24, R24, 0xffffffe0 ;  /* 0xffffffe018187836 */ /* 0x000fc60000000000 */
[----:B------:R-:W-:-:S05]  /*1770*/  LOP3.LUT R21, R21, 0x80000000, R25, 0xec, !PT ;  /* 0x8000000015157812 */ /* 0x000fca00078eec19 */
[----:B------:R-:W-:-:S05]  /*1780*/  VIADD R16, R21, 0xffffffff ;  /* 0xffffffff15107836 */ /* 0x000fca0000000000 */
[----:B------:R-:W-:-:S04]  /*1790*/  LOP3.LUT R16, R21, R16, RZ, 0xc, !PT ;  /* 0x0000001015107212 */ /* 0x000fc800078e0cff */
        /* <DEDUP_REMOVED lines=23> */
.L_x_154:
[----:B------:R-:W-:Y:S05]  /*1910*/  @P0 BRA `(.L_x_109) ;  /* 0xfffffff800e80947 */ /* 0x000fea000383ffff */
.L_x_103:
        /* <DEDUP_REMOVED lines=8> */
[----:B0-----:R-:W-:-:S05]  /*19a0*/  @!P1 LEA R16, R17, R16, 0x18 ;  /* 0x0000001011109211 */ /* 0x001fca00078ec0ff */
[----:B------:R1:W-:Y:S04]  /*19b0*/  @!P1 STS [R16+0x8], R31 ;  /* 0x0000081f10009388 */ /* 0x0003e80000000800 */
[----:B------:R1:W-:Y:S01]  /*19c0*/  @!P1 STS [R16+0x4], R46 ;  /* 0x0000042e10009388 */ /* 0x0003e20000000800 */
[----:B--2---:R-:W-:Y:S01]  /*19d0*/  @!P0 LEA R21, R21, R20, 0x18 ;  /* 0x0000001415158211 */ /* 0x004fe200078ec0ff */
[----:B------:R-:W-:Y:S02]  /*19e0*/  IMAD.MOV.U32 R20, RZ, RZ, R23 ;  /* 0x000000ffff147224 */ /* 0x000fe400078e0017 */
[----:B------:R-:W-:Y:S02]  /*19f0*/  @!P0 IMAD.MOV.U32 R20, RZ, RZ, R46 ;  /* 0x000000ffff148224 */ /* 0x000fe400078e002e */
[----:B------:R1:W-:Y:S05]  /*1a00*/  @!P0 STS [R21+0x4c], R46 ;  /* 0x00004c2e15008388 */ /* 0x0003ea0000000800 */
.L_x_97:
[----:B------:R-:W-:Y:S05]  /*1a10*/  WARPSYNC.ALL ;  /* 0x0000000000007948 */ /* 0x000fea0003800000 */
[----:B------:R-:W0:Y:S08]  /*1a20*/  S2UR UR6, SR_CgaCtaId ;  /* 0x00000000000679c3 */ /* 0x000e300000008800 */
[----:B------:R-:W-:Y:S06]  /*1a30*/  BAR.SYNC.DEFER_BLOCKING 0x0 ;  /* 0x0000000000007b1d */ /* 0x000fec0000010000 */
[----:B------:R-:W-:Y:S01]  /*1a40*/  UMOV UR5, 0x400 ;  /* 0x0000040000057882 */ /* 0x000fe20000000000 */
[----:B------:R-:W2:Y:S01]  /*1a50*/  S2R R17, SR_TID.X ;  /* 0x0000000000117919 */ /* 0x000ea20000002100 */
[----:B0-----:R-:W-:-:S09]  /*1a60*/  ULEA UR5, UR6, UR5, 0x18 ;  /* 0x0000000506057291 */ /* 0x001fd2000f8ec0ff */
[----:B-1----:R-:W0:Y:S01]  /*1a70*/  LDS R16, [UR5+0x4c] ;  /* 0x00004c05ff107984 */ /* 0x002e220008000800 */
[----:B--2---:R-:W-:-:S04]  /*1a80*/  ISETP.NE.AND P0, PT, R17, RZ, PT ;  /* 0x000000ff1100720c */ /* 0x004fc80003f05270 */
[----:B0-----:R-:W-:-:S05]  /*1a90*/  SEL R41, R16, RZ, P0 ;  /* 0x000000ff10297207 */ /* 0x001fca0000000000 */
[----:B------:R-:W-:-:S07]  /*1aa0*/  IMAD.IADD R41, R41, 0x1, R20 ;  /* 0x0000000129297824 */ /* 0x000fce00078e0214 */
.L_x_96:
[----:B------:R-:W-:Y:S05]  /*1ab0*/  BSYNC.RECONVERGENT B0 ;  /* 0x0000000000007941 */ /* 0x000fea0003800200 */
.L_x_94:
[----:B------:R-:W-:Y:S01]  /*1ac0*/  IMAD.IADD R36, R36, 0x1, R41 ;  /* 0x0000000124247824 */ /* 0x000fe200078e0229 */
[----:B0-----:R-:W0:Y:S01]  /*1ad0*/  S2R R16, SR_TID.X ;  /* 0x0000000000107919 */ /* 0x001e220000002100 */
[----:B------:R-:W1:Y:S01]  /*1ae0*/  S2UR UR6, SR_CgaCtaId ;  /* 0x00000000000679c3 */ /* 0x000e620000008800 */
[----:B------:R-:W-:Y:S01]  /*1af0*/  UMOV UR5, 0x400 ;  /* 0x0000040000057882 */ /* 0x000fe20000000000 */
[----:B------:R-:W-:Y:S01]  /*1b00*/  IMAD.IADD R37, R37, 0x1, R36 ;  /* 0x0000000125257824 */ /* 0x000fe200078e0224 */
[----:B------:R-:W2:Y:S03]  /*1b10*/  S2R R17, SR_LANEID ;  /* 0x0000000000117919 */ /* 0x000ea60000000000 */
[----:B------:R-:W-:Y:S02]  /*1b20*/  IMAD.IADD R34, R34, 0x1, R37 ;  /* 0x0000000122227824 */ /* 0x000fe400078e0225 */
[----:B------:R-:W-:Y:S02]  /*1b30*/  BAR.SYNC.DEFER_BLOCKING 0x0 ;  /* 0x0000000000007b1d */ /* 0x000fe40000010000 */
[----:B------:R-:W-:-:S04]  /*1b40*/  IMAD.IADD R35, R35, 0x1, R34 ;  /* 0x0000000123237824 */ /* 0x000fc800078e0222 */
[----:B------:R-:W-:-:S04]  /*1b50*/  IMAD.IADD R32, R32, 0x1, R35 ;  /* 0x0000000120207824 */ /* 0x000fc800078e0223 */
[----:B------:R-:W-:-:S04]  /*1b60*/  IMAD.IADD R33, R33, 0x1, R32 ;  /* 0x0000000121217824 */ /* 0x000fc800078e0220 */
[----:B------:R-:W-:Y:S01]  /*1b70*/  IMAD.IADD R18, R18, 0x1, R33 ;  /* 0x0000000112127824 */ /* 0x000fe200078e0221 */
[----:B-1----:R-:W-:-:S03]  /*1b80*/  ULEA UR5, UR6, UR5, 0x18 ;  /* 0x0000000506057291 */ /* 0x002fc6000f8ec0ff */
[----:B------:R-:W-:Y:S01]  /*1b90*/  IMAD.IADD R19, R19, 0x1, R18 ;  /* 0x0000000113137824 */ /* 0x000fe200078e0212 */
[----:B------:R-:W1:Y:S03]  /*1ba0*/  LDCU.64 UR6, c[0x0][0x388] ;  /* 0x00007100ff0677ac */ /* 0x000e660008000a00 */
[----:B------:R-:W-:Y:S01]  /*1bb0*/  IMAD.IADD R14, R14, 0x1, R19 ;  /* 0x000000010e0e7824 */ /* 0x000fe200078e0213 */
[----:B0-----:R-:W-:-:S03]  /*1bc0*/  SHF.R.U32.HI R16, RZ, 0x5, R16 ;  /* 0x00000005ff107819 */ /* 0x001fc60000011610 */
[----:B------:R-:W-:Y:S02]  /*1bd0*/  IMAD.IADD R15, R15, 0x1, R14 ;  /* 0x000000010f0f7824 */ /* 0x000fe400078e020e */
[----:B--2---:R-:W-:Y:S02]  /*1be0*/  IMAD R16, R16, 0x2c0, R17 ;  /* 0x000002c010107824 */ /* 0x004fe400078e0211 */
[----:B------:R-:W-:-:S03]  /*1bf0*/  IMAD.IADD R12, R12, 0x1, R15 ;  /* 0x000000010c0c7824 */ /* 0x000fc600078e020f */
[----:B------:R-:W-:Y:S01]  /*1c00*/  LEA R16, R16, UR5, 0x2 ;  /* 0x0000000510107c11 */ /* 0x000fe2000f8e10ff */
[----:B------:R-:W-:Y:S01]  /*1c10*/  IMAD.IADD R13, R13, 0x1, R12 ;  /* 0x000000010d0d7824 */ /* 0x000fe200078e020c */
[----:B-1----:R-:W-:-:S03]  /*1c20*/  IADD3 R38, P0, PT, R38, UR6, RZ ;  /* 0x0000000626267c10 */ /* 0x002fc6000ff1e0ff */
[----:B------:R-:W-:Y:S02]  /*1c30*/  IMAD.IADD R10, R10, 0x1, R13 ;  /* 0x000000010a0a7824 */ /* 0x000fe400078e020d */
[----:B------:R-:W-:Y:S01]  /*1c40*/  IMAD R20, R17, 0x54, R16 ;  /* 0x0000005411147824 */ /* 0x000fe200078e0210 */
[----:B------:R-:W-:Y:S01]  /*1c50*/  IADD3.X R39, PT, PT, R0, UR7, RZ, P0, !PT ;  /* 0x0000000700277c10 */ /* 0x000fe200087fe4ff */
[----:B------:R-:W-:-:S03]  /*1c60*/  IMAD.IADD R11, R11, 0x1, R10 ;  /* 0x000000010b0b7824 */ /* 0x000fc600078e020a */
[----:B------:R-:W-:Y:S01]  /*1c70*/  STS.64 [R20], R36 ;  /* 0x0000002414007388 */ /* 0x000fe20000000a00 */
[----:B------:R-:W-:-:S03]  /*1c80*/  IMAD.IADD R8, R8, 0x1, R11 ;  /* 0x0000000108087824 */ /* 0x000fc600078e020b */
[----:B------:R-:W-:Y:S01]  /*1c90*/  STS.64 [R20+0x8], R34 ;  /* 0x0000082214007388 */ /* 0x000fe20000000a00 */
        /* <DEDUP_REMOVED lines=13> */
[----:B------:R-:W-:Y:S04]  /*1d70*/  STS.64 [R20+0x40], R6 ;  /* 0x0000400614007388 */ /* 0x000fe80000000a00 */
[----:B------:R-:W-:Y:S04]  /*1d80*/  STS.64 [R20+0x48], R4 ;  /* 0x0000480414007388 */ /* 0x000fe80000000a00 */
[----:B------:R-:W-:Y:S01]  /*1d90*/  STS.64 [R20+0x50], R2 ;  /* 0x0000500214007388 */ /* 0x000fe20000000a00 */
        /* <DEDUP_REMOVED lines=46> */
.L_x_93:
[----:B------:R-:W-:-:S13]  /*2080*/  ISETP.NE.AND P0, PT, R0, RZ, PT ;  /* 0x000000ff0000720c */ /* 0x000fda0003f05270 */
[----:B------:R-:W-:Y:S05]  /*2090*/  @!P0 EXIT ;  /* 0x000000000000894d */ /* 0x000fea0003800000 */
[----:B------:R-:W0:Y:S02]  /*20a0*/  LDC.64 R4, c[0x0][0x380] ;  /* 0x0000e000ff047b82 */ /* 0x000e240000000a00 */
[----:B0-----:R-:W-:-:S05]  /*20b0*/  IMAD.WIDE.U32 R4, R3, 0x4, R4 ;  /* 0x0000000403047825 */ /* 0x001fca00078e0004 */
[----:B------:R0:W2:Y:S01]  /*20c0*/  LDG.E R6, desc[UR8][R4.64] ;  /* 0x0000000804067981 */ /* 0x0000a2000c1e1900 */
[----:B------:R-:W1:Y:S02]  /*20d0*/  S2R R2, SR_TID.X ;  /* 0x0000000000027919 */ /* 0x000e640000002100 */
[C---:B-1----:R-:W-:Y:S02]  /*20e0*/  LOP3.LUT R3, R2.reuse, 0x1f, RZ, 0xc0, !PT ;  /* 0x0000001f02037812 */ /* 0x042fe400078ec0ff */
[----:B------:R-:W-:-:S05]  /*20f0*/  LOP3.LUT R8, R2, 0x3e0, RZ, 0xc0, !PT ;  /* 0x000003e002087812 */ /* 0x000fca00078ec0ff */
[----:B------:R-:W-:-:S04]  /*2100*/  IMAD R3, R8, 0x16, R3 ;  /* 0x0000001608037824 */ /* 0x000fc800078e0203 */
[C---:B------:R-:W-:Y:S01]  /*2110*/  VIADD R7, R3.reuse, 0x20 ;  /* 0x0000002003077836 */ /* 0x040fe20000000000 */
[C---:B------:R-:W-:Y:S01]  /*2120*/  ISETP.GE.U32.AND P6, PT, R3.reuse, R0, PT ;  /* 0x000000000300720c */ /* 0x040fe20003fc6070 */
[C---:B------:R-:W-:Y:S01]  /*2130*/  VIADD R9, R3.reuse, 0x40 ;  /* 0x0000004003097836 */ /* 0x040fe20000000000 */
[C---:B0-----:R-:W-:Y:S01]  /*2140*/  LEA R4, P1, R3.reuse, R4, 0x2 ;  /* 0x0000000403047211 */ /* 0x041fe200078210ff */
[----:B------:R-:W-:Y:S01]  /*2150*/  VIADD R11, R3, 0x60 ;  /* 0x00000060030b7836 */ /* 0x000fe20000000000 */
[-C--:B------:R-:W-:Y:S01]  /*2160*/  ISETP.GE.U32.AND P5, PT, R7, R0.reuse, PT ;  /* 0x000000000700720c */ /* 0x080fe20003fa6070 */
[----:B------:R-:W-:Y:S01]  /*2170*/  VIADD R7, R3, 0x80 ;  /* 0x0000008003077836 */ /* 0x000fe20000000000 */
[-C--:B------:R-:W-:Y:S01]  /*2180*/  ISETP.GE.U32.AND P0, PT, R9, R0.reuse, PT ;  /* 0x000000000900720c */ /* 0x080fe20003f06070 */
[----:B------:R-:W-:Y:S01]  /*2190*/  IMAD.X R5, RZ, RZ, R5, P1 ;  /* 0x000000ffff057224 */ /* 0x000fe200008e0605 */
[-C--:B------:R-:W-:Y:S01]  /*21a0*/  ISETP.GE.U32.AND P4, PT, R11, R0.reuse, PT ;  /* 0x000000000b00720c */ /* 0x080fe20003f86070 */
[----:B------:R-:W-:Y:S01]  /*21b0*/  VIADD R9, R3, 0xa0 ;  /* 0x000000a003097836 */ /* 0x000fe20000000000 */
[----:B------:R-:W-:Y:S01]  /*21c0*/  ISETP.GE.U32.AND P3, PT, R7, R0, PT ;  /* 0x000000000700720c */ /* 0x000fe20003f66070 */
[----:B------:R-:W-:-:S03]  /*21d0*/  VIADD R7, R3, 0xc0 ;  /* 0x000000c003077836 */ /* 0x000fc60000000000 */
[-C--:B------:R-:W-:Y:S01]  /*21e0*/  ISETP.GE.U32.AND P2, PT, R9, R0.reuse, PT ;  /* 0x000000000900720c */ /* 0x080fe20003f46070 */
[----:B------:R-:W-:Y:S01]  /*21f0*/  VIADD R9, R3, 0x100 ;  /* 0x0000010003097836 */ /* 0x000fe20000000000 */
[-C--:B------:R-:W-:Y:S01]  /*2200*/  ISETP.GE.U32.AND P1, PT, R7, R0.reuse, PT ;  /* 0x000000000700720c */ /* 0x080fe20003f26070 */
[C---:B------:R-:W-:Y:S02]  /*2210*/  VIADD R7, R3.reuse, 0xe0 ;  /* 0x000000e003077836 */ /* 0x040fe40000000000 */
[----:B------:R-:W-:Y:S02]  /*2220*/  VIADD R39, R3, 0x2a0 ;  /* 0x000002a003277836 */ /* 0x000fe40000000000 */
[----:B--2---:R-:W-:Y:S02]  /*2230*/  IMAD.MOV.U32 R16, RZ, RZ, R6 ;  /* 0x000000ffff107224 */ /* 0x004fe400078e0006 */
[----:B------:R-:W2:Y:S01]  /*2240*/  @!P6 LDG.E R6, desc[UR8][R4.64] ;  /* 0x000000080406e981 */ /* 0x000ea2000c1e1900 */
[----:B------:R-:W-:Y:S01]  /*2250*/  ISETP.GE.U32.AND P6, PT, R7, R0, PT ;  /* 0x000000000700720c */ /* 0x000fe20003fc6070 */
[----:B------:R-:W-:-:S02]  /*2260*/  IMAD.MOV.U32 R10, RZ, RZ, R16 ;  /* 0x000000ffff0a7224 */ /* 0x000fc400078e0010 */
[----:B------:R-:W-:Y:S02]  /*2270*/  VIADD R7, R3, 0x120 ;  /* 0x0000012003077836 */ /* 0x000fe40000000000 */
[--C-:B------:R-:W-:Y:S02]  /*2280*/  IMAD.MOV.U32 R12, RZ, RZ, R16.reuse ;  /* 0x000000ffff0c7224 */ /* 0x100fe400078e0010 */
[----:B------:R-:W3:Y:S01]  /*2290*/  @!P0 LDG.E R10, desc[UR8][R4.64+0x100] ;  /* 0x00010008040a8981 */ /* 0x000ee2000c1e1900 */
[-C--:B------:R-:W-:Y:S01]  /*22a0*/  ISETP.GE.U32.AND P0, PT, R7, R0.reuse, PT ;  /* 0x000000000700720c */ /* 0x080fe20003f06070 */
[----:B------:R-:W-:Y:S02]  /*22b0*/  VIADD R7, R3, 0x140 ;  /* 0x0000014003077836 */ /* 0x000fe40000000000 */
[--C-:B------:R-:W-:Y:S01]  /*22c0*/  IMAD.MOV.U32 R8, RZ, RZ, R16.reuse ;  /* 0x000000ffff087224 */ /* 0x100fe200078e0010 */
[----:B------:R-:W4:Y:S01]  /*22d0*/  @!P4 LDG.E R12, desc[UR8][R4.64+0x180] ;  /* 0x00018008040cc981 */ /* 0x000f22000c1e1900 */
[----:B------:R-:W-:Y:S01]  /*22e0*/  IMAD.MOV.U32 R18, RZ, RZ, R16 ;  /* 0x000000ffff127224 */ /* 0x000fe200078e0010 */
[----:B------:R-:W-:Y:S01]  /*22f0*/  ISETP.GE.U32.AND P4, PT, R7, R0, PT ;  /* 0x000000000700720c */ /* 0x000fe20003f86070 */
[----:B------:R-:W-:-:S02]  /*2300*/  VIADD R7, R3, 0x180 ;  /* 0x0000018003077836 */ /* 0x000fc40000000000 */
[----:B------:R-:W5:Y:S01]  /*2310*/  @!P5 LDG.E R8, desc[UR8][R4.64+0x80] ;  /* 0x000080080408d981 */ /* 0x000f62000c1e1900 */
[-C--:B------:R-:W-:Y:S01]  /*2320*/  ISETP.GE.U32.AND P5, PT, R9, R0.reuse, PT ;  /* 0x000000000900720c */ /* 0x080fe20003fa6070 */
[--C-:B------:R-:W-:Y:S02]  /*2330*/  IMAD.MOV.U32 R20, RZ, RZ, R16.reuse ;  /* 0x000000ffff147224 */ /* 0x100fe400078e0010 */
[----:B------:R-:W5:Y:S01]  /*2340*/  @!P2 LDG.E R18, desc[UR8][R4.64+0x280] ;  /* 0x000280080412a981 */ /* 0x000f62000c1e1900 */
[-C--:B------:R-:W-:Y:S01]  /*2350*/  ISETP.GE.U32.AND P2, PT, R7, R0.reuse, PT ;  /* 0x000000000700720c */ /* 0x080fe20003f46070 */
[C---:B------:R-:W-:Y:S02]  /*2360*/  VIADD R7, R3.reuse, 0x1a0 ;  /* 0x000001a003077836 */ /* 0x040fe40000000000 */
[--C-:B------:R-:W-:Y:S01]  /*2370*/  IMAD.MOV.U32 R14, RZ, RZ, R16.reuse ;  /* 0x000000ffff0e7224 */ /* 0x100fe200078e0010 */
[----:B------:R-:W5:Y:S01]  /*2380*/  @!P1 LDG.E R20, desc[UR8][R4.64+0x300] ;  /* 0x0003000804149981 */ /* 0x000f62000c1e1900 */
[----:B------:R-:W-:Y:S01]  /*2390*/  VIADD R9, R3, 0x160 ;  /* 0x0000016003097836 */ /* 0x000fe20000000000 */
[----:B------:R-:W-:Y:S01]  /*23a0*/  ISETP.GE.U32.AND P1, PT, R7, R0, PT ;  /* 0x000000000700720c */ /* 0x000fe20003f26070 */
[----:B------:R-:W-:-:S02]  /*23b0*/  IMAD.MOV.U32 R24, RZ, RZ, R16 ;  /* 0x000000ffff187224 */ /* 0x000fc400078e0010 */
[----:B------:R-:W-:Y:S01]  /*23c0*/  VIADD R7, R3, 0x1e0 ;  /* 0x000001e003077836 */ /* 0x000fe20000000000 */
[----:B------:R-:W5:Y:S01]  /*23d0*/  @!P3 LDG.E R14, desc[UR8][R4.64+0x200] ;  /* 0x00020008040eb981 */ /* 0x000f62000c1e1900 */
[--C-:B------:R-:W-:Y:S01]  /*23e0*/  IMAD.MOV.U32 R22, RZ, RZ, R16.reuse ;  /* 0x000000ffff167224 */ /* 0x100fe200078e0010 */
[-C--:B------:R-:W-:Y:S01]  /*23f0*/  ISETP.GE.U32.AND P3, PT, R9, R0.reuse, PT ;  /* 0x000000000900720c */ /* 0x080fe20003f66070 */
[----:B------:R-:W-:Y:S01]  /*2400*/  VIADD R9, R3, 0x1c0 ;  /* 0x000001c003097836 */ /* 0x000fe20000000000 */
[----:B------:R-:W5:Y:S01]  /*2410*/  @!P5 LDG.E R24, desc[UR8][R4.64+0x400] ;  /* 0x000400080418d981 */ /* 0x000f62000c1e1900 */
[--C-:B------:R-:W-:Y:S01]  /*2420*/  IMAD.MOV.U32 R26, RZ, RZ, R16.reuse ;  /* 0x000000ffff1a7224 */ /* 0x100fe200078e0010 */
[-C--:B------:R-:W-:Y:S01]  /*2430*/  ISETP.GE.U32.AND P5, PT, R7, R0.reuse, PT ;  /* 0x000000000700720c */ /* 0x080fe20003fa6070 */
[----:B------:R-:W-:Y:S01]  /*2440*/  VIADD R7, R3, 0x200 ;  /* 0x0000020003077836 */ /* 0x000fe20000000000 */
[----:B------:R-:W5:Y:S01]  /*2450*/  @!P6 LDG.E R22, desc[UR8][R4.64+0x380] ;  /* 0x000380080416e981 */ /* 0x000f62000c1e1900 */
[----:B------:R-:W-:Y:S01]  /*2460*/  ISETP.GE.U32.AND P6, PT, R9, R0, PT ;  /* 0x000000000900720c */ /* 0x000fe20003fc6070 */
[----:B------:R-:W-:-:S02]  /*2470*/  IMAD.MOV.U32 R28, RZ, RZ, R16 ;  /* 0x000000ffff1c7224 */ /* 0x000fc400078e0010 */
[--C-:B------:R-:W-:Y:S01]  /*2480*/  IMAD.MOV.U32 R30, RZ, RZ, R16.reuse ;  /* 0x000000ffff1e7224 */ /* 0x100fe200078e0010 */
[----:B------:R-:W5:Y:S01]  /*2490*/  @!P0 LDG.E R26, desc[UR8][R4.64+0x480] ;  /* 0x00048008041a8981 */ /* 0x000f62000c1e1900 */
[-C--:B------:R-:W-:Y:S01]  /*24a0*/  ISETP.GE.U32.AND P0, PT, R7, R0.reuse, PT ;  /* 0x000000000700720c */ /* 0x080fe20003f06070 */
[C---:B------:R-:W-:Y:S02]  /*24b0*/  VIADD R9, R3.reuse, 0x220 ;  /* 0x0000022003097836 */ /* 0x040fe40000000000 */
[----:B------:R-:W-:Y:S01]  /*24c0*/  VIADD R7, R3, 0x240 ;  /* 0x0000024003077836 */ /* 0x000fe20000000000 */
[----:B------:R-:W5:Y:S01]  /*24d0*/  @!P4 LDG.E R28, desc[UR8][R4.64+0x500] ;  /* 0x00050008041cc981 */ /* 0x000f62000c1e1900 */
[--C-:B------:R-:W-:Y:S01]  /*24e0*/  IMAD.MOV.U32 R32, RZ, RZ, R16.reuse ;  /* 0x000000ffff207224 */ /* 0x100fe200078e0010 */
[-C--:B------:R-:W-:Y:S01]  /*24f0*/  ISETP.GE.U32.AND P4, PT, R9, R0.reuse, PT ;  /* 0x000000000900720c */ /* 0x080fe20003f86070 */
[--C-:B------:R-:W-:Y:S01]  /*2500*/  IMAD.MOV.U32 R34, RZ, RZ, R16.reuse ;  /* 0x000000ffff227224 */ /* 0x100fe200078e0010 */
[----:B------:R-:W5:Y:S01]  /*2510*/  @!P3 LDG.E R30, desc[UR8][R4.64+0x580] ;  /* 0x00058008041eb981 */ /* 0x000f62000c1e1900 */
[----:B------:R-:W-:Y:S01]  /*2520*/  IMAD.MOV.U32 R36, RZ, RZ, R16 ;  /* 0x000000ffff247224 */ /* 0x000fe200078e0010 */
[----:B------:R-:W-:Y:S01]  /*2530*/  ISETP.GE.U32.AND P3, PT, R7, R0, PT ;  /* 0x000000000700720c */ /* 0x000fe20003f66070 */
[C---:B------:R-:W-:Y:S01]  /*2540*/  VIADD R7, R3.reuse, 0x260 ;  /* 0x0000026003077836 */ /* 0x040fe20000000000 */
[----:B------:R-:W5:Y:S01]  /*2550*/  @!P2 LDG.E R32, desc[UR8][R4.64+0x600] ;  /* 0x000600080420a981 */ /* 0x000f62000c1e1900 */
[----:B------:R-:W-:-:S03]  /*2560*/  VIADD R9, R3, 0x280 ;  /* 0x0000028003097836 */ /* 0x000fc60000000000 */
[----:B------:R-:W5:Y:S01]  /*2570*/  @!P1 LDG.E R34, desc[UR8][R4.64+0x680] ;  /* 0x0006800804229981 */ /* 0x000f62000c1e1900 */
[-C--:B------:R-:W-:Y:S02]  /*2580*/  ISETP.GE.U32.AND P2, PT, R7, R0.reuse, PT ;  /* 0x000000000700720c */ /* 0x080fe40003f46070 */
[-C--:B------:R-:W-:Y:S01]  /*2590*/  ISETP.GE.U32.AND P1, PT, R9, R0.reuse, PT ;  /* 0x000000000900720c */ /* 0x080fe20003f26070 */
[----:B------:R-:W5:Y:S01]  /*25a0*/  @!P6 LDG.E R36, desc[UR8][R4.64+0x700] ;  /* 0x000700080424e981 */ /* 0x000f62000c1e1900 */
[----:B------:R-:W-:Y:S01]  /*25b0*/  ISETP.GE.U32.AND P6, PT, R39, R0, PT ;  /* 0x000000002700720c */ /* 0x000fe20003fc6070 */
        /* <DEDUP_REMOVED lines=16> */
[----:B------:R-:W-:Y:S01]  /*26c0*/  UMOV UR4, 0x400 ;  /* 0x0000040000047882 */ /* 0x000fe20000000000 */
[----:B------:R-:W-:Y:S01]  /*26d0*/  ISETP.NE.AND P0, PT, R42, RZ, PT ;  /* 0x000000ff2a00720c */ /* 0x000fe20003f05270 */
[----:B-1----:R-:W-:-:S02]  /*26e0*/  ULEA UR4, UR5, UR4, 0x18 ;  /* 0x0000000405047291 */ /* 0x002fc4000f8ec0ff */
[----:B0-----:R-:W-:-:S05]  /*26f0*/  IMAD R41, R43, 0x2c0, R38 ;  /* 0x000002c02b297824 */ /* 0x001fca00078e0226 */
        /* <DEDUP_REMOVED lines=39> */
[----:B------:R-:W-:Y:S02]  /*2970*/  ISETP.GT.AND P0, PT, R38, RZ, PT ;  /* 0x000000ff2600720c */ /* 0x000fe40003f04270 */
[----:B---3--:R-:W-:Y:S02]  /*2980*/  IADD3 R16, PT, PT, R8, R7, R16 ;  /* 0x0000000708107210 */ /* 0x008fe40007ffe010 */
[----:B------:R-:W-:Y:S02]  /*2990*/  ISETP.NE.AND P1, PT, R38, 0x1f, PT ;  /* 0x0000001f2600780c */ /* 0x000fe40003f25270 */
[----:B----4-:R-:W-:Y:S02]  /*29a0*/  IADD3 R16, PT, PT, R10, R9, R16 ;  /* 0x000000090a107210 */ /* 0x010fe40007ffe010 */
        /* <DEDUP_REMOVED lines=70> */
.L_x_110:
[----:B0-2---:R-:W-:Y:S02]  /*2e10*/  IADD3 R16, PT, PT, R6, R5, R4 ;  /* 0x0000000506107210 */ /* 0x005fe40007ffe004 */
[----:B------:R-:W-:Y:S02]  /*2e20*/  ISETP.GT.AND P0, PT, R38, RZ, PT ;  /* 0x000000ff2600720c */ /* 0x000fe40003f04270 */
[----:B---3--:R-:W-:Y:S02]  /*2e30*/  IADD3 R16, PT, PT, R8, R7, R16 ;  /* 0x0000000708107210 */ /* 0x008fe40007ffe010 */
[----:B------:R-:W-:Y:S02]  /*2e40*/  ISETP.NE.AND P1, PT, R38, 0x1f, PT ;  /* 0x0000001f2600780c */ /* 0x000fe40003f25270 */
        /* <DEDUP_REMOVED lines=88> */
.L_x_157:
[----:B------:R-:W-:Y:S05]  /*33d0*/  @!P0 BRA `(.L_x_114) ;  /* 0x0000000000748947 */ /* 0x000fea0003800000 */
[----:B------:R-:W-:-:S07]  /*33e0*/  IMAD.MOV.U32 R20, RZ, RZ, 0x3b8 ;  /* 0x000003b8ff147424 */ /* 0x000fce00078e00ff */
.L_x_116:
        /* <DEDUP_REMOVED lines=27> */
.L_x_160:
[----:B------:R-:W-:Y:S05]  /*35a0*/  @P0 BRA `(.L_x_116) ;  /* 0xfffffffc00900947 */ /* 0x000fea000383ffff */
.L_x_114:
        /* <DEDUP_REMOVED lines=23> */
[----:B------:R-:W-:-:S03]  /*3720*/  ISETP.GT.AND P0, PT, R16, R47, PT ;  /* 0x0000002f1000720c */ /* 0x000fc60003f04270 */
[----:B------:R-:W-:-:S05]  /*3730*/  IMAD.IADD R50, R46, 0x1, R17 ;  /* 0x000000012e327824 */ /* 0x000fca00078e0211 */
[----:B------:R-:W0:Y:S02]  /*3740*/  SHFL.DOWN PT, R22, R50, 0x8, R47 ;  /* 0x0900000032167989 */ /* 0x000e2400000e002f */
[----:B0-----:R-:W-:Y:S02]  /*3750*/  SEL R17, R22, RZ, !P0 ;  /* 0x000000ff16117207 */ /* 0x001fe40004000000 */
[----:B------:R-:W-:Y:S01]  /*3760*/  ISETP.NE.AND P0, PT, R18, 0x65, PT ;  /* 0x000000651200780c */ /* 0x000fe20003f05270 */
[----:B------:R-:W-:Y:S02]  /*3770*/  VIADD R18, R38, 0x10 ;  /* 0x0000001026127836 */ /* 0x000fe40000000000 */
[----:B------:R-:W-:Y:S02]  /*3780*/  IMAD.IADD R48, R50, 0x1, R17 ;  /* 0x0000000132307824 */ /* 0x000fe400078e0211 */
[----:B------:R-:W0:Y:S01]  /*3790*/  LDC.64 R16, c[0x0][0x390] ;  /* 0x0000e400ff107b82 */ /* 0x000e220000000a00 */
[----:B------:R-:W-:-:S02]  /*37a0*/  ISETP.GT.AND P2, PT, R18, R47, PT ;  /* 0x0000002f1200720c */ /* 0x000fc40003f44270 */
[----:B------:R-:W1:Y:S05]  /*37b0*/  SHFL.DOWN PT, R22, R48, 0x10, R47 ;  /* 0x0a00000030167989 */ /* 0x000e6a00000e002f */
[----:B------:R-:W-:Y:S02]  /*37c0*/  VOTE.ALL P0, P0 ;  /* 0x0000000000ff7806 */ /* 0x000fe40000000000 */
[----:B0-----:R-:W-:Y:S02]  /*37d0*/  IADD3 R44, P3, PT, R16, 0x100, RZ ;  /* 0x00000100102c7810 */ /* 0x001fe40007f7e0ff */
[----:B-1----:R-:W-:-:S03]  /*37e0*/  SEL R19, R22, RZ, !P2 ;  /* 0x000000ff16137207 */ /* 0x002fc60005000000 */
[----:B------:R-:W-:Y:S02]  /*37f0*/  IMAD.X R45, RZ, RZ, R17, P3 ;  /* 0x000000ffff2d7224 */ /* 0x000fe400018e0611 */
[----:B------:R-:W-:-:S07]  /*3800*/  IMAD.IADD R46, R48, 0x1, R19 ;  /* 0x00000001302e7824 */ /* 0x000fce00078e0213 */
.L_x_169:
[----:B------:R-:W-:Y:S05]  /*3810*/  @!P0 BRA `(.L_x_118) ;  /* 0x00000004002c8947 */ /* 0x000fea0003800000 */
[----:B------:R-:W-:-:S07]  /*3820*/  IMAD.MOV.U32 R47, RZ, RZ, 0x3b8 ;  /* 0x000003b8ff2f7424 */ /* 0x000fce00078e00ff */
.L_x_124:
        /* <DEDUP_REMOVED lines=8> */
.L_x_172:
[----:B------:R-:W-:Y:S05]  /*38b0*/  @!P0 BRA `(.L_x_120) ;  /* 0x0000000000748947 */ /* 0x000fea0003800000 */
[----:B------:R-:W-:-:S07]  /*38c0*/  IMAD.MOV.U32 R20, RZ, RZ, R47 ;  /* 0x000000ffff147224 */ /* 0x000fce00078e002f */
.L_x_122:
        /* <DEDUP_REMOVED lines=27> */
.L_x_175:
[----:B------:R-:W-:Y:S05]  /*3a80*/  @P0 BRA `(.L_x_122) ;  /* 0xfffffffc00900947 */ /* 0x000fea000383ffff */
.L_x_120:
[----:B------:R-:W-:Y:S01]  /*3a90*/  UMOV UR5, 0xffffffff ;  /* 0xffffffff00057882 */ /* 0x000fe20000000000 */
[----:B------:R-:W-:Y:S02]  /*3aa0*/  ISETP.NE.AND P0, PT, R18, 0x65, PT ;  /* 0x000000651200780c */ /* 0x000fe40003f05270 */
[----:B------:R-:W-:Y:S11]  /*3ab0*/  BRA.DIV UR5, `(.L_x_123) ;  /* 0x0000001e051c7947 */ /* 0x000ff6000b800000 */
[----:B------:R-:W-:Y:S01]  /*3ac0*/  VOTE.ANY R21, PT, !P0 ;  /* 0x0000000000157806 */ /* 0x000fe200040e0100 */
[----:B------:R-:W-:Y:S02]  /*3ad0*/  VIADD R20, R38, 0x2 ;  /* 0x0000000226147836 */ /* 0x000fe40000000000 */
[----:B------:R-:W-:Y:S01]  /*3ae0*/  VIADD R43, R43, 0xffffffe0 ;  /* 0xffffffe02b2b7836 */ /* 0x000fe20000000000 */
[----:B------:R-:W-:-:S05]  /*3af0*/  LOP3.LUT R21, R21, 0x80000000, R26, 0xec, !PT ;  /* 0x8000000015157812 */ /* 0x000fca00078eec1a */
        /* <DEDUP_REMOVED lines=28> */
.L_x_184:
[----:B------:R-:W-:Y:S05]  /*3cc0*/  @P0 BRA `(.L_x_124) ;  /* 0xfffffff800d80947 */ /* 0x000fea000383ffff */
.L_x_118:
        /* <DEDUP_REMOVED lines=15> */
.L_x_112:
[----:B------:R-:W-:Y:S05]  /*3dc0*/  WARPSYNC.ALL ;  /* 0x0000000000007948 */ /* 0x000fea0003800000 */
[----:B------:R-:W0:Y:S08]  /*3dd0*/  S2UR UR5, SR_CgaCtaId ;  /* 0x00000000000579c3 */ /* 0x000e300000008800 */
[----:B------:R-:W-:Y:S01]  /*3de0*/  BAR.SYNC.DEFER_BLOCKING 0x0 ;  /* 0x0000000000007b1d */ /* 0x000fe20000010000 */
[----:B------:R-:W-:-:S05]  /*3df0*/  ISETP.NE.AND P0, PT, R2, RZ, PT ;  /* 0x000000ff0200720c */ /* 0x000fca0003f05270 */
[----:B------:R-:W-:Y:S02]  /*3e00*/  UMOV UR4, 0x400 ;  /* 0x0000040000047882 */ /* 0x000fe40000000000 */
[----:B0-----:R-:W-:-:S09]  /*3e10*/  ULEA UR4, UR5, UR4, 0x18 ;  /* 0x0000000405047291 */ /* 0x001fd2000f8ec0ff */
[----:B-1----:R-:W0:Y:S02]  /*3e20*/  LDS R16, [UR4+0x4c] ;  /* 0x00004c04ff107984 */ /* 0x002e240008000800 */
[----:B0-----:R-:W-:-:S05]  /*3e30*/  SEL R16, R16, RZ, P0 ;  /* 0x000000ff10107207 */ /* 0x001fca0000000000 */
[----:B------:R-:W-:-:S07]  /*3e40*/  IMAD.IADD R17, R16, 0x1, R17 ;  /* 0x0000000110117824 */ /* 0x000fce00078e0211 */
.L_x_111:
[----:B------:R-:W-:Y:S01]  /*3e50*/  IMAD.IADD R4, R4, 0x1, R17 ;  /* 0x0000000104047824 */ /* 0x000fe200078e0211 */
[----:B------:R-:W-:Y:S01]  /*3e60*/  BAR.SYNC.DEFER_BLOCKING 0x0 ;  /* 0x0000000000007b1d */ /* 0x000fe20000010000 */
[----:B------:R-:W-:Y:S02]  /*3e70*/  ISETP.NE.AND P0, PT, R2, RZ, PT ;  /* 0x000000ff0200720c */ /* 0x000fe40003f05270 */
[----:B------:R-:W-:-:S05]  /*3e80*/  IMAD.IADD R5, R5, 0x1, R4 ;  /* 0x0000000105057824 */ /* 0x000fca00078e0204 */
[----:B------:R-:W0:Y:S01]  /*3e90*/  S2UR UR5, SR_CTAID.X ;  /* 0x00000000000579c3 */ /* 0x000e220000002500 */
[----:B------:R-:W-:Y:S01]  /*3ea0*/  IMAD.IADD R6, R6, 0x1, R5 ;  /* 0x0000000106067824 */ /* 0x000fe200078e0205 */
[----:B------:R-:W1:Y:S03]  /*3eb0*/  LDCU.64 UR6, c[0x0][0x388] ;  /* 0x00007100ff0677ac */ /* 0x000e660008000a00 */
[----:B------:R-:W-:-:S04]  /*3ec0*/  IMAD.IADD R7, R7, 0x1, R6 ;  /* 0x0000000107077824 */ /* 0x000fc800078e0206 */
[----:B------:R-:W-:-:S04]  /*3ed0*/  IMAD.IADD R8, R8, 0x1, R7 ;  /* 0x0000000108087824 */ /* 0x000fc800078e0207 */
[----:B------:R-:W-:-:S04]  /*3ee0*/  IMAD.IADD R9, R9, 0x1, R8 ;  /* 0x0000000109097824 */ /* 0x000fc800078e0208 */
[----:B------:R-:W-:Y:S01]  /*3ef0*/  IMAD.IADD R10, R10, 0x1, R9 ;  /* 0x000000010a0a7824 */ /* 0x000fe200078e0209 */
[----:B------:R2:W-:Y:S03]  /*3f00*/  STS.64 [R40], R4 ;  /* 0x0000000428007388 */ /* 0x0005e60000000a00 */
[----:B------:R-:W-:Y:S01]  /*3f10*/  IMAD.IADD R11, R11, 0x1, R10 ;  /* 0x000000010b0b7824 */ /* 0x000fe200078e020a */
[----:B------:R-:W-:Y:S03]  /*3f20*/  STS.64 [R40+0x8], R6 ;  /* 0x0000080628007388 */ /* 0x000fe60000000a00 */
[----:B------:R-:W-:Y:S01]  /*3f30*/  IMAD.IADD R12, R12, 0x1, R11 ;  /* 0x000000010c0c7824 */ /* 0x000fe200078e020b */
[----:B------:R3:W-:Y:S03]  /*3f40*/  STS.64 [R40+0x10], R8 ;  /* 0x0000100828007388 */ /* 0x0007e60000000a00 */
[----:B------:R-:W-:Y:S01]  /*3f50*/  IMAD.IADD R13, R13, 0x1, R12 ;  /* 0x000000010d0d7824 */ /* 0x000fe200078e020c */
[----:B------:R-:W-:Y:S01]  /*3f60*/  STS.64 [R40+0x18], R10 ;  /* 0x0000180a28007388 */ /* 0x000fe20000000a00 */
[----:B--2---:R-:W0:Y:S02]  /*3f70*/  LDC R4, c[0x0][0x398] ;  /* 0x0000e600ff047b82 */ /* 0x004e240000000800 */
[----:B------:R-:W-:Y:S01]  /*3f80*/  IMAD.IADD R14, R14, 0x1, R13 ;  /* 0x000000010e0e7824 */ /* 0x000fe200078e020d */
[----:B------:R2:W-:Y:S03]  /*3f90*/  STS.64 [R40+0x20], R12 ;  /* 0x0000200c28007388 */ /* 0x0005e60000000a00 */
[----:B------:R-:W-:Y:S01]  /*3fa0*/  IMAD.IADD R15, R15, 0x1, R14 ;  /* 0x000000010f0f7824 */ /* 0x000fe200078e020e */
[----:B------:R-:W4:Y:S03]  /*3fb0*/  S2R R5, SR_TID.X ;  /* 0x0000000000057919 */ /* 0x000f260000002100 */
[----:B------:R-:W-:Y:S01]  /*3fc0*/  IMAD.IADD R28, R28, 0x1, R15 ;  /* 0x000000011c1c7824 */ /* 0x000fe200078e020f */
[----:B------:R-:W-:Y:S03]  /*3fd0*/  STS.64 [R40+0x28], R14 ;  /* 0x0000280e28007388 */ /* 0x000fe60000000a00 */
[----:B------:R-:W-:Y:S01]  /*3fe0*/  IMAD.IADD R29, R29, 0x1, R28 ;  /* 0x000000011d1d7824 */ /* 0x000fe200078e021c */
[----:B---3--:R-:W3:Y:S03]  /*3ff0*/  S2R R8, SR_TID.X ;  /* 0x0000000000087919 */ /* 0x008ee60000002100 */
[----:B------:R-:W-:Y:S01]  /*4000*/  IMAD.IADD R30, R30, 0x1, R29 ;  /* 0x000000011e1e7824 */ /* 0x000fe200078e021d */
[----:B------:R-:W-:Y:S03]  /*4010*/  STS.64 [R40+0x30], R28 ;  /* 0x0000301c28007388 */ /* 0x000fe60000000a00 */
[----:B------:R-:W-:-:S02]  /*4020*/  IMAD.IADD R31, R31, 0x1, R30 ;  /* 0x000000011f1f7824 */ /* 0x000fc400078e021e */
[----:B0-----:R-:W-:Y:S02]  /*4030*/  VIADD R4, R4, UR5 ;  /* 0x0000000504047c36 */ /* 0x001fe40008000000 */
[----:B------:R-:W-:Y:S01]  /*4040*/  IMAD.IADD R32, R32, 0x1, R31 ;  /* 0x0000000120207824 */ /* 0x000fe200078e021f */
[----:B------:R-:W-:Y:S01]  /*4050*/  STS.64 [R40+0x38], R30 ;  /* 0x0000381e28007388 */ /* 0x000fe20000000a00 */
[----:B--2---:R-:W-:Y:S02]  /*4060*/  IMAD R12, R4, 0x2100, RZ ;  /* 0x00002100040c7824 */ /* 0x004fe400078e02ff */
[----:B------:R-:W-:-:S04]  /*4070*/  IMAD.IADD R33, R33, 0x1, R32 ;  /* 0x0000000121217824 */ /* 0x000fc800078e0220 */
[----:B------:R-:W-:Y:S01]  /*4080*/  IMAD.IADD R34, R34, 0x1, R33 ;  /* 0x0000000122227824 */ /* 0x000fe200078e0221 */
[----:B------:R-:W-:Y:S03]  /*4090*/  STS.64 [R40+0x40], R32 ;  /* 0x0000402028007388 */ /* 0x000fe60000000a00 */
[----:B------:R-:W-:Y:S01]  /*40a0*/  IMAD.IADD R35, R35, 0x1, R34 ;  /* 0x0000000123237824 */ /* 0x000fe200078e0222 */
[C---:B----4-:R-:W-:Y:S02]  /*40b0*/  LOP3.LUT R4, R5.reuse, 0x3e0, RZ, 0xc0, !PT ;  /* 0x000003e005047812 */ /* 0x050fe400078ec0ff */
[----:B------:R-:W-:Y:S01]  /*40c0*/  LOP3.LUT R6, R5, 0x1f, RZ, 0xc0, !PT ;  /* 0x0000001f05067812 */ /* 0x000fe200078ec0ff */
[----:B------:R-:W-:Y:S01]  /*40d0*/  IMAD.IADD R36, R36, 0x1, R35 ;  /* 0x0000000124247824 */ /* 0x000fe200078e0223 */
[----:B------:R-:W-:Y:S03]  /*40e0*/  STS.64 [R40+0x48], R34 ;  /* 0x0000482228007388 */ /* 0x000fe60000000a00 */
[----:B------:R-:W-:Y:S01]  /*40f0*/  IMAD.IADD R37, R37, 0x1, R36 ;  /* 0x0000000125257824 */ /* 0x000fe200078e0224 */
[----:B---3--:R-:W-:Y:S01]  /*4100*/  LOP3.LUT R10, R8, 0x1f, RZ, 0xc0, !PT ;  /* 0x0000001f080a7812 */ /* 0x008fe200078ec0ff */
[----:B------:R-:W-:-:S03]  /*4110*/  IMAD R6, R4, 0x16, R6 ;  /* 0x0000001604067824 */ /* 0x000fc600078e0206 */
[----:B------:R-:W-:Y:S01]  /*4120*/  STS.64 [R40+0x50], R36 ;  /* 0x0000502428007388 */ /* 0x000fe20000000a00 */
        /* <DEDUP_REMOVED lines=22> */
[----:B------:R0:W-:Y:S04]  /*4290*/  LDS R25, [R41+0xa80] ;  /* 0x000a800029197984 */ /* 0x0001e80000000800 */
[----:B------:R2:W-:Y:S01]  /*42a0*/  @!P0 STS [UR4+0x8400], R0 ;  /* 0x00840000ff008988 */ /* 0x0005e20008000804 */
[----:B------:R-:W-:Y:S01]  /*42b0*/  BAR.SYNC.DEFER_BLOCKING 0x0 ;  /* 0x0000000000007b1d */ /* 0x000fe20000010000 */
[----:B0-----:R-:W-:Y:S01]  /*42c0*/  LOP3.LUT R41, R8, 0x3e0, RZ, 0xc0, !PT ;  /* 0x000003e008297812 */ /* 0x001fe200078ec0ff */
[----:B------:R-:W-:Y:S01]  /*42d0*/  VIADD R8, R6, 0x80 ;  /* 0x0000008006087836 */ /* 0x000fe20000000000 */
[----:B------:R-:W-:-:S03]  /*42e0*/  IADD3 R5, P0, PT, R12, R3, RZ ;  /* 0x000000030c057210 */ /* 0x000fc60007f1e0ff */
[----:B------:R-:W-:Y:S02]  /*42f0*/  IMAD R10, R41, 0x16, R10 ;  /* 0x00000016290a7824 */ /* 0x000fe400078e020a */
[----:B------:R-:W-:Y:S02]  /*4300*/  VIADD R41, R6, 0x20 ;  /* 0x0000002006297836 */ /* 0x000fe40000000000 */
[----:B--2---:R-:W-:Y:S01]  /*4310*/  IMAD.X R0, RZ, RZ, RZ, P0 ;  /* 0x000000ffff007224 */ /* 0x004fe200000e06ff */
[----:B-1----:R-:W-:-:S04]  /*4320*/  LEA R4, P0, R5, UR6, 0x2 ;  /* 0x0000000605047c11 */ /* 0x002fc8000f8010ff */
[----:B------:R-:W-:Y:S01]  /*4330*/  LEA.HI.X R5, R5, UR7, R0, 0x2, P0 ;  /* 0x0000000705057c11 */ /* 0x000fe200080f1400 */
[----:B------:R-:W-:Y:S01]  /*4340*/  VIADD R0, R10, 0xe0 ;  /* 0x000000e00a007836 */ /* 0x000fe20000000000 */
[----:B------:R-:W0:Y:S02]  /*4350*/  LDS R2, [UR4+0x8400] ;  /* 0x00840004ff027984 */ /* 0x000e240008000800 */
[-C--:B0-----:R-:W-:Y:S01]  /*4360*/  ISETP.GE.AND P6, PT, R3, R2.reuse, PT ;  /* 0x000000020300720c */ /* 0x081fe20003fc6270 */
[C---:B------:R-:W-:Y:S01]  /*4370*/  VIADD R3, R6.reuse, 0xa0 ;  /* 0x000000a006037836 */ /* 0x040fe20000000000 */
[-C--:B------:R-:W-:Y:S01]  /*4380*/  ISETP.GE.AND P5, PT, R41, R2.reuse, PT ;  /* 0x000000022900720c */ /* 0x080fe20003fa6270 */
[----:B------:R-:W-:Y:S01]  /*4390*/  VIADD R41, R6, 0xc0 ;  /* 0x000000c006297836 */ /* 0x000fe20000000000 */
[-C--:B------:R-:W-:Y:S01]  /*43a0*/  ISETP.GE.AND P0, PT, R8, R2.reuse, PT ;  /* 0x000000020800720c */ /* 0x080fe20003f06270 */
[----:B------:R-:W-:Y:S01]  /*43b0*/  VIADD R8, R10, 0x40 ;  /* 0x000000400a087836 */ /* 0x000fe20000000000 */
[-C--:B------:R-:W-:Y:S01]  /*43c0*/  ISETP.GE.AND P4, PT, R3, R2.reuse, PT ;  /* 0x000000020300720c */ /* 0x080fe20003f86270 */
[C---:B------:R-:W-:Y:S01]  /*43d0*/  VIADD R3, R6.reuse, 0x100 ;  /* 0x0000010006037836 */ /* 0x040fe20000000000 */
[-C--:B------:R-:W-:Y:S01]  /*43e0*/  ISETP.GE.AND P2, PT, R41, R2.reuse, PT ;  /* 0x000000022900720c */ /* 0x080fe20003f46270 */
[----:B------:R-:W-:Y:S01]  /*43f0*/  VIADD R41, R6, 0x120 ;  /* 0x0000012006297836 */ /* 0x000fe20000000000 */
[----:B------:R-:W-:-:S02]  /*4400*/  ISETP.GE.AND P3, PT, R8, R2, PT ;  /* 0x000000020800720c */ /* 0x000fc40003f66270 */
[-C--:B------:R-:W-:Y:S01]  /*4410*/  ISETP.GE.AND P1, PT, R0, R2.reuse, PT ;  /* 0x000000020000720c */ /* 0x080fe20003f26270 */
[----:B------:R-:W-:Y:S01]  /*4420*/  @!P6 STG.E desc[UR8][R4.64], R45 ;  /* 0x0000002d0400e986 */ /* 0x000fe2000c101908 */
[-C--:B------:R-:W-:Y:S01]  /*4430*/  ISETP.GE.AND P6, PT, R3, R2.reuse, PT ;  /* 0x000000020300720c */ /* 0x080fe20003fc6270 */
[----:B------:R-:W-:Y:S02]  /*4440*/  VIADD R3, R6, 0x140 ;  /* 0x0000014006037836 */ /* 0x000fe40000000000 */
[----:B------:R-:W-:Y:S01]  /*4450*/  @!P5 STG.E desc[UR8][R4.64+0x80], R47 ;  /* 0x0000802f0400d986 */ /* 0x000fe2000c101908 */
[-C--:B------:R-:W-:Y:S01]  /*4460*/  ISETP.GE.AND P5, PT, R41, R2.reuse, PT ;  /* 0x000000022900720c */ /* 0x080fe20003fa6270 */
[C---:B------:R-:W-:Y:S02]  /*4470*/  VIADD R41, R10.reuse, 0x160 ;  /* 0x000001600a297836 */ /* 0x040fe40000000000 */
[----:B------:R-:W-:Y:S01]  /*4480*/  @!P0 STG.E desc[UR8][R4.64+0x200], R49 ;  /* 0x0002003104008986 */ /* 0x000fe2000c101908 */
[----:B------:R-:W-:Y:S01]  /*4490*/  ISETP.GE.AND P0, PT, R3, R2, PT ;  /* 0x000000020300720c */ /* 0x000fe20003f06270 */
[----:B------:R-:W-:-:S02]  /*44a0*/  VIADD R3, R10, 0x180 ;  /* 0x000001800a037836 */ /* 0x000fc40000000000 */
[----:B------:R-:W-:Y:S01]  /*44b0*/  @!P4 STG.E desc[UR8][R4.64+0x280], R51 ;  /* 0x000280330400c986 */ /* 0x000fe2000c101908 */
[-C--:B------:R-:W-:Y:S01]  /*44c0*/  ISETP.GE.AND P4, PT, R41, R2.reuse, PT ;  /* 0x000000022900720c */ /* 0x080fe20003f86270 */
[----:B------:R-:W-:Y:S02]  /*44d0*/  VIADD R41, R10, 0x60 ;  /* 0x000000600a297836 */ /* 0x000fe40000000000 */
[----:B------:R-:W-:Y:S01]  /*44e0*/  @!P2 STG.E desc[UR8][R4.64+0x300], R53 ;  /* 0x000300350400a986 */ /* 0x000fe2000c101908 */
[-C--:B------:R-:W-:Y:S01]  /*44f0*/  ISETP.GE.AND P2, PT, R3, R2.reuse, PT ;  /* 0x000000020300720c */ /* 0x080fe20003f46270 */
[----:B------:R-:W-:Y:S02]  /*4500*/  VIADD R3, R6, 0x1a0 ;  /* 0x000001a006037836 */ /* 0x000fe40000000000 */
[----:B------:R0:W-:Y:S01]  /*4510*/  @!P3 STG.E desc[UR8][R4.64+0x100], R43 ;  /* 0x0001002b0400b986 */ /* 0x0001e2000c101908 */
[----:B------:R-:W-:Y:S01]  /*4520*/  ISETP.GE.AND P3, PT, R41, R2, PT ;  /* 0x000000022900720c */ /* 0x000fe20003f66270 */
[----:B------:R-:W-:-:S02]  /*4530*/  VIADD R41, R10, 0x1c0 ;  /* 0x000001c00a297836 */ /* 0x000fc40000000000 */
[----:B------:R-:W-:Y:S01]  /*4540*/  @!P1 STG.E desc[UR8][R4.64+0x380], R37 ;  /* 0x0003802504009986 */ /* 0x000fe2000c101908 */
[-C--:B------:R-:W-:Y:S01]  /*4550*/  ISETP.GE.AND P1, PT, R3, R2.reuse, PT ;  /* 0x000000020300720c */ /* 0x080fe20003f26270 */
[C---:B------:R-:W-:Y:S02]  /*4560*/  VIADD R3, R6.reuse, 0x1e0 ;  /* 0x000001e006037836 */ /* 0x040fe40000000000 */
[----:B------:R1:W-:Y:S01]  /*4570*/  @!P6 STG.E desc[UR8][R4.64+0x400], R35 ;  /* 0x000400230400e986 */ /* 0x0003e2000c101908 */
[-C--:B------:R-:W-:Y:S01]  /*4580*/  ISETP.GE.AND P6, PT, R41, R2.reuse, PT ;  /* 0x000000022900720c */ /* 0x080fe20003fc6270 */
[C---:B------:R-:W-:Y:S02]  /*4590*/  VIADD R41, R6.reuse, 0x200 ;  /* 0x0000020006297836 */ /* 0x040fe40000000000 */
[----:B------:R2:W-:Y:S01]  /*45a0*/  @!P5 STG.E desc[UR8][R4.64+0x480], R33 ;  /* 0x000480210400d986 */ /* 0x0005e2000c101908 */
[----:B------:R-:W-:Y:S01]  /*45b0*/  ISETP.GE.AND P5, PT, R3, R2, PT ;  /* 0x000000020300720c */ /* 0x000fe20003fa6270 */
[----:B------:R-:W-:-:S02]  /*45c0*/  VIADD R3, R6, 0x240 ;  /* 0x0000024006037836 */ /* 0x000fc40000000000 */
[----:B------:R2:W-:Y:S01]  /*45d0*/  @!P3 STG.E desc[UR8][R4.64+0x180], R27 ;  /* 0x0001801b0400b986 */ /* 0x0005e2000c101908 */
[C---:B0-----:R-:W-:Y:S02]  /*45e0*/  VIADD R43, R10.reuse, 0x220 ;  /* 0x000002200a2b7836 */ /* 0x041fe40000000000 */
[-C--:B------:R-:W-:Y:S01]  /*45f0*/  ISETP.GE.AND P3, PT, R3, R2.reuse, PT ;  /* 0x000000020300720c */ /* 0x080fe20003f66270 */
[----:B-1----:R-:W-:Y:S01]  /*4600*/  VIADD R35, R10, 0x260 ;  /* 0x000002600a237836 */ /* 0x002fe20000000000 */
[----:B------:R2:W-:Y:S01]  /*4610*/  @!P0 STG.E desc[UR8][R4.64+0x500], R31 ;  /* 0x0005001f04008986 */ /* 0x0005e2000c101908 */
[----:B------:R-:W-:Y:S01]  /*4620*/  VIADD R3, R6, 0x280 ;  /* 0x0000028006037836 */ /* 0x000fe20000000000 */
[-C--:B------:R-:W-:Y:S02]  /*4630*/  ISETP.GE.AND P0, PT, R41, R2.reuse, PT ;  /* 0x000000022900720c */ /* 0x080fe40003f06270 */
        /* <DEDUP_REMOVED lines=17> */
.L_x_98:
[----:B------:R-:W-:Y:S01]  /*4750*/  BSSY B1, `(.L_x_125) ;  /* 0x0000006000017945 */ /* 0x000fe20003800000 */
[----:B------:R-:W-:Y:S01]  /*4760*/  PLOP3.LUT P0, PT, P0, PT, PT, 0x8, 0x80 ;  /* 0x000000000080781c */ /* 0x000fe2000070e170 */
[----:B------:R-:W-:-:S12]  /*4770*/  IMAD.MOV.U32 R21, RZ, RZ, -0x1 ;  /* 0xffffffffff157424 */ /* 0x000fd800078e00ff */
[----:B------:R-:W-:Y:S05]  /*4780*/  WARPSYNC.COLLECTIVE R21, `(.L_x_126) ;  /* 0x0000000015087348 */ /* 0x000fea0003c00000 */
[----:B------:R-:W-:Y:S01]  /*4790*/  VOTE.ANY P0, P0 ;  /* 0x0000000000ff7806 */ /* 0x000fe20000000100 */
[----:B------:R-:W-:-:S12]  /*47a0*/  ENDCOLLECTIVE ;  /* 0x000000000000791b */ /* 0x000fd80003800000 */
.L_x_126:
[----:B------:R-:W-:Y:S05]  /*47b0*/  BSYNC B1 ;  /* 0x0000000000017941 */ /* 0x000fea0003800000 */
.L_x_125:
[----:B------:R-:W-:Y:S05]  /*47c0*/  BRA `(.L_x_127) ;  /* 0xffffffc800247947 */ /* 0x000fea000383ffff */
.L_x_100:
[----:B------:R-:W-:Y:S01]  /*47d0*/  BSSY B1, `(.L_x_128) ;  /* 0x0000006000017945 */ /* 0x000fe20003800000 */
[----:B------:R-:W-:Y:S01]  /*47e0*/  PLOP3.LUT P0, PT, P0, PT, PT, 0x8, 0x80 ;  /* 0x000000000080781c */ /* 0x000fe2000070e170 */
[----:B------:R-:W-:-:S12]  /*47f0*/  IMAD.MOV.U32 R21, RZ, RZ, -0x1 ;  /* 0xffffffffff157424 */ /* 0x000fd800078e00ff */
[----:B------:R-:W-:Y:S05]  /*4800*/  WARPSYNC.COLLECTIVE R21, `(.L_x_129) ;  /* 0x0000000015087348 */ /* 0x000fea0003c00000 */
[----:B------:R-:W-:Y:S01]  /*4810*/  VOTE.ANY P0, P0 ;  /* 0x0000000000ff7806 */ /* 0x000fe20000000100 */
[----:B------:R-:W-:-:S12]  /*4820*/  ENDCOLLECTIVE ;  /* 0x000000000000791b */ /* 0x000fd80003800000 */
.L_x_129:
[----:B------:R-:W-:Y:S05]  /*4830*/  BSYNC B1 ;  /* 0x0000000000017941 */ /* 0x000fea0003800000 */
.L_x_128:
[----:B------:R-:W-:Y:S05]  /*4840*/  BRA `(.L_x_130) ;  /* 0xffffffc800787947 */ /* 0x000fea000383ffff */
.L_x_102:
[----:B------:R-:W0:Y:S01]  /*4850*/  S2R R25, SR_GEMASK ;  /* 0x0000000000197919 */ /* 0x000e220000003c00 */
[----:B------:R-:W-:Y:S01]  /*4860*/  BSSY B1, `(.L_x_131) ;  /* 0x0000006000017945 */ /* 0x000fe20003800000 */
[----:B------:R-:W-:Y:S01]  /*4870*/  PLOP3.LUT P0, PT, P0, PT, PT, 0x8, 0x80 ;  /* 0x000000000080781c */ /* 0x000fe2000070e170 */
[----:B------:R-:W-:-:S12]  /*4880*/  IMAD.MOV.U32 R21, RZ, RZ, -0x1 ;  /* 0xffffffffff157424 */ /* 0x000fd800078e00ff */
[----:B0-----:R-:W-:Y:S05]  /*4890*/  WARPSYNC.COLLECTIVE R21, `(.L_x_132) ;  /* 0x0000000015087348 */ /* 0x001fea0003c00000 */
[----:B------:R-:W-:Y:S01]  /*48a0*/  VOTE.ANY R21, PT, P0 ;  /* 0x0000000000157806 */ /* 0x000fe200000e0100 */
[----:B0-----:R-:W-:Y:S06]  /*48b0*/  ENDCOLLECTIVE ;  /* 0x000000000000791b */ /* 0x001fec0003800000 */
.L_x_132:
[----:B------:R-:W-:Y:S05]  /*48c0*/  BSYNC B1 ;  /* 0x0000000000017941 */ /* 0x000fea0003800000 */
.L_x_131:
[----:B------:R-:W-:Y:S01]  /*48d0*/  LOP3.LUT R21, R21, 0x80000000, R25, 0xec, !PT ;  /* 0x8000000015157812 */ /* 0x000fe200078eec19 */
[----:B------:R-:W-:Y:S02]  /*48e0*/  IMAD.MOV.U32 R20, RZ, RZ, R29 ;  /* 0x000000ffff147224 */ /* 0x000fe400078e001d */
[----:B------:R-:W-:Y:S02]  /*48f0*/  VIADD R41, R39, 0x2 ;  /* 0x0000000227297836 */ /* 0x000fe40000000000 */
[----:B------:R-:W-:Y:S02]  /*4900*/  VIADD R16, R21, 0xffffffff ;  /* 0xffffffff15107836 */ /* 0x000fe40000000000 */
[C---:B------:R-:W-:Y:S02]  /*4910*/  VIADD R40, R39.reuse, 0x4 ;  /* 0x0000000427287836 */ /* 0x040fe40000000000 */
[----:B------:R-:W-:Y:S01]  /*4920*/  VIADD R30, R39, 0x8 ;  /* 0x00000008271e7836 */ /* 0x000fe20000000000 */
[----:B------:R-:W-:Y:S01]  /*4930*/  LOP3.LUT R48, R21, R16, RZ, 0xc, !PT ;  /* 0x0000001015307212 */ /* 0x000fe200078e0cff */
[----:B------:R-:W-:-:S02]  /*4940*/  IMAD.MOV.U32 R16, RZ, RZ, 0x1 ;  /* 0x00000001ff107424 */ /* 0x000fc400078e00ff */
[----:B------:R-:W-:-:S03]  /*4950*/  IMAD.MOV.U32 R21, RZ, RZ, -0x1 ;  /* 0xffffffffff157424 */ /* 0x000fc600078e00ff */
[----:B------:R-:W0:Y:S02]  /*4960*/  POPC R48, R48 ;  /* 0x0000003000307309 */ /* 0x000e240000000000 */
[----:B0-----:R-:W-:Y:S01]  /*4970*/  IMAD.MOV.U32 R17, RZ, RZ, R48 ;  /* 0x000000ffff117224 */ /* 0x001fe200078e0030 */
[----:B------:R-:W-:-:S13]  /*4980*/  ISETP.GE.AND P0, PT, R39, R48, PT ;  /* 0x000000302700720c */ /* 0x000fda0003f06270 */
[----:B------:R-:W-:Y:S05]  /*4990*/  WARPSYNC.COLLECTIVE R21, `(.L_x_133) ;  /* 0x0000000015087348 */ /* 0x000fea0003c00000 */
[----:B------:R0:W1:Y:S02]  /*49a0*/  SHFL.DOWN P3, R22, R20, R16, R17 ;  /* 0x0800001014167389 */ /* 0x0000640000060011 */
[----:B01----:R-:W-:Y:S05]  /*49b0*/  ENDCOLLECTIVE ;  /* 0x000000000000791b */ /* 0x003fea0003800000 */
.L_x_133:
        /* <DEDUP_REMOVED lines=8> */
.L_x_134:
[----:B------:R-:W-:Y:S01]  /*4a40*/  IMAD.MOV.U32 R16, RZ, RZ, 0x4 ;  /* 0x00000004ff107424 */ /* 0x000fe200078e00ff */
[----:B------:R-:W-:Y:S02]  /*4a50*/  SEL R22, R22, RZ, !P0 ;  /* 0x000000ff16167207 */ /* 0x000fe40004000000 */
[----:B------:R-:W-:-:S03]  /*4a60*/  ISETP.GT.AND P0, PT, R40, R48, PT ;  /* 0x000000302800720c */ /* 0x000fc60003f04270 */
[----:B------:R-:W-:Y:S02]  /*4a70*/  IMAD.IADD R45, R43, 0x1, R22 ;  /* 0x000000012b2d7824 */ /* 0x000fe400078e0216 */
[----:B------:R-:W-:Y:S02]  /*4a80*/  VIADD R43, R39, 0x10 ;  /* 0x00000010272b7836 */ /* 0x000fe40000000000 */
[----:B------:R-:W-:-:S03]  /*4a90*/  IMAD.MOV.U32 R20, RZ, RZ, R45 ;  /* 0x000000ffff147224 */ /* 0x000fc600078e002d */
[----:B------:R-:W-:-:S13]  /*4aa0*/  ISETP.GT.AND P2, PT, R43, R48, PT ;  /* 0x000000302b00720c */ /* 0x000fda0003f44270 */
[----:B------:R-:W-:Y:S05]  /*4ab0*/  WARPSYNC.COLLECTIVE R21, `(.L_x_135) ;  /* 0x0000000015087348 */ /* 0x000fea0003c00000 */
[----:B------:R0:W1:Y:S02]  /*4ac0*/  SHFL.DOWN P3, R22, R20, R16, R17 ;  /* 0x0800001014167389 */ /* 0x0000640000060011 */
[----:B01----:R-:W-:Y:S05]  /*4ad0*/  ENDCOLLECTIVE ;  /* 0x000000000000791b */ /* 0x003fea0003800000 */
.L_x_135:
        /* <DEDUP_REMOVED lines=8> */
.L_x_136:
[----:B------:R-:W-:Y:S01]  /*4b60*/  IMAD.MOV.U32 R16, RZ, RZ, 0x10 ;  /* 0x00000010ff107424 */ /* 0x000fe200078e00ff */
[----:B------:R-:W-:Y:S02]  /*4b70*/  SEL R22, R22, RZ, !P0 ;  /* 0x000000ff16167207 */ /* 0x000fe40004000000 */
[----:B------:R-:W-:-:S03]  /*4b80*/  ISETP.NE.AND P0, PT, R28, 0x65, PT ;  /* 0x000000651c00780c */ /* 0x000fc60003f05270 */
[----:B------:R-:W-:Y:S02]  /*4b90*/  IMAD.IADD R47, R29, 0x1, R22 ;  /* 0x000000011d2f7824 */ /* 0x000fe400078e0216 */
[----:B------:R-:W0:Y:S02]  /*4ba0*/  LDC.64 R28, c[0x0][0x390] ;  /* 0x0000e400ff1c7b82 */ /* 0x000e240000000a00 */
[----:B------:R-:W-:-:S07]  /*4bb0*/  IMAD.MOV.U32 R20, RZ, RZ, R47 ;  /* 0x000000ffff147224 */ /* 0x000fce00078e002f */
[----:B0-----:R-:W-:Y:S05]  /*4bc0*/  WARPSYNC.COLLECTIVE R21, `(.L_x_137) ;  /* 0x0000000015087348 */ /* 0x001fea0003c00000 */
[----:B------:R1:W2:Y:S02]  /*4bd0*/  SHFL.DOWN P3, R22, R20, R16, R17 ;  /* 0x0800001014167389 */ /* 0x0002a40000060011 */
[----:B012---:R-:W-:Y:S05]  /*4be0*/  ENDCOLLECTIVE ;  /* 0x000000000000791b */ /* 0x007fea0003800000 */
.L_x_137:
[----:B------:R-:W-:Y:S05]  /*4bf0*/  WARPSYNC.COLLECTIVE R21, `(.L_x_138) ;  /* 0x0000000015087348 */ /* 0x000fea0003c00000 */
[----:B------:R-:W-:Y:S01]  /*4c00*/  VOTE.ALL P0, P0 ;  /* 0x0000000000ff7806 */ /* 0x000fe20000000000 */
[----:B------:R-:W-:-:S12]  /*4c10*/  ENDCOLLECTIVE ;  /* 0x000000000000791b */ /* 0x000fd80003800000 */
.L_x_138:
[----:B------:R-:W-:Y:S02]  /*4c20*/  IADD3 R44, P3, PT, R28, 0x100, RZ ;  /* 0x000001001c2c7810 */ /* 0x000fe40007f7e0ff */
[----:B------:R-:W-:-:S03]  /*4c30*/  SEL R22, R22, RZ, !P2 ;  /* 0x000000ff16167207 */ /* 0x000fc60005000000 */
[----:B------:R-:W-:Y:S02]  /*4c40*/  IMAD.X R45, RZ, RZ, R29, P3 ;  /* 0x000000ffff2d7224 */ /* 0x000fe400018e061d */
[----:B------:R-:W-:Y:S01]  /*4c50*/  IMAD.IADD R46, R47, 0x1, R22 ;  /* 0x000000012f2e7824 */ /* 0x000fe200078e0216 */
[----:B------:R-:W-:Y:S06]  /*4c60*/  BRA `(.L_x_139) ;  /* 0xffffffc8000c7947 */ /* 0x000fec000383ffff */
.L_x_104:
[----:B------:R-:W-:Y:S01]  /*4c70*/  BSSY B1, `(.L_x_140) ;  /* 0x0000006000017945 */ /* 0x000fe20003800000 */
[----:B------:R-:W-:Y:S01]  /*4c80*/  PLOP3.LUT P0, PT, P0, PT, PT, 0x8, 0x80 ;  /* 0x000000000080781c */ /* 0x000fe2000070e170 */
[----:B------:R-:W-:-:S12]  /*4c90*/  IMAD.MOV.U32 R21, RZ, RZ, -0x1 ;  /* 0xffffffffff157424 */ /* 0x000fd800078e00ff */
[----:B------:R-:W-:Y:S05]  /*4ca0*/  WARPSYNC.COLLECTIVE R21, `(.L_x_141) ;  /* 0x0000000015087348 */ /* 0x000fea0003c00000 */
[----:B------:R-:W-:Y:S01]  /*4cb0*/  VOTE.ANY P0, P0 ;  /* 0x0000000000ff7806 */ /* 0x000fe20000000100 */
[----:B------:R-:W-:-:S12]  /*4cc0*/  ENDCOLLECTIVE ;  /* 0x000000000000791b */ /* 0x000fd80003800000 */
.L_x_141:
[----:B------:R-:W-:Y:S05]  /*4cd0*/  BSYNC B1 ;  /* 0x0000000000017941 */ /* 0x000fea0003800000 */
.L_x_140:
[----:B------:R-:W-:Y:S05]  /*4ce0*/  BRA `(.L_x_142) ;  /* 0xffffffc800147947 */ /* 0x000fea000383ffff */
.L_x_106:
[----:B------:R-:W-:Y:S01]  /*4cf0*/  BSSY B1, `(.L_x_143) ;  /* 0x0000006000017945 */ /* 0x000fe20003800000 */
[----:B------:R-:W-:Y:S01]  /*4d00*/  PLOP3.LUT P0, PT, P0, PT, PT, 0x8, 0x80 ;  /* 0x000000000080781c */ /* 0x000fe2000070e170 */
[----:B------:R-:W-:-:S12]  /*4d10*/  IMAD.MOV.U32 R21, RZ, RZ, -0x1 ;  /* 0xffffffffff157424 */ /* 0x000fd800078e00ff */
[----:B------:R-:W-:Y:S05]  /*4d20*/  WARPSYNC.COLLECTIVE R21, `(.L_x_144) ;  /* 0x0000000015087348 */ /* 0x000fea0003c00000 */
[----:B------:R-:W-:Y:S01]  /*4d30*/  VOTE.ANY P0, P0 ;  /* 0x0000000000ff7806 */ /* 0x000fe20000000100 */
[----:B------:R-:W-:-:S12]  /*4d40*/  ENDCOLLECTIVE ;  /* 0x000000000000791b */ /* 0x000fd80003800000 */
.L_x_144:
[----:B------:R-:W-:Y:S05]  /*4d50*/  BSYNC B1 ;  /* 0x0000000000017941 */ /* 0x000fea0003800000 */
.L_x_143:
[----:B------:R-:W-:Y:S05]  /*4d60*/  BRA `(.L_x_145) ;  /* 0xffffffc800687947 */ /* 0x000fea000383ffff */
.L_x_108:
[----:B------:R-:W-:Y:S01]  /*4d70*/  BSSY B1, `(.L_x_146) ;  /* 0x0000006000017945 */ /* 0x000fe20003800000 */
[----:B------:R-:W-:Y:S01]  /*4d80*/  PLOP3.LUT P0, PT, P0, PT, PT, 0x8, 0x80 ;  /* 0x000000000080781c */ /* 0x000fe2000070e170 */
[----:B------:R-:W-:-:S12]  /*4d90*/  IMAD.MOV.U32 R21, RZ, RZ, -0x1 ;  /* 0xffffffffff157424 */ /* 0x000fd800078e00ff */
[----:B------:R-:W-:Y:S05]  /*4da0*/  WARPSYNC.COLLECTIVE R21, `(.L_x_147) ;  /* 0x0000000015087348 */ /* 0x000fea0003c00000 */
[----:B------:R-:W-:Y:S01]  /*4db0*/  VOTE.ANY R21, PT, P0 ;  /* 0x0000000000157806 */ /* 0x000fe200000e0100 */
[----:B------:R-:W-:Y:S06]  /*4dc0*/  ENDCOLLECTIVE ;  /* 0x000000000000791b */ /* 0x000fec0003800000 */
.L_x_147:
[----:B------:R-:W-:Y:S05]  /*4dd0*/  BSYNC B1 ;  /* 0x0000000000017941 */ /* 0x000fea0003800000 */
.L_x_146:
[----:B------:R-:W-:Y:S01]  /*4de0*/  LOP3.LUT R21, R21, 0x80000000, R25, 0xec, !PT ;  /* 0x8000000015157812 */ /* 0x000fe200078eec19 */
[----:B------:R-:W-:Y:S02]  /*4df0*/  IMAD.MOV.U32 R20, RZ, RZ, R29 ;  /* 0x000000ffff147224 */ /* 0x000fe400078e001d */
[----:B------:R-:W-:Y:S02]  /*4e00*/  VIADD R24, R24, 0xffffffe0 ;  /* 0xffffffe018187836 */ /* 0x000fe40000000000 */
[----:B------:R-:W-:-:S05]  /*4e10*/  VIADD R16, R21, 0xffffffff ;  /* 0xffffffff15107836 */ /* 0x000fca0000000000 */
[----:B------:R-:W-:Y:S01]  /*4e20*/  LOP3.LUT R49, R21, R16, RZ, 0xc, !PT ;  /* 0x0000001015317212 */ /* 0x000fe200078e0cff */
[----:B------:R-:W-:Y:S02]  /*4e30*/  IMAD.MOV.U32 R16, RZ, RZ, 0x1 ;  /* 0x00000001ff107424 */ /* 0x000fe400078e00ff */
[----:B------:R-:W-:Y:S01]  /*4e40*/  IMAD.MOV.U32 R21, RZ, RZ, -0x1 ;  /* 0xffffffffff157424 */ /* 0x000fe200078e00ff */
[----:B------:R0:W1:Y:S06]  /*4e50*/  POPC R17, R49 ;  /* 0x0000003100117309 */ /* 0x00006c0000000000 */
[----:B01----:R-:W-:Y:S05]  /*4e60*/  WARPSYNC.COLLECTIVE R21, `(.L_x_148) ;  /* 0x0000000015087348 */ /* 0x003fea0003c00000 */
[----:B-1----:R1:W2:Y:S02]  /*4e70*/  SHFL.DOWN P3, R22, R20, R16, R17 ;  /* 0x0800001014167389 */ /* 0x0022a40000060011 */
[----:B012---:R-:W-:Y:S05]  /*4e80*/  ENDCOLLECTIVE ;  /* 0x000000000000791b */ /* 0x007fea0003800000 */
.L_x_148:
[----:B------:R-:W-:Y:S01]  /*4e90*/  ISETP.GE.AND P0, PT, R39, R17, PT ;  /* 0x000000112700720c */ /* 0x000fe20003f06270 */
[----:B------:R-:W-:-:S03]  /*4ea0*/  IMAD.MOV.U32 R16, RZ, RZ, 0x2 ;  /* 0x00000002ff107424 */ /* 0x000fc600078e00ff */
[----:B------:R-:W-:Y:S02]  /*4eb0*/  SEL R22, R22, RZ, !P0 ;  /* 0x000000ff16167207 */ /* 0x000fe40004000000 */
[----:B------:R-:W-:-:S03]  /*4ec0*/  ISETP.GT.AND P0, PT, R41, R17, PT ;  /* 0x000000112900720c */ /* 0x000fc60003f04270 */
[----:B------:R-:W-:-:S04]  /*4ed0*/  IMAD.IADD R48, R22, 0x1, R29 ;  /* 0x0000000116307824 */ /* 0x000fc800078e021d */
[----:B------:R-:W-:-:S07]  /*4ee0*/  IMAD.MOV.U32 R20, RZ, RZ, R48 ;  /* 0x000000ffff147224 */ /* 0x000fce00078e0030 */
[----:B------:R-:W-:Y:S05]  /*4ef0*/  WARPSYNC.COLLECTIVE R21, `(.L_x_149) ;  /* 0x0000000015087348 */ /* 0x000fea0003c00000 */
[----:B------:R0:W1:Y:S02]  /*4f00*/  SHFL.DOWN P3, R22, R20, R16, R17 ;  /* 0x0800001014167389 */ /* 0x0000640000060011 */
[----:B01----:R-:W-:Y:S05]  /*4f10*/  ENDCOLLECTIVE ;  /* 0x000000000000791b */ /* 0x003fea0003800000 */
.L_x_149:
        /* <DEDUP_REMOVED lines=8> */
.L_x_150:
        /* <DEDUP_REMOVED lines=8> */
.L_x_151:
        /* <DEDUP_REMOVED lines=8> */
.L_x_152:
[----:B------:R-:W-:Y:S02]  /*50a0*/  SEL R22, R22, RZ, !P0 ;  /* 0x000000ff16167207 */ /* 0x000fe40004000000 */
[----:B------:R-:W-:Y:S02]  /*50b0*/  ISETP.NE.AND P0, PT, R28, 0x65, PT ;  /* 0x000000651c00780c */ /* 0x000fe40003f05270 */
[----:B------:R-:W-:-:S11]  /*50c0*/  IADD3 R46, PT, PT, R29, R22, R46 ;  /* 0x000000161d2e7210 */ /* 0x000fd60007ffe02e */
[----:B------:R-:W-:Y:S05]  /*50d0*/  WARPSYNC.COLLECTIVE R21, `(.L_x_153) ;  /* 0x0000000015087348 */ /* 0x000fea0003c00000 */
[----:B------:R-:W-:Y:S01]  /*50e0*/  VOTE.ALL P0, P0 ;  /* 0x0000000000ff7806 */ /* 0x000fe20000000000 */
[----:B------:R-:W-:-:S12]  /*50f0*/  ENDCOLLECTIVE ;  /* 0x000000000000791b */ /* 0x000fd80003800000 */
.L_x_153:
[----:B------:R-:W-:Y:S05]  /*5100*/  BRA `(.L_x_154) ;  /* 0xffffffc800007947 */ /* 0x000fea000383ffff */
.L_x_113:
[----:B------:R-:W-:Y:S01]  /*5110*/  BSSY B0, `(.L_x_155) ;  /* 0x0000006000007945 */ /* 0x000fe20003800000 */
[----:B------:R-:W-:Y:S01]  /*5120*/  PLOP3.LUT P0, PT, P0, PT, PT, 0x8, 0x80 ;  /* 0x000000000080781c */ /* 0x000fe2000070e170 */
[----:B------:R-:W-:-:S12]  /*5130*/  IMAD.MOV.U32 R21, RZ, RZ, -0x1 ;  /* 0xffffffffff157424 */ /* 0x000fd800078e00ff */
[----:B------:R-:W-:Y:S05]  /*5140*/  WARPSYNC.COLLECTIVE R21, `(.L_x_156) ;  /* 0x0000000015087348 */ /* 0x000fea0003c00000 */
[----:B------:R-:W-:Y:S01]  /*5150*/  VOTE.ANY P0, P0 ;  /* 0x0000000000ff7806 */ /* 0x000fe20000000100 */
[----:B------:R-:W-:-:S12]  /*5160*/  ENDCOLLECTIVE ;  /* 0x000000000000791b */ /* 0x000fd80003800000 */
.L_x_156:
[----:B------:R-:W-:Y:S05]  /*5170*/  BSYNC B0 ;  /* 0x0000000000007941 */ /* 0x000fea0003800000 */
.L_x_155:
[----:B------:R-:W-:Y:S05]  /*5180*/  BRA `(.L_x_157) ;  /* 0xffffffe000907947 */ /* 0x000fea000383ffff */
.L_x_115:
[----:B------:R-:W-:Y:S01]  /*5190*/  BSSY B0, `(.L_x_158) ;  /* 0x0000006000007945 */ /* 0x000fe20003800000 */
[----:B------:R-:W-:Y:S01]  /*51a0*/  PLOP3.LUT P0, PT, P0, PT, PT, 0x8, 0x80 ;  /* 0x000000000080781c */ /* 0x000fe2000070e170 */
[----:B------:R-:W-:-:S12]  /*51b0*/  IMAD.MOV.U32 R21, RZ, RZ, -0x1 ;  /* 0xffffffffff157424 */ /* 0x000fd800078e00ff */
[----:B------:R-:W-:Y:S05]  /*51c0*/  WARPSYNC.COLLECTIVE R21, `(.L_x_159) ;  /* 0x0000000015087348 */ /* 0x000fea0003c00000 */
[----:B------:R-:W-:Y:S01]  /*51d0*/  VOTE.ANY P0, P0 ;  /* 0x0000000000ff7806 */ /* 0x000fe20000000100 */
[----:B------:R-:W-:-:S12]  /*51e0*/  ENDCOLLECTIVE ;  /* 0x000000000000791b */ /* 0x000fd80003800000 */
.L_x_159:
[----:B------:R-:W-:Y:S05]  /*51f0*/  BSYNC B0 ;  /* 0x0000000000007941 */ /* 0x000fea0003800000 */
.L_x_158:
[----:B------:R-:W-:Y:S05]  /*5200*/  BRA `(.L_x_160) ;  /* 0xffffffe000e47947 */ /* 0x000fea000383ffff */
.L_x_117:
[----:B------:R-:W0:Y:S01]  /*5210*/  S2R R26, SR_GEMASK ;  /* 0x00000000001a7919 */ /* 0x000e220000003c00 */
[----:B------:R-:W-:Y:S01]  /*5220*/  BSSY B0, `(.L_x_161) ;  /* 0x0000006000007945 */ /* 0x000fe20003800000 */
[----:B------:R-:W-:Y:S01]  /*5230*/  PLOP3.LUT P0, PT, P0, PT, PT, 0x8, 0x80 ;  /* 0x000000000080781c */ /* 0x000fe2000070e170 */
[----:B------:R-:W-:-:S12]  /*5240*/  IMAD.MOV.U32 R21, RZ, RZ, -0x1 ;  /* 0xffffffffff157424 */ /* 0x000fd800078e00ff */
[----:B0-----:R-:W-:Y:S05]  /*5250*/  WARPSYNC.COLLECTIVE R21, `(.L_x_162) ;  /* 0x0000000015087348 */ /* 0x001fea0003c00000 */
[----:B------:R-:W-:Y:S01]  /*5260*/  VOTE.ANY R21, PT, P0 ;  /* 0x0000000000157806 */ /* 0x000fe200000e0100 */
[----:B0-----:R-:W-:Y:S06]  /*5270*/  ENDCOLLECTIVE ;  /* 0x000000000000791b */ /* 0x001fec0003800000 */
.L_x_162:
[----:B------:R-:W-:Y:S05]  /*5280*/  BSYNC B0 ;  /* 0x0000000000007941 */ /* 0x000fea0003800000 */
.L_x_161:
[----:B------:R-:W-:Y:S01]  /*5290*/  LOP3.LUT R21, R21, 0x80000000, R26, 0xec, !PT ;  /* 0x8000000015157812 */ /* 0x000fe200078eec1a */
[----:B------:R-:W-:-:S04]  /*52a0*/  IMAD.MOV.U32 R20, RZ, RZ, R19 ;  /* 0x000000ffff147224 */ /* 0x000fc800078e0013 */
[----:B------:R-:W-:-:S05]  /*52b0*/  VIADD R16, R21, 0xffffffff ;  /* 0xffffffff15107836 */ /* 0x000fca0000000000 */
[----:B------:R-:W-:Y:S01]  /*52c0*/  LOP3.LUT R47, R21, R16, RZ, 0xc, !PT ;  /* 0x00000010152f7212 */ /* 0x000fe200078e0cff */
[----:B------:R-:W-:Y:S02]  /*52d0*/  IMAD.MOV.U32 R16, RZ, RZ, 0x1 ;  /* 0x00000001ff107424 */ /* 0x000fe400078e00ff */
[----:B------:R-:W-:-:S03]  /*52e0*/  IMAD.MOV.U32 R21, RZ, RZ, -0x1 ;  /* 0xffffffffff157424 */ /* 0x000fc600078e00ff */
[----:B------:R-:W0:Y:S02]  /*52f0*/  POPC R47, R47 ;  /* 0x0000002f002f7309 */ /* 0x000e240000000000 */
[----:B0-----:R-:W-:Y:S01]  /*5300*/  IMAD.MOV.U32 R17, RZ, RZ, R47 ;  /* 0x000000ffff117224 */ /* 0x001fe200078e002f */
[----:B------:R-:W-:-:S13]  /*5310*/  ISETP.GE.AND P0, PT, R38, R47, PT ;  /* 0x0000002f2600720c */ /* 0x000fda0003f06270 */
[----:B------:R-:W-:Y:S05]  /*5320*/  WARPSYNC.COLLECTIVE R21, `(.L_x_163) ;  /* 0x0000000015087348 */ /* 0x000fea0003c00000 */
[----:B------:R0:W1:Y:S02]  /*5330*/  SHFL.DOWN P3, R22, R20, R16, R17 ;  /* 0x0800001014167389 */ /* 0x0000640000060011 */
[----:B01----:R-:W-:Y:S05]  /*5340*/  ENDCOLLECTIVE ;  /* 0x000000000000791b */ /* 0x003fea0003800000 */
.L_x_163:
[----:B------:R-:W-:Y:S01]  /*5350*/  IMAD.MOV.U32 R16, RZ, RZ, 0x2 ;  /* 0x00000002ff107424 */ /* 0x000fe200078e00ff */
        /* <DEDUP_REMOVED lines=8> */
.L_x_164:
        /* <DEDUP_REMOVED lines=9> */
.L_x_165:
        /* <DEDUP_REMOVED lines=9> */
.L_x_166:
[----:B------:R-:W-:Y:S01]  /*5500*/  IMAD.MOV.U32 R16, RZ, RZ, 0x10 ;  /* 0x00000010ff107424 */ /* 0x000fe200078e00ff */
[----:B------:R-:W-:Y:S02]  /*5510*/  SEL R19, R22, RZ, !P0 ;  /* 0x000000ff16137207 */ /* 0x000fe40004000000 */
[----:B------:R-:W-:Y:S01]  /*5520*/  ISETP.NE.AND P0, PT, R18, 0x65, PT ;  /* 0x000000651200780c */ /* 0x000fe20003f05270 */
[----:B------:R-:W-:Y:S02]  /*5530*/  VIADD R18, R38, 0x10 ;  /* 0x0000001026127836 */ /* 0x000fe40000000000 */
[----:B------:R-:W-:-:S03]  /*5540*/  IMAD.IADD R48, R50, 0x1, R19 ;  /* 0x0000000132307824 */ /* 0x000fc600078e0213 */
[----:B------:R-:W-:Y:S01]  /*5550*/  ISETP.GT.AND P2, PT, R18, R47, PT ;  /* 0x0000002f1200720c */ /* 0x000fe20003f44270 */
[----:B------:R-:W-:Y:S01]  /*5560*/  IMAD.MOV.U32 R20, RZ, RZ, R48 ;  /* 0x000000ffff147224 */ /* 0x000fe200078e0030 */
[----:B------:R-:W0:Y:S11]  /*5570*/  LDC.64 R18, c[0x0][0x390] ;  /* 0x0000e400ff127b82 */ /* 0x000e360000000a00 */
[----:B0-----:R-:W-:Y:S05]  /*5580*/  WARPSYNC.COLLECTIVE R21, `(.L_x_167) ;  /* 0x0000000015087348 */ /* 0x001fea0003c00000 */
[----:B------:R1:W2:Y:S02]  /*5590*/  SHFL.DOWN P3, R22, R20, R16, R17 ;  /* 0x0800001014167389 */ /* 0x0002a40000060011 */
[----:B012---:R-:W-:Y:S05]  /*55a0*/  ENDCOLLECTIVE ;  /* 0x000000000000791b */ /* 0x007fea0003800000 */
.L_x_167:
[----:B------:R-:W-:Y:S05]  /*55b0*/  WARPSYNC.COLLECTIVE R21, `(.L_x_168) ;  /* 0x0000000015087348 */ /* 0x000fea0003c00000 */
[----:B------:R-:W-:Y:S01]  /*55c0*/  VOTE.ALL P0, P0 ;  /* 0x0000000000ff7806 */ /* 0x000fe20000000000 */
[----:B------:R-:W-:-:S12]  /*55d0*/  ENDCOLLECTIVE ;  /* 0x000000000000791b */ /* 0x000fd80003800000 */
.L_x_168:
[----:B------:R-:W-:Y:S02]  /*55e0*/  SEL R45, R22, RZ, !P2 ;  /* 0x000000ff162d7207 */ /* 0x000fe40005000000 */
[----:B------:R-:W-:-:S03]  /*55f0*/  IADD3 R44, P3, PT, R18, 0x100, RZ ;  /* 0x00000100122c7810 */ /* 0x000fc60007f7e0ff */
[----:B------:R-:W-:Y:S02]  /*5600*/  IMAD.IADD R46, R48, 0x1, R45 ;  /* 0x00000001302e7824 */ /* 0x000fe400078e022d */
[----:B------:R-:W-:Y:S01]  /*5610*/  IMAD.X R45, RZ, RZ, R19, P3 ;  /* 0x000000ffff2d7224 */ /* 0x000fe200018e0613 */
[----:B------:R-:W-:Y:S07]  /*5620*/  BRA `(.L_x_169) ;  /* 0xffffffe000787947 */ /* 0x000fee000383ffff */
.L_x_119:
[----:B------:R-:W-:Y:S01]  /*5630*/  BSSY B0, `(.L_x_170) ;  /* 0x0000006000007945 */ /* 0x000fe20003800000 */
[----:B------:R-:W-:Y:S01]  /*5640*/  PLOP3.LUT P0, PT, P0, PT, PT, 0x8, 0x80 ;  /* 0x000000000080781c */ /* 0x000fe2000070e170 */
[----:B------:R-:W-:-:S12]  /*5650*/  IMAD.MOV.U32 R21, RZ, RZ, -0x1 ;  /* 0xffffffffff157424 */ /* 0x000fd800078e00ff */
[----:B------:R-:W-:Y:S05]  /*5660*/  WARPSYNC.COLLECTIVE R21, `(.L_x_171) ;  /* 0x0000000015087348 */ /* 0x000fea0003c00000 */
[----:B------:R-:W-:Y:S01]  /*5670*/  VOTE.ANY P0, P0 ;  /* 0x0000000000ff7806 */ /* 0x000fe20000000100 */
[----:B------:R-:W-:-:S12]  /*5680*/  ENDCOLLECTIVE ;  /* 0x000000000000791b */ /* 0x000fd80003800000 */
.L_x_171:
[----:B------:R-:W-:Y:S05]  /*5690*/  BSYNC B0 ;  /* 0x0000000000007941 */ /* 0x000fea0003800000 */
.L_x_170:
[----:B------:R-:W-:Y:S05]  /*56a0*/  BRA `(.L_x_172) ;  /* 0xffffffe000807947 */ /* 0x000fea000383ffff */
.L_x_121:
[----:B------:R-:W-:Y:S01]  /*56b0*/  BSSY B0, `(.L_x_173) ;  /* 0x0000006000007945 */ /* 0x000fe20003800000 */
[----:B------:R-:W-:Y:S01]  /*56c0*/  PLOP3.LUT P0, PT, P0, PT, PT, 0x8, 0x80 ;  /* 0x000000000080781c */ /* 0x000fe2000070e170 */
[----:B------:R-:W-:-:S12]  /*56d0*/  IMAD.MOV.U32 R21, RZ, RZ, -0x1 ;  /* 0xffffffffff157424 */ /* 0x000fd800078e00ff */
[----:B------:R-:W-:Y:S05]  /*56e0*/  WARPSYNC.COLLECTIVE R21, `(.L_x_174) ;  /* 0x0000000015087348 */ /* 0x000fea0003c00000 */
[----:B------:R-:W-:Y:S01]  /*56f0*/  VOTE.ANY P0, P0 ;  /* 0x0000000000ff7806 */ /* 0x000fe20000000100 */
[----:B------:R-:W-:-:S12]  /*5700*/  ENDCOLLECTIVE ;  /* 0x000000000000791b */ /* 0x000fd80003800000 */
.L_x_174:
[----:B------:R-:W-:Y:S05]  /*5710*/  BSYNC B0 ;  /* 0x0000000000007941 */ /* 0x000fea0003800000 */
.L_x_173:
[----:B------:R-:W-:Y:S05]  /*5720*/  BRA `(.L_x_175) ;  /* 0xffffffe000d47947 */ /* 0x000fea000383ffff */
.L_x_123:
[----:B------:R-:W-:Y:S01]  /*5730*/  BSSY B0, `(.L_x_176) ;  /* 0x0000006000007945 */ /* 0x000fe20003800000 */
[----:B------:R-:W-:Y:S01]  /*5740*/  PLOP3.LUT P0, PT, P0, PT, PT, 0x8, 0x80 ;  /* 0x000000000080781c */ /* 0x000fe2000070e170 */
[----:B------:R-:W-:-:S12]  /*5750*/  IMAD.MOV.U32 R21, RZ, RZ, -0x1 ;  /* 0xffffffffff157424 */ /* 0x000fd800078e00ff */
[----:B------:R-:W-:Y:S05]  /*5760*/  WARPSYNC.COLLECTIVE R21, `(.L_x_177) ;  /* 0x0000000015087348 */ /* 0x000fea0003c00000 */
[----:B------:R-:W-:Y:S01]  /*5770*/  VOTE.ANY R21, PT, P0 ;  /* 0x0000000000157806 */ /* 0x000fe200000e0100 */
[----:B------:R-:W-:Y:S06]  /*5780*/  ENDCOLLECTIVE ;  /* 0x000000000000791b */ /* 0x000fec0003800000 */
.L_x_177:
[----:B------:R-:W-:Y:S05]  /*5790*/  BSYNC B0 ;  /* 0x0000000000007941 */ /* 0x000fea0003800000 */
.L_x_176:
        /* <DEDUP_REMOVED lines=11> */
.L_x_178:
        /* <DEDUP_REMOVED lines=10> */
.L_x_179:
[----:B------:R-:W-:Y:S01]  /*58f0*/  IMAD.MOV.U32 R16, RZ, RZ, 0x4 ;  /* 0x00000004ff107424 */ /* 0x000fe200078e00ff */
[----:B------:R-:W-:Y:S01]  /*5900*/  SEL R19, R22, RZ, !P0 ;  /* 0x000000ff16137207 */ /* 0x000fe20004000000 */
[----:B------:R-:W-:-:S04]  /*5910*/  VIADD R22, R38, 0x4 ;  /* 0x0000000426167836 */ /* 0x000fc80000000000 */
[----:B------:R-:W-:Y:S01]  /*5920*/  IMAD.IADD R50, R48, 0x1, R19 ;  /* 0x0000000130327824 */ /* 0x000fe200078e0213 */
[----:B------:R-:W-:Y:S01]  /*5930*/  ISETP.GT.AND P0, PT, R22, R17, PT ;  /* 0x000000111600720c */ /* 0x000fe20003f04270 */
[----:B------:R-:W-:Y:S02]  /*5940*/  VIADD R48, R38, 0x10 ;  /* 0x0000001026307836 */ /* 0x000fe40000000000 */
[----:B------:R-:W-:-:S10]  /*5950*/  IMAD.MOV.U32 R20, RZ, RZ, R50 ;  /* 0x000000ffff147224 */ /* 0x000fd400078e0032 */
[----:B------:R-:W-:Y:S05]  /*5960*/  WARPSYNC.COLLECTIVE R21, `(.L_x_180) ;  /* 0x0000000015087348 */ /* 0x000fea0003c00000 */
[----:B------:R0:W1:Y:S02]  /*5970*/  SHFL.DOWN P3, R22, R20, R16, R17 ;  /* 0x0800001014167389 */ /* 0x0000640000060011 */
[----:B01----:R-:W-:Y:S05]  /*5980*/  ENDCOLLECTIVE ;  /* 0x000000000000791b */ /* 0x003fea0003800000 */
.L_x_180:
        /* <DEDUP_REMOVED lines=9> */
.L_x_181:
        /* <DEDUP_REMOVED lines=8> */
.L_x_182:
[----:B------:R-:W-:Y:S02]  /*5aa0*/  SEL R22, R22, RZ, !P0 ;  /* 0x000000ff16167207 */ /* 0x000fe40004000000 */
[----:B------:R-:W-:Y:S02]  /*5ab0*/  ISETP.NE.AND P0, PT, R18, 0x65, PT ;  /* 0x000000651200780c */ /* 0x000fe40003f05270 */
[----:B------:R-:W-:-:S11]  /*5ac0*/  IADD3 R46, PT, PT, R19, R22, R46 ;  /* 0x00000016132e7210 */ /* 0x000fd60007ffe02e */
[----:B------:R-:W-:Y:S05]  /*5ad0*/  WARPSYNC.COLLECTIVE R21, `(.L_x_183) ;  /* 0x0000000015087348 */ /* 0x000fea0003c00000 */
[----:B------:R-:W-:Y:S01]  /*5ae0*/  VOTE.ALL P0, P0 ;  /* 0x0000000000ff7806 */ /* 0x000fe20000000000 */
[----:B------:R-:W-:-:S12]  /*5af0*/  ENDCOLLECTIVE ;  /* 0x000000000000791b */ /* 0x000fd80003800000 */
.L_x_183:
[----:B------:R-:W-:Y:S05]  /*5b00*/  BRA `(.L_x_184) ;  /* 0xffffffe0006c7947 */ /* 0x000fea000383ffff */
.L_x_185:
        /* <DEDUP_REMOVED lines=15> */
.L_x_428:


//--------------------- .text._ZN3cub18CUB_300001_SM_10006detail4scan20DeviceScanInitKernelINS0_13ScanTileStateIiLb1EEEEEvT_i --------------------------
	.section	.text._ZN3cub18CUB_300001_SM_10006detail4scan20DeviceScanInitKernelINS0_13ScanTileStateIiLb1EEEEEvT_i,"ax",@progbits
	.align	128
        .global         _ZN3cub18CUB_300001_SM_10006detail4scan20DeviceScanInitKernelINS0_13ScanTileStateIiLb1EEEEEvT_i
        .type           _ZN3cub18CUB_300001_SM_10006detail4scan20DeviceScanInitKernelINS0_13ScanTileStateIiLb1EEEEEvT_i,@function
        .size           _ZN3cub18CUB_300001_SM_10006detail4scan20DeviceScanInitKernelINS0_13ScanTileStateIiLb1EEEEEvT_i,(.L_x_429 - _ZN3cub18CUB_300001_SM_10006detail4scan20DeviceScanInitKernelINS0_13ScanTileStateIiLb1EEEEEvT_i)
        .other          _ZN3cub18CUB_300001_SM_10006detail4scan20DeviceScanInitKernelINS0_13ScanTileStateIiLb1EEEEEvT_i,@"STO_CUDA_ENTRY STV_DEFAULT"
_ZN3cub18CUB_300001_SM_10006detail4scan20DeviceScanInitKernelINS0_13ScanTileStateIiLb1EEEEEvT_i:
.text._ZN3cub18CUB_300001_SM_10006detail4scan20DeviceScanInitKernelINS0_13ScanTileStateIiLb1EEEEEvT_i:
[----:B------:R-:W-:Y:S01]  /*0000*/  LDC R1, c[0x0][0x37c] ;  /* 0x0000df00ff017b82 */ /* 0x000fe20000000800 */
[----:B------:R-:W0:Y:S07]  /*0010*/  S2R R0, SR_TID.X ;  /* 0x0000000000007919 */ /* 0x000e2e0000002100 */
[----:B------:R-:W1:Y:S01]  /*0020*/  S2UR UR6, SR_CTAID.X ;  /* 0x00000000000679c3 */ /* 0x000e620000002500 */
[----:B------:R-:W2:Y:S07]  /*0030*/  LDCU UR4, c[0x0][0x388] ;  /* 0x00007100ff0477ac */ /* 0x000eae0008000800 */
[----:B------:R-:W1:Y:S01]  /*0040*/  LDC R5, c[0x0][0x360] ;  /* 0x0000d800ff057b82 */ /* 0x000e620000000800 */
[----:B0-----:R-:W-:Y:S01]  /*0050*/  ISETP.GT.U32.AND P0, PT, R0, 0x1f, PT ;  /* 0x0000001f0000780c */ /* 0x001fe20003f04070 */
[----:B-1----:R-:W-:-:S03]  /*0060*/  IMAD R5, R5, UR6, R0 ;  /* 0x0000000605057c24 */ /* 0x002fc6000f8e0200 */
[----:B------:R-:W-:Y:S02]  /*0070*/  ISETP.NE.OR P0, PT, RZ, UR6, P0 ;  /* 0x00000006ff007c0c */ /* 0x000fe40008705670 */
[----:B--2---:R-:W-:Y:S01]  /*0080*/  ISETP.GE.AND P1, PT, R5, UR4, PT ;  /* 0x0000000405007c0c */ /* 0x004fe2000bf26270 */
[----:B------:R-:W0:-:S12]  /*0090*/  LDCU.64 UR4, c[0x0][0x358] ;  /* 0x00006b00ff0477ac */ /* 0x000e180008000a00 */
[----:B------:R-:W1:Y:S01]  /*00a0*/  @!P1 LDC.64 R2, c[0x0][0x380] ;  /* 0x0000e000ff029b82 */ /* 0x000e620000000a00 */
[----:B------:R-:W-:Y:S01]  /*00b0*/  @!P1 MOV R4, 0x63 ;  /* 0x0000006300049802 */ /* 0x000fe20000000f00 */
[----:B-1----:R-:W-:-:S04]  /*00c0*/  @!P1 IMAD.WIDE R2, R5, 0x8, R2 ;  /* 0x0000000805029825 */ /* 0x002fc800078e0202 */
[----:B------:R-:W-:-:S05]  /*00d0*/  HFMA2 R5, -RZ, RZ, 0, 0 ;  /* 0x00000000ff057431 */ /* 0x000fca00000001ff */
[----:B0-----:R0:W-:Y:S01]  /*00e0*/  @!P1 STG.E.64 desc[UR4][R2.64+0x100], R4 ;  /* 0x0001000402009986 */ /* 0x0011e2000c101b04 */
[----:B------:R-:W-:Y:S05]  /*00f0*/  @P0 EXIT ;  /* 0x000000000000094d */ /* 0x000fea0003800000 */
[----:B0-----:R-:W0:Y:S02]  /*0100*/  LDC.64 R2, c[0x0][0x380] ;  /* 0x0000e000ff027b82 */ /* 0x001e240000000a00 */
[----:B0-----:R-:W-:-:S05]  /*0110*/  IMAD.WIDE.U32 R2, R0, 0x8, R2 ;  /* 0x0000000800027825 */ /* 0x001fca00078e0002 */
[----:B------:R-:W-:Y:S01]  /*0120*/  STG.E.64 desc[UR4][R2.64], RZ ;  /* 0x000000ff02007986 */ /* 0x000fe2000c101b04 */
[----:B------:R-:W-:Y:S05]  /*0130*/  EXIT ;  /* 0x000000000000794d */ /* 0x000fea0003800000 */
.L_x_186:
        /* <DEDUP_REMOVED lines=12> */
.L_x_429:


//--------------------- .text._ZN3cub18CUB_300001_SM_10006detail6reduce28DeviceReduceSingleTileKernelINS2_10policy_hubIiyN4cuda3__47minimumIiEEE10Policy1000EPiSB_iS8_iiNS5_3std3__410__identityEEEvT0_T1_T2_T3_T4_T6_ --------------------------
	.section	.text._ZN3cub18CUB_300001_SM_10006detail6reduce28DeviceReduceSingleTileKernelINS2_10policy_hubIiyN4cuda3__47minimumIiEEE10Policy1000EPiSB_iS8_iiNS5_3std3__410__identityEEEvT0_T1_T2_T3_T4_T6_,"ax",@progbits
	.align	128
        .global         _ZN3cub18CUB_300001_SM_10006detail6reduce28DeviceReduceSingleTileKernelINS2_10policy_hubIiyN4cuda3__47minimumIiEEE10Policy1000EPiSB_iS8_iiNS5_3std3__410__identityEEEvT0_T1_T2_T3_T4_T6_
        .type           _ZN3cub18CUB_300001_SM_10006detail6reduce28DeviceReduceSingleTileKernelINS2_10policy_hubIiyN4cuda3__47minimumIiEEE10Policy1000EPiSB_iS8_iiNS5_3std3__410__identityEEEvT0_T1_T2_T3_T4_T6_,@function
        .size           _ZN3cub18CUB_300001_SM_10006detail6reduce28DeviceReduceSingleTileKernelINS2_10policy_hubIiyN4cuda3__47minimumIiEEE10Policy1000EPiSB_iS8_iiNS5_3std3__410__identityEEEvT0_T1_T2_T3_T4_T6_,(.L_x_430 - _ZN3cub18CUB_300001_SM_10006detail6reduce28DeviceReduceSingleTileKernelINS2_10policy_hubIiyN4cuda3__47minimumIiEEE10Policy1000EPiSB_iS8_iiNS5_3std3__410__identityEEEvT0_T1_T2_T3_T4_T6_)
        .other          _ZN3cub18CUB_300001_SM_10006detail6reduce28DeviceReduceSingleTileKernelINS2_10policy_hubIiyN4cuda3__47minimumIiEEE10Policy1000EPiSB_iS8_iiNS5_3std3__410__identityEEEvT0_T1_T2_T3_T4_T6_,@"STO_CUDA_ENTRY STV_DEFAULT"
_ZN3cub18CUB_300001_SM_10006detail6reduce28DeviceReduceSingleTileKernelINS2_10policy_hubIiyN4cuda3__47minimumIiEEE10Policy1000EPiSB_iS8_iiNS5_3std3__410__identityEEEvT0_T1_T2_T3_T4_T6_:
.text._ZN3cub18CUB_300001_SM_10006detail6reduce28DeviceReduceSingleTileKernelINS2_10policy_hubIiyN4cuda3__47minimumIiEEE10Policy1000EPiSB_iS8_iiNS5_3std3__410__identityEEEvT0_T1_T2_T3_T4_T6_:
[----:B------:R-:W-:Y:S01]  /*0000*/  LDC R1, c[0x0][0x37c] ;  /* 0x0000df00ff017b82 */ /* 0x000fe20000000800 */
[----:B------:R-:W0:Y:S01]  /*0010*/  LDCU UR4, c[0x0][0x390] ;  /* 0x00007200ff0477ac */ /* 0x000e220008000800 */
[----:B------:R-:W1:Y:S01]  /*0020*/  LDCU.64 UR6, c[0x0][0x358] ;  /* 0x00006b00ff0677ac */ /* 0x000e620008000a00 */
[----:B0-----:R-:W-:-:S05]  /*0030*/  IMAD.U32 R2, RZ, RZ, UR4 ;  /* 0x00000004ff027e24 */ /* 0x001fca000f8e00ff */
[----:B------:R-:W-:-:S13]  /*0040*/  ISETP.NE.AND P0, PT, R2, RZ, PT ;  /* 0x000000ff0200720c */ /* 0x000fda0003f05270 */
[----:B-1----:R-:W-:Y:S05]  /*0050*/  @P0 BRA `(.L_x_187) ;  /* 0x00000000001c0947 */ /* 0x002fea0003800000 */
[----:B------:R-:W0:Y:S02]  /*0060*/  S2R R0, SR_TID.X ;  /* 0x0000000000007919 */ /* 0x000e240000002100 */
[----:B0-----:R-:W-:-:S13]  /*0070*/  ISETP.NE.AND P0, PT, R0, RZ, PT ;  /* 0x000000ff0000720c */ /* 0x001fda0003f05270 */
[----:B------:R-:W-:Y:S05]  /*0080*/  @P0 EXIT ;  /* 0x000000000000094d */ /* 0x000fea0003800000 */
[----:B------:R-:W0:Y:S08]  /*0090*/  LDC R5, c[0x0][0x398] ;  /* 0x0000e600ff057b82 */ /* 0x000e300000000800 */
[----:B------:R-:W0:Y:S02]  /*00a0*/  LDC.64 R2, c[0x0][0x388] ;  /* 0x0000e200ff027b82 */ /* 0x000e240000000a00 */
[----:B0-----:R-:W-:Y:S01]  /*00b0*/  STG.E desc[UR6][R2.64], R5 ;  /* 0x0000000502007986 */ /* 0x001fe2000c101906 */
[----:B------:R-:W-:Y:S05]  /*00c0*/  EXIT ;  /* 0x000000000000794d */ /* 0x000fea0003800000 */
.L_x_187:
[----:B------:R-:W0:Y:S01]  /*00d0*/  LDCU UR4, c[0x0][0x380] ;  /* 0x00007000ff0477ac */ /* 0x000e220008000800 */
[----:B------:R-:W-:Y:S01]  /*00e0*/  BSSY.RECONVERGENT B0, `(.L_x_188) ;  /* 0x000036c000007945 */ /* 0x000fe20003800200 */
[----:B0-----:R-:W-:-:S09]  /*00f0*/  ULOP3.LUT UP0, URZ, UR4, 0xf, URZ, 0xc0, !UPT ;  /* 0x0000000f04ff7892 */ /* 0x001fd2000f80c0ff */
[----:B------:R-:W-:Y:S05]  /*0100*/  BRA.U UP0, `(.L_x_189) ;  /* 0x0000001900a47547 */ /* 0x000fea000b800000 */
[----:B------:R-:W-:-:S13]  /*0110*/  ISETP.GT.AND P0, PT, R2, 0xfff, PT ;  /* 0x00000fff0200780c */ /* 0x000fda0003f04270 */
[----:B------:R-:W-:Y:S05]  /*0120*/  @P0 BRA `(.L_x_190) ;  /* 0x0000000c00640947 */ /* 0x000fea0003800000 */
[----:B------:R-:W0:Y:S01]  /*0130*/  S2R R3, SR_TID.X ;  /* 0x0000000000037919 */ /* 0x000e220000002100 */
[----:B------:R-:W-:Y:S01]  /*0140*/  BSSY.RECONVERGENT B1, `(.L_x_191) ;  /* 0x0000009000017945 */ /* 0x000fe20003800200 */
[----:B------:R-:W-:Y:S01]  /*0150*/  IMAD.MOV.U32 R0, RZ, RZ, RZ ;  /* 0x000000ffff007224 */ /* 0x000fe200078e00ff */
[----:B0-----:R-:W-:Y:S01]  /*0160*/  ISETP.GE.AND P0, PT, R3, R2, PT ;  /* 0x000000020300720c */ /* 0x001fe20003f06270 */
[----:B------:R-:W-:-:S12]  /*0170*/  IMAD.MOV.U32 R11, RZ, RZ, R3 ;  /* 0x000000ffff0b7224 */ /* 0x000fd800078e0003 */
[----:B------:R-:W-:Y:S05]  /*0180*/  @P0 BRA `(.L_x_192) ;  /* 0x0000000000100947 */ /* 0x000fea0003800000 */
[----:B------:R-:W0:Y:S02]  /*0190*/  LDC.64 R4, c[0x0][0x380] ;  /* 0x0000e000ff047b82 */ /* 0x000e240000000a00 */
[----:B0-----:R-:W-:-:S05]  /*01a0*/  IMAD.WIDE.U32 R4, R3, 0x4, R4 ;  /* 0x0000000403047825 */ /* 0x001fca00078e0004 */
[----:B------:R0:W5:Y:S01]  /*01b0*/  LDG.E.CONSTANT R0, desc[UR6][R4.64] ;  /* 0x0000000604007981 */ /* 0x000162000c1e9900 */
[----:B------:R-:W-:-:S07]  /*01c0*/  VIADD R11, R3, 0x100 ;  /* 0x00000100030b7836 */ /* 0x000fce0000000000 */
.L_x_192:
[----:B------:R-:W-:Y:S05]  /*01d0*/  BSYNC.RECONVERGENT B1 ;  /* 0x0000000000017941 */ /* 0x000fea0003800200 */
.L_x_191:
[----:B------:R-:W-:Y:S01]  /*01e0*/  ISETP.GE.AND P0, PT, R11, R2, PT ;  /* 0x000000020b00720c */ /* 0x000fe20003f06270 */
[----:B------:R-:W-:-:S12]  /*01f0*/  BSSY.RECONVERGENT B1, `(.L_x_193) ;  /* 0x0000066000017945 */ /* 0x000fd80003800200 */
[----:B------:R-:W-:Y:S05]  /*0200*/  @P0 BRA `(.L_x_194) ;  /* 0x0000000400900947 */ /* 0x000fea0003800000 */
[----:B0-----:R-:W-:Y:S01]  /*0210*/  LOP3.LUT R5, RZ, R11, RZ, 0x33, !PT ;  /* 0x0000000bff057212 */ /* 0x001fe200078e33ff */
[----:B------:R-:W-:Y:S04]  /*0220*/  BSSY.RECONVERGENT B2, `(.L_x_195) ;  /* 0x0000015000027945 */ /* 0x000fe80003800200 */
[----:B------:R-:W-:-:S05]  /*0230*/  IMAD.IADD R6, R5, 0x1, R2 ;  /* 0x0000000105067824 */ /* 0x000fca00078e0202 */
[C---:B------:R-:W-:Y:S02]  /*0240*/  LOP3.LUT R4, R6.reuse, 0x300, RZ, 0xc0, !PT ;  /* 0x0000030006047812 */ /* 0x040fe400078ec0ff */
[----:B------:R-:W-:Y:S02]  /*0250*/  ISETP.GE.U32.AND P1, PT, R6, 0x300, PT ;  /* 0x000003000600780c */ /* 0x000fe40003f26070 */
[----:B------:R-:W-:-:S13]  /*0260*/  ISETP.NE.AND P0, PT, R4, 0x300, PT ;  /* 0x000003000400780c */ /* 0x000fda0003f05270 */
[----:B------:R-:W-:Y:S05]  /*0270*/  @!P0 BRA `(.L_x_196) ;  /* 0x00000000003c8947 */ /* 0x000fea0003800000 */
[----:B------:R-:W0:Y:S01]  /*0280*/  LDC.64 R4, c[0x0][0x380] ;  /* 0x0000e000ff047b82 */ /* 0x000e220000000a00 */
[----:B------:R-:W-:-:S04]  /*0290*/  LEA.HI R6, R6, 0x1, RZ, 0x18 ;  /* 0x0000000106067811 */ /* 0x000fc800078fc0ff */
[----:B------:R-:W-:-:S05]  /*02a0*/  LOP3.LUT R6, R6, 0x3, RZ, 0xc0, !PT ;  /* 0x0000000306067812 */ /* 0x000fca00078ec0ff */
[----:B------:R-:W-:Y:S02]  /*02b0*/  IMAD.MOV R6, RZ, RZ, -R6 ;  /* 0x000000ffff067224 */ /* 0x000fe400078e0a06 */
[----:B0-----:R-:W-:-:S04]  /*02c0*/  IMAD.WIDE.U32 R4, R11, 0x4, R4 ;  /* 0x000000040b047825 */ /* 0x001fc800078e0004 */
[----:B------:R-:W-:-:S07]  /*02d0*/  IMAD.MOV.U32 R7, RZ, RZ, R5 ;  /* 0x000000ffff077224 */ /* 0x000fce00078e0005 */
.L_x_197:
[----:B------:R-:W-:-:S06]  /*02e0*/  IMAD.MOV.U32 R5, RZ, RZ, R7 ;  /* 0x000000ffff057224 */ /* 0x000fcc00078e0007 */
[----:B------:R0:W2:Y:S01]  /*02f0*/  LDG.E.CONSTANT R5, desc[UR6][R4.64] ;  /* 0x0000000604057981 */ /* 0x0000a2000c1e9900 */
[----:B------:R-:W-:Y:S02]  /*0300*/  VIADD R6, R6, 0x1 ;  /* 0x0000000106067836 */ /* 0x000fe40000000000 */
[----:B------:R-:W-:-:S03]  /*0310*/  VIADD R11, R11, 0x100 ;  /* 0x000001000b0b7836 */ /* 0x000fc60000000000 */
[----:B------:R-:W-:Y:S02]  /*0320*/  ISETP.NE.AND P0, PT, R6, RZ, PT ;  /* 0x000000ff0600720c */ /* 0x000fe40003f05270 */
[----:B0-----:R-:W-:-:S05]  /*0330*/  IADD3 R4, P2, PT, R4, 0x400, RZ ;  /* 0x0000040004047810 */ /* 0x001fca0007f5e0ff */
[----:B------:R-:W-:Y:S01]  /*0340*/  IMAD.X R7, RZ, RZ, R7, P2 ;  /* 0x000000ffff077224 */ /* 0x000fe200010e0607 */
[----:B--2--5:R-:W-:-:S05]  /*0350*/  VIMNMX R0, PT, PT, R5, R0, PT ;  /* 0x0000000005007248 */ /* 0x024fca0003fe0100 */
[----:B------:R-:W-:Y:S05]  /*0360*/  @P0 BRA `(.L_x_197) ;  /* 0xfffffffc00dc0947 */ /* 0x000fea000383ffff */
.L_x_196:
[----:B------:R-:W-:Y:S05]  /*0370*/  BSYNC.RECONVERGENT B2 ;  /* 0x0000000000027941 */ /* 0x000fea0003800200 */
.L_x_195:
[----:B------:R-:W-:Y:S05]  /*0380*/  @!P1 BRA `(.L_x_194) ;  /* 0x0000000400309947 */ /* 0x000fea0003800000 */
[----:B------:R-:W-:Y:S01]  /*0390*/  IMAD.IADD R4, R2, 0x1, -R11 ;  /* 0x0000000102047824 */ /* 0x000fe200078e0a0b */
[----:B------:R-:W-:Y:S01]  /*03a0*/  BSSY.RECONVERGENT B2, `(.L_x_198) ;  /* 0x0000029000027945 */ /* 0x000fe20003800200 */
[----:B------:R-:W-:-:S03]  /*03b0*/  PLOP3.LUT P0, PT, PT, PT, PT, 0x80, 0x8 ;  /* 0x000000000008781c */ /* 0x000fc60003f0f070 */
[----:B------:R-:W-:-:S13]  /*03c0*/  ISETP.GT.AND P1, PT, R4, 0xc00, PT ;  /* 0x00000c000400780c */ /* 0x000fda0003f24270 */
[----:B------:R-:W-:Y:S05]  /*03d0*/  @!P1 BRA `(.L_x_199) ;  /* 0x0000000000949947 */ /* 0x000fea0003800000 */
[----:B------:R-:W-:Y:S01]  /*03e0*/  PLOP3.LUT P0, PT, PT, PT, PT, 0x8, 0x80 ;  /* 0x000000000080781c */ /* 0x000fe20003f0e170 */
[----:B------:R-:W-:-:S12]  /*03f0*/  VIADD R10, R2, 0xfffff400 ;  /* 0xfffff400020a7836 */ /* 0x000fd80000000000 */
.L_x_200:
[----:B------:R-:W0:Y:S01]  /*0400*/  LDC.64 R6, c[0x0][0x380] ;  /* 0x0000e000ff067b82 */ /* 0x000e220000000a00 */
[C---:B------:R-:W-:Y:S02]  /*0410*/  VIADD R9, R11.reuse, 0x400 ;  /* 0x000004000b097836 */ /* 0x040fe40000000000 */
[C---:B------:R-:W-:Y:S02]  /*0420*/  VIADD R5, R11.reuse, 0x800 ;  /* 0x000008000b057836 */ /* 0x040fe40000000000 */
[----:B0-----:R-:W-:-:S05]  /*0430*/  IMAD.WIDE R22, R11, 0x4, R6 ;  /* 0x000000040b167825 */ /* 0x001fca00078e0206 */
[----:B------:R-:W2:Y:S01]  /*0440*/  LDG.E.CONSTANT R12, desc[UR6][R22.64] ;  /* 0x00000006160c7981 */ /* 0x000ea2000c1e9900 */
[----:B------:R-:W-:-:S03]  /*0450*/  IMAD.WIDE R8, R9, 0x4, R6 ;  /* 0x0000000409087825 */ /* 0x000fc600078e0206 */
[----:B------:R-:W2:Y:S04]  /*0460*/  LDG.E.CONSTANT R13, desc[UR6][R22.64+0x400] ;  /* 0x00040006160d7981 */ /* 0x000ea8000c1e9900 */
[----:B------:R-:W3:Y:S04]  /*0470*/  LDG.E.CONSTANT R14, desc[UR6][R22.64+0x800] ;  /* 0x00080006160e7981 */ /* 0x000ee8000c1e9900 */
[----:B------:R-:W3:Y:S01]  /*0480*/  LDG.E.CONSTANT R21, desc[UR6][R22.64+0xc00] ;  /* 0x000c000616157981 */ /* 0x000ee2000c1e9900 */
[----:B------:R-:W-:-:S03]  /*0490*/  IMAD.WIDE R4, R5, 0x4, R6 ;  /* 0x0000000405047825 */ /* 0x000fc600078e0206 */
[----:B------:R-:W4:Y:S04]  /*04a0*/  LDG.E.CONSTANT R17, desc[UR6][R8.64] ;  /* 0x0000000608117981 */ /* 0x000f28000c1e9900 */
[----:B------:R-:W4:Y:S01]  /*04b0*/  LDG.E.CONSTANT R16, desc[UR6][R8.64+0x400] ;  /* 0x0004000608107981 */ /* 0x000f22000c1e9900 */
[----:B------:R-:W-:-:S03]  /*04c0*/  VIADD R25, R11, 0xc00 ;  /* 0x00000c000b197836 */ /* 0x000fc60000000000 */
[----:B------:R-:W4:Y:S04]  /*04d0*/  LDG.E.CONSTANT R15, desc[UR6][R8.64+0x800] ;  /* 0x00080006080f7981 */ /* 0x000f28000c1e9900 */
[----:B------:R-:W4:Y:S01]  /*04e0*/  LDG.E.CONSTANT R20, desc[UR6][R8.64+0xc00] ;  /* 0x000c000608147981 */ /* 0x000f22000c1e9900 */
[----:B------:R-:W-:-:S03]  /*04f0*/  IMAD.WIDE R6, R25, 0x4, R6 ;  /* 0x0000000419067825 */ /* 0x000fc600078e0206 */
[----:B------:R-:W4:Y:S04]  /*0500*/  LDG.E.CONSTANT R19, desc[UR6][R4.64] ;  /* 0x0000000604137981 */ /* 0x000f28000c1e9900 */
[----:B------:R-:W4:Y:S04]  /*0510*/  LDG.E.CONSTANT R18, desc[UR6][R4.64+0x400] ;  /* 0x0004000604127981 */ /* 0x000f28000c1e9900 */
[----:B------:R-:W4:Y:S04]  /*0520*/  LDG.E.CONSTANT R23, desc[UR6][R4.64+0x800] ;  /* 0x0008000604177981 */ /* 0x000f28000c1e9900 */
[----:B------:R-:W4:Y:S04]  /*0530*/  LDG.E.CONSTANT R24, desc[UR6][R4.64+0xc00] ;  /* 0x000c000604187981 */ /* 0x000f28000c1e9900 */
[----:B------:R-:W4:Y:S04]  /*0540*/  LDG.E.CONSTANT R25, desc[UR6][R6.64] ;  /* 0x0000000606197981 */ /* 0x000f28000c1e9900 */
[----:B------:R-:W4:Y:S04]  /*0550*/  LDG.E.CONSTANT R26, desc[UR6][R6.64+0x400] ;  /* 0x00040006061a7981 */ /* 0x000f28000c1e9900 */
[----:B------:R-:W4:Y:S04]  /*0560*/  LDG.E.CONSTANT R22, desc[UR6][R6.64+0x800] ;  /* 0x0008000606167981 */ /* 0x000f28000c1e9900 */
[----:B------:R-:W4:Y:S01]  /*0570*/  LDG.E.CONSTANT R27, desc[UR6][R6.64+0xc00] ;  /* 0x000c0006061b7981 */ /* 0x000f22000c1e9900 */
[----:B------:R-:W-:-:S05]  /*0580*/  VIADD R11, R11, 0x1000 ;  /* 0x000010000b0b7836 */ /* 0x000fca0000000000 */
[----:B------:R-:W-:Y:S02]  /*0590*/  ISETP.GE.AND P1, PT, R11, R10, PT ;  /* 0x0000000a0b00720c */ /* 0x000fe40003f26270 */
[----:B--2--5:R-:W-:-:S04]  /*05a0*/  VIMNMX3 R12, R0, R12, R13, PT ;  /* 0x0000000c000c720f */ /* 0x024fc8000380010d */
[----:B---3--:R-:W-:-:S04]  /*05b0*/  VIMNMX3 R12, R12, R14, R21, PT ;  /* 0x0000000e0c0c720f */ /* 0x008fc80003800115 */
[----:B----4-:R-:W-:-:S04]  /*05c0*/  VIMNMX3 R12, R12, R17, R16, PT ;  /* 0x000000110c0c720f */ /* 0x010fc80003800110 */
[----:B------:R-:W-:-:S04]  /*05d0*/  VIMNMX3 R12, R12, R15, R20, PT ;  /* 0x0000000f0c0c720f */ /* 0x000fc80003800114 */
[----:B------:R-:W-:-:S04]  /*05e0*/  VIMNMX3 R12, R12, R19, R18, PT ;  /* 0x000000130c0c720f */ /* 0x000fc80003800112 */
[----:B------:R-:W-:-:S04]  /*05f0*/  VIMNMX3 R12, R12, R23, R24, PT ;  /* 0x000000170c0c720f */ /* 0x000fc80003800118 */
[----:B------:R-:W-:-:S04]  /*0600*/  VIMNMX3 R25, R12, R25, R26, PT ;  /* 0x000000190c19720f */ /* 0x000fc8000380011a */
[----:B------:R-:W-:Y:S01]  /*0610*/  VIMNMX3 R0, R25, R22, R27, PT ;  /* 0x000000161900720f */ /* 0x000fe2000380011b */
[----:B------:R-:W-:Y:S06]  /*0620*/  @!P1 BRA `(.L_x_200) ;  /* 0xfffffffc00749947 */ /* 0x000fec000383ffff */
.L_x_199:
[----:B------:R-:W-:Y:S05]  /*0630*/  BSYNC.RECONVERGENT B2 ;  /* 0x0000000000027941 */ /* 0x000fea0003800200 */
.L_x_198:
[----:B------:R-:W-:Y:S01]  /*0640*/  IMAD.IADD R4, R2, 0x1, -R11 ;  /* 0x0000000102047824 */ /* 0x000fe200078e0a0b */
[----:B------:R-:W-:Y:S04]  /*0650*/  BSSY.RECONVERGENT B2, `(.L_x_201) ;  /* 0x0000015000027945 */ /* 0x000fe80003800200 */
[----:B------:R-:W-:-:S13]  /*0660*/  ISETP.GT.AND P1, PT, R4, 0x400, PT ;  /* 0x000004000400780c */ /* 0x000fda0003f24270 */
[----:B------:R-:W-:Y:S05]  /*0670*/  @!P1 BRA `(.L_x_202) ;  /* 0x0000000000489947 */ /* 0x000fea0003800000 */
[----:B------:R-:W0:Y:S01]  /*0680*/  LDC.64 R6, c[0x0][0x380] ;  /* 0x0000e000ff067b82 */ /* 0x000e220000000a00 */
[C---:B------:R-:W-:Y:S02]  /*0690*/  VIADD R13, R11.reuse, 0x400 ;  /* 0x000004000b0d7836 */ /* 0x040fe40000000000 */
[----:B0-----:R-:W-:-:S05]  /*06a0*/  IMAD.WIDE R4, R11, 0x4, R6 ;  /* 0x000000040b047825 */ /* 0x001fca00078e0206 */
[----:B------:R-:W2:Y:S01]  /*06b0*/  LDG.E.CONSTANT R9, desc[UR6][R4.64] ;  /* 0x0000000604097981 */ /* 0x000ea2000c1e9900 */
[----:B------:R-:W-:-:S03]  /*06c0*/  IMAD.WIDE R6, R13, 0x4, R6 ;  /* 0x000000040d067825 */ /* 0x000fc600078e0206 */
[----:B------:R-:W2:Y:S04]  /*06d0*/  LDG.E.CONSTANT R8, desc[UR6][R4.64+0x400] ;  /* 0x0004000604087981 */ /* 0x000ea8000c1e9900 */
[----:B------:R-:W3:Y:S04]  /*06e0*/  LDG.E.CONSTANT R13, desc[UR6][R4.64+0x800] ;  /* 0x00080006040d7981 */ /* 0x000ee8000c1e9900 */
[----:B------:R-:W3:Y:S04]  /*06f0*/  LDG.E.CONSTANT R10, desc[UR6][R4.64+0xc00] ;  /* 0x000c0006040a7981 */ /* 0x000ee8000c1e9900 */
[----:B------:R-:W4:Y:S04]  /*0700*/  LDG.E.CONSTANT R15, desc[UR6][R6.64] ;  /* 0x00000006060f7981 */ /* 0x000f28000c1e9900 */
[----:B------:R-:W4:Y:S04]  /*0710*/  LDG.E.CONSTANT R12, desc[UR6][R6.64+0x400] ;  /* 0x00040006060c7981 */ /* 0x000f28000c1e9900 */
[----:B------:R-:W4:Y:S04]  /*0720*/  LDG.E.CONSTANT R17, desc[UR6][R6.64+0x800] ;  /* 0x0008000606117981 */ /* 0x000f28000c1e9900 */
[----:B------:R-:W4:Y:S01]  /*0730*/  LDG.E.CONSTANT R14, desc[UR6][R6.64+0xc00] ;  /* 0x000c0006060e7981 */ /* 0x000f22000c1e9900 */
[----:B------:R-:W-:Y:S01]  /*0740*/  PLOP3.LUT P0, PT, PT, PT, PT, 0x8, 0x80 ;  /* 0x000000000080781c */ /* 0x000fe20003f0e170 */
[----:B------:R-:W-:Y:S01]  /*0750*/  VIADD R11, R11, 0x800 ;  /* 0x000008000b0b7836 */ /* 0x000fe20000000000 */
[----:B--2--5:R-:W-:-:S04]  /*0760*/  VIMNMX3 R8, R0, R9, R8, PT ;  /* 0x000000090008720f */ /* 0x024fc80003800108 */
[----:B---3--:R-:W-:-:S04]  /*0770*/  VIMNMX3 R8, R8, R13, R10, PT ;  /* 0x0000000d0808720f */ /* 0x008fc8000380010a */
[----:B----4-:R-:W-:-:S04]  /*0780*/  VIMNMX3 R8, R8, R15, R12, PT ;  /* 0x0000000f0808720f */ /* 0x010fc8000380010c */
[----:B------:R-:W-:-:S07]  /*0790*/  VIMNMX3 R0, R8, R17, R14, PT ;  /* 0x000000110800720f */ /* 0x000fce000380010e */
.L_x_202:
[----:B------:R-:W-:Y:S05]  /*07a0*/  BSYNC.RECONVERGENT B2 ;  /* 0x0000000000027941 */ /* 0x000fea0003800200 */
.L_x_201:
[----:B------:R-:W-:-:S13]  /*07b0*/  ISETP.LT.OR P0, PT, R11, R2, P0 ;  /* 0x000000020b00720c */ /* 0x000fda0000701670 */
[----:B------:R-:W-:Y:S05]  /*07c0*/  @!P0 BRA `(.L_x_194) ;  /* 0x0000000000208947 */ /* 0x000fea0003800000 */
[----:B------:R-:W0:Y:S02]  /*07d0*/  LDC.64 R4, c[0x0][0x380] ;  /* 0x0000e000ff047b82 */ /* 0x000e240000000a00 */
[----:B0-----:R-:W-:-:S05]  /*07e0*/  IMAD.WIDE R4, R11, 0x4, R4 ;  /* 0x000000040b047825 */ /* 0x001fca00078e0204 */
[----:B------:R-:W2:Y:S04]  /*07f0*/  LDG.E.CONSTANT R7, desc[UR6][R4.64] ;  /* 0x0000000604077981 */ /* 0x000ea8000c1e9900 */
[----:B------:R-:W2:Y:S04]  /*0800*/  LDG.E.CONSTANT R6, desc[UR6][R4.64+0x400] ;  /* 0x0004000604067981 */ /* 0x000ea8000c1e9900 */
[----:B------:R-:W3:Y:S04]  /*0810*/  LDG.E.CONSTANT R9, desc[UR6][R4.64+0x800] ;  /* 0x0008000604097981 */ /* 0x000ee8000c1e9900 */
[----:B------:R-:W3:Y:S01]  /*0820*/  LDG.E.CONSTANT R8, desc[UR6][R4.64+0xc00] ;  /* 0x000c000604087981 */ /* 0x000ee2000c1e9900 */
[----:B--2--5:R-:W-:-:S04]  /*0830*/  VIMNMX3 R0, R0, R7, R6, PT ;  /* 0x000000070000720f */ /* 0x024fc80003800106 */
[----:B---3--:R-:W-:-:S07]  /*0840*/  VIMNMX3 R0, R0, R9, R8, PT ;  /* 0x000000090000720f */ /* 0x008fce0003800108 */
.L_x_194:
[----:B------:R-:W-:Y:S05]  /*0850*/  BSYNC.RECONVERGENT B1 ;  /* 0x0000000000017941 */ /* 0x000fea0003800200 */
.L_x_193:
[----:B------:R-:W-:Y:S01]  /*0860*/  ISETP.GE.AND P0, PT, R2, 0x100, PT ;  /* 0x000001000200780c */ /* 0x000fe20003f06270 */
[----:B-----5:R-:W-:-:S12]  /*0870*/  IMAD.MOV.U32 R9, RZ, RZ, R0 ;  /* 0x000000ffff097224 */ /* 0x020fd800078e0000 */
[----:B------:R-:W-:Y:S05]  /*0880*/  @!P0 BRA `(.L_x_203) ;  /* 0x0000000000a08947 */ /* 0x000fea0003800000 */
[----:B------:R-:W1:Y:S01]  /*0890*/  S2R R6, SR_LANEID ;  /* 0x0000000000067919 */ /* 0x000e620000000000 */
[----:B------:R-:W2:Y:S02]  /*08a0*/  SHFL.DOWN PT, R0, R9, 0x1, 0x1f ;  /* 0x08201f0009007f89 */ /* 0x000ea400000e0000 */
[----:B--2---:R-:W-:Y:S02]  /*08b0*/  VIMNMX R0, PT, PT, R0, R9, PT ;  /* 0x0000000900007248 */ /* 0x004fe40003fe0100 */
[C---:B-1----:R-:W-:Y:S02]  /*08c0*/  ISETP.GT.AND P0, PT, R6.reuse, 0x1e, PT ;  /* 0x0000001e0600780c */ /* 0x042fe40003f04270 */
[C---:B------:R-:W-:Y:S02]  /*08d0*/  ISETP.NE.AND P1, PT, R6.reuse, RZ, PT ;  /* 0x000000ff0600720c */ /* 0x040fe40003f25270 */
[----:B------:R-:W-:Y:S02]  /*08e0*/  SEL R0, R9, R0, P0 ;  /* 0x0000000009007207 */ /* 0x000fe40000000000 */
[----:B------:R-:W-:-:S03]  /*08f0*/  ISETP.GT.AND P0, PT, R6, 0x1d, PT ;  /* 0x0000001d0600780c */ /* 0x000fc60003f04270 */
[----:B0-----:R-:W0:Y:S06]  /*0900*/  SHFL.DOWN PT, R5, R0, 0x2, 0x1f ;  /* 0x08401f0000057f89 */ /* 0x001e2c00000e0000 */
[----:B------:R-:W1:Y:S01]  /*0910*/  @!P1 S2R R7, SR_CgaCtaId ;  /* 0x0000000000079919 */ /* 0x000e620000008800 */
[----:B------:R-:W-:Y:S02]  /*0920*/  @!P1 MOV R4, 0x400 ;  /* 0x0000040000049802 */ /* 0x000fe40000000f00 */
[----:B------:R-:W-:-:S04]  /*0930*/  @!P1 SHF.R.U32.HI R2, RZ, 0x3, R3 ;  /* 0x00000003ff029819 */ /* 0x000fc80000011603 */
[----:B------:R-:W-:Y:S02]  /*0940*/  @!P1 LOP3.LUT R2, R2, 0x7c, RZ, 0xc0, !PT ;  /* 0x0000007c02029812 */ /* 0x000fe400078ec0ff */
[----:B0-----:R-:W-:Y:S02]  /*0950*/  @!P0 VIMNMX R0, PT, PT, R0, R5, PT ;  /* 0x0000000500008248 */ /* 0x001fe40003fe0100 */
[----:B------:R-:W-:-:S03]  /*0960*/  ISETP.GT.AND P0, PT, R6, 0x1b, PT ;  /* 0x0000001b0600780c */ /* 0x000fc60003f04270 */
[----:B------:R-:W0:Y:S01]  /*0970*/  SHFL.DOWN PT, R5, R0, 0x4, 0x1f ;  /* 0x08801f0000057f89 */ /* 0x000e2200000e0000 */
[----:B-1----:R-:W-:-:S05]  /*0980*/  @!P1 LEA R7, R7, R4, 0x18 ;  /* 0x0000000407079211 */ /* 0x002fca00078ec0ff */
[----:B------:R-:W-:-:S04]  /*0990*/  @!P1 IMAD.IADD R2, R2, 0x1, R7 ;  /* 0x0000000102029824 */ /* 0x000fc800078e0207 */
[----:B0-----:R-:W-:Y:S02]  /*09a0*/  @!P0 VIMNMX R0, PT, PT, R0, R5, PT ;  /* 0x0000000500008248 */ /* 0x001fe40003fe0100 */
[----:B------:R-:W-:-:S03]  /*09b0*/  ISETP.GT.AND P0, PT, R6, 0x17, PT ;  /* 0x000000170600780c */ /* 0x000fc60003f04270 */
[----:B------:R-:W0:Y:S10]  /*09c0*/  SHFL.DOWN PT, R5, R0, 0x8, 0x1f ;  /* 0x09001f0000057f89 */ /* 0x000e3400000e0000 */
[----:B0-----:R-:W-:-:S02]  /*09d0*/  @!P0 VIMNMX R0, PT, PT, R0, R5, PT ;  /* 0x0000000500008248 */ /* 0x001fc40003fe0100 */
[----:B------:R-:W-:-:S03]  /*09e0*/  ISETP.NE.AND P0, PT, R3, RZ, PT ;  /* 0x000000ff0300720c */ /* 0x000fc60003f05270 */
[----:B------:R-:W0:Y:S02]  /*09f0*/  SHFL.DOWN PT, R5, R0, 0x10, 0x1f ;  /* 0x0a001f0000057f89 */ /* 0x000e2400000e0000 */
[----:B0-----:R-:W-:-:S05]  /*0a00*/  VIMNMX R7, PT, PT, R0, R5, PT ;  /* 0x0000000500077248 */ /* 0x001fca0003fe0100 */
[----:B------:R0:W-:Y:S01]  /*0a10*/  @!P1 STS [R2+0x8], R7 ;  /* 0x0000080702009388 */ /* 0x0001e20000000800 */
[----:B------:R-:W-:Y:S01]  /*0a20*/  BAR.SYNC.DEFER_BLOCKING 0x0 ;  /* 0x0000000000007b1d */ /* 0x000fe20000010000 */
[----:B------:R-:W-:-:S04]  /*0a30*/  ISETP.GT.AND P1, PT, R6, 0xf, PT ;  /* 0x0000000f0600780c */ /* 0x000fc80003f24270 */
[----:B------:R-:W-:Y:S01]  /*0a40*/  SEL R5, R0, R7, P1 ;  /* 0x0000000700057207 */ /* 0x000fe20000800000 */
[----:B------:R-:W-:Y:S08]  /*0a50*/  @P0 BRA `(.L_x_204) ;  /* 0x0000002c00500947 */ /* 0x000ff00003800000 */
[----:B------:R-:W1:Y:S01]  /*0a60*/  S2UR UR5, SR_CgaCtaId ;  /* 0x00000000000579c3 */ /* 0x000e620000008800 */
[----:B------:R-:W-:Y:S02]  /*0a70*/  UMOV UR4, 0x400 ;  /* 0x0000040000047882 */ /* 0x000fe40000000000 */
[----:B-1----:R-:W-:-:S09]  /*0a80*/  ULEA UR4, UR5, UR4, 0x18 ;  /* 0x0000000405047291 */ /* 0x002fd2000f8ec0ff */
[----:B------:R-:W-:Y:S04]  /*0a90*/  LDS R0, [UR4+0xc] ;  /* 0x00000c04ff007984 */ /* 0x000fe80008000800 */
[----:B------:R-:W1:Y:S04]  /*0aa0*/  LDS.128 R8, [UR4+0x10] ;  /* 0x00001004ff087984 */ /* 0x000e680008000c00 */
[----:B0-----:R-:W0:Y:S01]  /*0ab0*/  LDS.64 R2, [UR4+0x20] ;  /* 0x00002004ff027984 */ /* 0x001e220008000a00 */
[----:B-1----:R-:W-:-:S04]  /*0ac0*/  VIMNMX3 R0, R5, R0, R8, PT ;  /* 0x000000000500720f */ /* 0x002fc80003800108 */
[----:B------:R-:W-:-:S04]  /*0ad0*/  VIMNMX3 R0, R0, R9, R10, PT ;  /* 0x000000090000720f */ /* 0x000fc8000380010a */
[----:B0-----:R-:W-:-:S04]  /*0ae0*/  VIMNMX3 R0, R0, R11, R2, PT ;  /* 0x0000000b0000720f */ /* 0x001fc80003800102 */
[----:B------:R-:W-:Y:S01]  /*0af0*/  VIMNMX R5, PT, PT, R0, R3, PT ;  /* 0x0000000300057248 */ /* 0x000fe20003fe0100 */
[----:B------:R-:W-:Y:S06]  /*0b00*/  BRA `(.L_x_204) ;  /* 0x0000002c00247947 */ /* 0x000fec0003800000 */
.L_x_203:
[----:B------:R-:W1:Y:S01]  /*0b10*/  S2R R6, SR_LANEID ;  /* 0x0000000000067919 */ /* 0x000e620000000000 */
[----:B------:R-:W-:-:S04]  /*0b20*/  LOP3.LUT R0, R3, 0x3e0, RZ, 0xc0, !PT ;  /* 0x000003e003007812 */ /* 0x000fc800078ec0ff */
[----:B------:R-:W-:Y:S01]  /*0b30*/  LOP3.LUT R7, RZ, R0, RZ, 0x33, !PT ;  /* 0x00000000ff077212 */ /* 0x000fe200078e33ff */
[----:B0-----:R-:W-:-:S04]  /*0b40*/  VIADD R5, R0, 0x20 ;  /* 0x0000002000057836 */ /* 0x001fc80000000000 */
[----:B------:R-:W-:Y:S01]  /*0b50*/  IMAD.IADD R7, R7, 0x1, R2 ;  /* 0x0000000107077824 */ /* 0x000fe200078e0202 */
[----:B------:R-:W-:-:S04]  /*0b60*/  ISETP.GT.AND P0, PT, R5, R2, PT ;  /* 0x000000020500720c */ /* 0x000fc80003f04270 */
[----:B------:R-:W-:-:S05]  /*0b70*/  SEL R7, R7, 0x1f, P0 ;  /* 0x0000001f07077807 */ /* 0x000fca0000000000 */
[----:B------:R-:W0:Y:S01]  /*0b80*/  SHFL.DOWN PT, R0, R9, 0x1, R7 ;  /* 0x0820000009007989 */ /* 0x000e2200000e0007 */
[C---:B-1----:R-:W-:Y:S01]  /*0b90*/  ISETP.GE.AND P0, PT, R6.reuse, R7, PT ;  /* 0x000000070600720c */ /* 0x042fe20003f06270 */
[C---:B------:R-:W-:Y:S01]  /*0ba0*/  VIADD R4, R6.reuse, 0x2 ;  /* 0x0000000206047836 */ /* 0x040fe20000000000 */
[----:B------:R-:W-:-:S11]  /*0bb0*/  ISETP.NE.AND P1, PT, R6, RZ, PT ;  /* 0x000000ff0600720c */ /* 0x000fd60003f25270 */
[----:B0-----:R-:W-:Y:S02]  /*0bc0*/  @!P0 VIMNMX R9, PT, PT, R0, R9, PT ;  /* 0x0000000900098248 */ /* 0x001fe40003fe0100 */
[----:B------:R-:W-:Y:S01]  /*0bd0*/  ISETP.GT.AND P0, PT, R4, R7, PT ;  /* 0x000000070400720c */ /* 0x000fe20003f04270 */
[----:B------:R-:W-:Y:S01]  /*0be0*/  VIADD R4, R6, 0x4 ;  /* 0x0000000406047836 */ /* 0x000fe20000000000 */
[----:B------:R-:W0:Y:S01]  /*0bf0*/  @!P1 S2R R8, SR_CgaCtaId ;  /* 0x0000000000089919 */ /* 0x000e220000008800 */
[----:B------:R-:W-:Y:S01]  /*0c00*/  @!P1 MOV R5, 0x400 ;  /* 0x0000040000059802 */ /* 0x000fe20000000f00 */
[----:B------:R-:W1:Y:S09]  /*0c10*/  SHFL.DOWN PT, R0, R9, 0x2, R7 ;  /* 0x0840000009007989 */ /* 0x000e7200000e0007 */
[----:B-1----:R-:W-:-:S02]  /*0c20*/  @!P0 VIMNMX R9, PT, PT, R9, R0, PT ;  /* 0x0000000009098248 */ /* 0x002fc40003fe0100 */
[----:B------:R-:W-:Y:S01]  /*0c30*/  ISETP.GT.AND P0, PT, R4, R7, PT ;  /* 0x000000070400720c */ /* 0x000fe20003f04270 */
[----:B------:R-:W-:Y:S01]  /*0c40*/  VIADD R4, R6, 0x8 ;  /* 0x0000000806047836 */ /* 0x000fe20000000000 */
[----:B0-----:R-:W-:Y:S01]  /*0c50*/  @!P1 LEA R5, R8, R5, 0x18 ;  /* 0x0000000508059211 */ /* 0x001fe200078ec0ff */
[----:B------:R-:W0:Y:S10]  /*0c60*/  SHFL.DOWN PT, R0, R9, 0x4, R7 ;  /* 0x0880000009007989 */ /* 0x000e3400000e0007 */
[----:B0-----:R-:W-:-:S02]  /*0c70*/  @!P0 VIMNMX R9, PT, PT, R9, R0, PT ;  /* 0x0000000009098248 */ /* 0x001fc40003fe0100 */
[----:B------:R-:W-:Y:S01]  /*0c80*/  ISETP.GT.AND P0, PT, R4, R7, PT ;  /* 0x000000070400720c */ /* 0x000fe20003f04270 */
[----:B------:R-:W-:Y:S02]  /*0c90*/  VIADD R4, R6, 0x10 ;  /* 0x0000001006047836 */ /* 0x000fe40000000000 */
[----:B------:R-:W0:Y:S10]  /*0ca0*/  SHFL.DOWN PT, R0, R9, 0x8, R7 ;  /* 0x0900000009007989 */ /* 0x000e3400000e0007 */
[----:B0-----:R-:W-:-:S02]  /*0cb0*/  @!P0 VIMNMX R9, PT, PT, R9, R0, PT ;  /* 0x0000000009098248 */ /* 0x001fc40003fe0100 */
[----:B------:R-:W-:Y:S02]  /*0cc0*/  ISETP.GT.AND P0, PT, R4, R7, PT ;  /* 0x000000070400720c */ /* 0x000fe40003f04270 */
[----:B------:R-:W-:Y:S01]  /*0cd0*/  @!P1 SHF.R.U32.HI R4, RZ, 0x3, R3 ;  /* 0x00000003ff049819 */ /* 0x000fe20000011603 */
[----:B------:R-:W0:Y:S03]  /*0ce0*/  SHFL.DOWN PT, R0, R9, 0x10, R7 ;  /* 0x0a00000009007989 */ /* 0x000e2600000e0007 */
[----:B------:R-:W-:-:S05]  /*0cf0*/  @!P1 LOP3.LUT R4, R4, 0x7c, RZ, 0xc0, !PT ;  /* 0x0000007c04049812 */ /* 0x000fca00078ec0ff */
[----:B------:R-:W-:Y:S02]  /*0d00*/  @!P1 IMAD.IADD R4, R4, 0x1, R5 ;  /* 0x0000000104049824 */ /* 0x000fe400078e0205 */
[----:B0-----:R-:W-:Y:S02]  /*0d10*/  @!P0 VIMNMX R9, PT, PT, R9, R0, PT ;  /* 0x0000000009098248 */ /* 0x001fe40003fe0100 */
[----:B------:R-:W-:-:S03]  /*0d20*/  ISETP.NE.AND P0, PT, R3, RZ, PT ;  /* 0x000000ff0300720c */ /* 0x000fc60003f05270 */
[----:B------:R-:W-:-:S05]  /*0d30*/  IMAD.MOV.U32 R5, RZ, RZ, R9 ;  /* 0x000000ffff057224 */ /* 0x000fca00078e0009 */
[----:B------:R4:W-:Y:S01]  /*0d40*/  @!P1 STS [R4+0x8], R5 ;  /* 0x0000080504009388 */ /* 0x0009e20000000800 */
[----:B------:R-:W-:Y:S06]  /*0d50*/  BAR.SYNC.DEFER_BLOCKING 0x0 ;  /* 0x0000000000007b1d */ /* 0x000fec0000010000 */
[----:B------:R-:W-:Y:S05]  /*0d60*/  @P0 BRA `(.L_x_204) ;  /* 0x00000028008c0947 */ /* 0x000fea0003800000 */
[----:B------:R-:W0:Y:S01]  /*0d70*/  S2UR UR5, SR_CgaCtaId ;  /* 0x00000000000579c3 */ /* 0x000e220000008800 */
[----:B------:R-:W-:Y:S01]  /*0d80*/  UMOV UR4, 0x400 ;  /* 0x0000040000047882 */ /* 0x000fe20000000000 */
[C---:B------:R-:W-:Y:S02]  /*0d90*/  ISETP.GT.AND P2, PT, R2.reuse, 0x20, PT ;  /* 0x000000200200780c */ /* 0x040fe40003f44270 */
[C---:B------:R-:W-:Y:S02]  /*0da0*/  ISETP.GT.AND P4, PT, R2.reuse, 0x40, PT ;  /* 0x000000400200780c */ /* 0x040fe40003f84270 */
[C---:B------:R-:W-:Y:S02]  /*0db0*/  ISETP.GT.AND P3, PT, R2.reuse, 0x60, PT ;  /* 0x000000600200780c */ /* 0x040fe40003f64270 */
[----:B------:R-:W-:Y:S01]  /*0dc0*/  ISETP.GT.AND P1, PT, R2, 0x80, PT ;  /* 0x000000800200780c */ /* 0x000fe20003f24270 */
[----:B0-----:R-:W-:-:S09]  /*0dd0*/  ULEA UR4, UR5, UR4, 0x18 ;  /* 0x0000000405047291 */ /* 0x001fd2000f8ec0ff */
[----:B------:R-:W4:Y:S04]  /*0de0*/  LDS R0, [UR4+0xc] ;  /* 0x00000c04ff007984 */ /* 0x000f280008000800 */
[----:B------:R-:W0:Y:S04]  /*0df0*/  LDS.128 R8, [UR4+0x10] ;  /* 0x00001004ff087984 */ /* 0x000e280008000c00 */
[----:B------:R-:W1:Y:S01]  /*0e00*/  LDS.64 R6, [UR4+0x20] ;  /* 0x00002004ff067984 */ /* 0x000e620008000a00 */
[----:B----4-:R-:W-:Y:S02]  /*0e10*/  @P2 VIMNMX R5, PT, PT, R5, R0, PT ;  /* 0x0000000005052248 */ /* 0x010fe40003fe0100 */
[----:B------:R-:W-:-:S02]  /*0e20*/  ISETP.GT.AND P2, PT, R2, 0xa0, PT ;  /* 0x000000a00200780c */ /* 0x000fc40003f44270 */
[----:B0-----:R-:W-:Y:S02]  /*0e30*/  @P4 VIMNMX R5, PT, PT, R5, R8, PT ;  /* 0x0000000805054248 */ /* 0x001fe40003fe0100 */
[C---:B------:R-:W-:Y:S02]  /*0e40*/  ISETP.GT.AND P4, PT, R2.reuse, 0xc0, PT ;  /* 0x000000c00200780c */ /* 0x040fe40003f84270 */
[----:B------:R-:W-:Y:S02]  /*0e50*/  @P3 VIMNMX R5, PT, PT, R5, R9, PT ;  /* 0x0000000905053248 */ /* 0x000fe40003fe0100 */
[----:B------:R-:W-:Y:S02]  /*0e60*/  ISETP.GT.AND P3, PT, R2, 0xe0, PT ;  /* 0x000000e00200780c */ /* 0x000fe40003f64270 */
[----:B------:R-:W-:-:S04]  /*0e70*/  @P1 VIMNMX R5, PT, PT, R5, R10, PT ;  /* 0x0000000a05051248 */ /* 0x000fc80003fe0100 */
[----:B------:R-:W-:-:S04]  /*0e80*/  @P2 VIMNMX R5, PT, PT, R5, R11, PT ;  /* 0x0000000b05052248 */ /* 0x000fc80003fe0100 */
[----:B-1----:R-:W-:-:S04]  /*0e90*/  @P4 VIMNMX R5, PT, PT, R5, R6, PT ;  /* 0x0000000605054248 */ /* 0x002fc80003fe0100 */
[----:B------:R-:W-:Y:S01]  /*0ea0*/  @P3 VIMNMX R5, PT, PT, R5, R7, PT ;  /* 0x0000000705053248 */ /* 0x000fe20003fe0100 */
[----:B------:R-:W-:Y:S06]  /*0eb0*/  BRA `(.L_x_204) ;  /* 0x0000002800387947 */ /* 0x000fec0003800000 */
.L_x_190:
[----:B------:R-:W0:Y:S01]  /*0ec0*/  S2R R0, SR_TID.X ;  /* 0x0000000000007919 */ /* 0x000e220000002100 */
[----:B------:R-:W1:Y:S01]  /*0ed0*/  LDC.64 R20, c[0x0][0x380] ;  /* 0x0000e000ff147b82 */ /* 0x000e620000000a00 */
[----:B0-----:R-:W-:-:S04]  /*0ee0*/  IMAD.SHL.U32 R3, R0, 0x4, RZ ;  /* 0x0000000400037824 */ /* 0x001fc800078e00ff */
[----:B-1----:R-:W-:-:S05]  /*0ef0*/  IMAD.WIDE.U32 R20, R3, 0x4, R20 ;  /* 0x0000000403147825 */ /* 0x002fca00078e0014 */
[----:B------:R-:W2:Y:S04]  /*0f00*/  LDG.E.128.CONSTANT R4, desc[UR6][R20.64] ;  /* 0x0000000614047981 */ /* 0x000ea8000c1e9d00 */
[----:B------:R-:W3:Y:S04]  /*0f10*/  LDG.E.128.CONSTANT R8, desc[UR6][R20.64+0x1000] ;  /* 0x0010000614087981 */ /* 0x000ee8000c1e9d00 */
[----:B------:R-:W4:Y:S04]  /*0f20*/  LDG.E.128.CONSTANT R12, desc[UR6][R20.64+0x2000] ;  /* 0x00200006140c7981 */ /* 0x000f28000c1e9d00 */
[----:B------:R-:W5:Y:S01]  /*0f30*/  LDG.E.128.CONSTANT R16, desc[UR6][R20.64+0x3000] ;  /* 0x0030000614107981 */ /* 0x000f62000c1e9d00 */
[----:B------:R-:W-:Y:S01]  /*0f40*/  ISETP.GE.U32.AND P0, PT, R2, 0x2000, PT ;  /* 0x000020000200780c */ /* 0x000fe20003f06070 */
[----:B------:R-:W-:Y:S01]  /*0f50*/  IMAD.MOV.U32 R23, RZ, RZ, 0x1000 ;  /* 0x00001000ff177424 */ /* 0x000fe200078e00ff */
[----:B--2---:R-:W-:-:S02]  /*0f60*/  VIMNMX3 R4, R4, R5, R6, PT ;  /* 0x000000050404720f */ /* 0x004fc40003800106 */
[----:B---3--:R-:W-:Y:S02]  /*0f70*/  VIMNMX3 R7, R7, R8, R9, PT ;  /* 0x000000080707720f */ /* 0x008fe40003800109 */
[----:B----4-:R-:W-:Y:S02]  /*0f80*/  VIMNMX3 R10, R10, R11, R12, PT ;  /* 0x0000000b0a0a720f */ /* 0x010fe4000380010c */
[----:B------:R-:W-:Y:S02]  /*0f90*/  VIMNMX3 R13, R13, R14, R15, PT ;  /* 0x0000000e0d0d720f */ /* 0x000fe4000380010f */
[----:B-----5:R-:W-:Y:S02]  /*0fa0*/  VIMNMX3 R18, R16, R17, R18, PT ;  /* 0x000000111012720f */ /* 0x020fe40003800112 */
[----:B------:R-:W-:Y:S02]  /*0fb0*/  VIMNMX3 R4, R4, R7, R10, PT ;  /* 0x000000070404720f */ /* 0x000fe4000380010a */
[----:B------:R-:W-:-:S04]  /*0fc0*/  VIMNMX3 R13, R13, R18, R19, PT ;  /* 0x000000120d0d720f */ /* 0x000fc80003800113 */
[----:B------:R-:W-:Y:S01]  /*0fd0*/  VIMNMX R3, PT, PT, R4, R13, PT ;  /* 0x0000000d04037248 */ /* 0x000fe20003fe0100 */
[----:B------:R-:W-:Y:S06]  /*0fe0*/  @!P0 BRA `(.L_x_205) ;  /* 0x0000000000608947 */ /* 0x000fec0003800000 */
[----:B------:R-:W0:Y:S01]  /*0ff0*/  LDC R24, c[0x0][0x390] ;  /* 0x0000e400ff187b82 */ /* 0x000e220000000800 */
[----:B------:R-:W-:Y:S02]  /*1000*/  VIADD R22, R2, 0xfffff000 ;  /* 0xfffff00002167836 */ /* 0x000fe40000000000 */
[----:B------:R-:W-:-:S07]  /*1010*/  IMAD.MOV.U32 R23, RZ, RZ, 0x1000 ;  /* 0x00001000ff177424 */ /* 0x000fce00078e00ff */
.L_x_207:
[----:B------:R-:W-:-:S05]  /*1020*/  IMAD.WIDE R26, R23, 0x4, R20 ;  /* 0x00000004171a7825 */ /* 0x000fca00078e0214 */
[----:B------:R-:W2:Y:S04]  /*1030*/  LDG.E.128.CONSTANT R4, desc[UR6][R26.64] ;  /* 0x000000061a047981 */ /* 0x000ea8000c1e9d00 */
[----:B------:R-:W3:Y:S04]  /*1040*/  LDG.E.128.CONSTANT R8, desc[UR6][R26.64+0x1000] ;  /* 0x001000061a087981 */ /* 0x000ee8000c1e9d00 */
[----:B------:R-:W4:Y:S04]  /*1050*/  LDG.E.128.CONSTANT R12, desc[UR6][R26.64+0x2000] ;  /* 0x002000061a0c7981 */ /* 0x000f28000c1e9d00 */
[----:B------:R-:W5:Y:S01]  /*1060*/  LDG.E.128.CONSTANT R16, desc[UR6][R26.64+0x3000] ;  /* 0x003000061a107981 */ /* 0x000f62000c1e9d00 */
[----:B0-----:R-:W-:Y:S01]  /*1070*/  IMAD.MOV.U32 R2, RZ, RZ, R24 ;  /* 0x000000ffff027224 */ /* 0x001fe200078e0018 */
[----:B--2---:R-:W-:-:S03]  /*1080*/  VIMNMX3 R3, R3, R4, R5, PT ;  /* 0x000000040303720f */ /* 0x004fc60003800105 */
[----:B------:R-:W-:Y:S01]  /*1090*/  IMAD.IADD R4, R2, 0x1, -R23 ;  /* 0x0000000102047824 */ /* 0x000fe200078e0a17 */
[----:B---3--:R-:W-:-:S04]  /*10a0*/  VIMNMX3 R6, R6, R7, R8, PT ;  /* 0x000000070606720f */ /* 0x008fc80003800108 */
[----:B------:R-:W-:Y:S02]  /*10b0*/  ISETP.GE.AND P0, PT, R4, 0x1000, PT ;  /* 0x000010000400780c */ /* 0x000fe40003f06270 */
[----:B------:R-:W-:Y:S02]  /*10c0*/  VIMNMX3 R8, R9, R10, R11, PT ;  /* 0x0000000a0908720f */ /* 0x000fe4000380010b */
[----:B----4-:R-:W-:Y:S02]  /*10d0*/  VIMNMX3 R12, R12, R13, R14, PT ;  /* 0x0000000d0c0c720f */ /* 0x010fe4000380010e */
[----:B-----5:R-:W-:Y:S02]  /*10e0*/  VIMNMX3 R15, R15, R16, R17, PT ;  /* 0x000000100f0f720f */ /* 0x020fe40003800111 */
[----:B------:R-:W-:Y:S02]  /*10f0*/  VIMNMX R18, PT, PT, R18, R19, PT ;  /* 0x0000001312127248 */ /* 0x000fe40003fe0100 */
[----:B------:R-:W-:-:S02]  /*1100*/  VIMNMX3 R3, R3, R6, R8, PT ;  /* 0x000000060303720f */ /* 0x000fc40003800108 */
[----:B------:R-:W-:-:S04]  /*1110*/  VIMNMX3 R12, R12, R15, R18, PT ;  /* 0x0000000f0c0c720f */ /* 0x000fc80003800112 */
[----:B------:R-:W-:Y:S01]  /*1120*/  VIMNMX R3, PT, PT, R3, R12, PT ;  /* 0x0000000c03037248 */ /* 0x000fe20003fe0100 */
[----:B------:R-:W-:Y:S06]  /*1130*/  @!P0 BRA `(.L_x_206) ;  /* 0x0000000400fc8947 */ /* 0x000fec0003800000 */
[----:B------:R-:W-:-:S05]  /*1140*/  VIADD R23, R23, 0x1000 ;  /* 0x0000100017177836 */ /* 0x000fca0000000000 */
[----:B------:R-:W-:-:S13]  /*1150*/  ISETP.GT.AND P0, PT, R23, R22, PT ;  /* 0x000000161700720c */ /* 0x000fda0003f04270 */
[----:B------:R-:W-:Y:S05]  /*1160*/  @!P0 BRA `(.L_x_207) ;  /* 0xfffffffc00ac8947 */ /* 0x000fea000383ffff */
.L_x_205:
[----:B------:R-:W-:-:S13]  /*1170*/  ISETP.GE.AND P0, PT, R23, R2, PT ;  /* 0x000000021700720c */ /* 0x000fda0003f06270 */
[----:B------:R-:W-:Y:S05]  /*1180*/  @P0 BRA `(.L_x_206) ;  /* 0x0000000400e80947 */ /* 0x000fea0003800000 */
[----:B------:R-:W-:Y:S01]  /*1190*/  IMAD.IADD R11, R2, 0x1, -R23 ;  /* 0x00000001020b7824 */ /* 0x000fe200078e0a17 */
[----:B------:R-:W-:Y:S04]  /*11a0*/  BSSY.RECONVERGENT B1, `(.L_x_206) ;  /* 0x0000078000017945 */ /* 0x000fe80003800200 */
[----:B------:R-:W-:-:S13]  /*11b0*/  ISETP.GE.AND P0, PT, R0, R11, PT ;  /* 0x0000000b0000720c */ /* 0x000fda0003f06270 */
[----:B------:R-:W-:Y:S05]  /*11c0*/  @P0 BRA `(.L_x_208) ;  /* 0x0000000400d40947 */ /* 0x000fea0003800000 */
[----:B------:R-:W-:Y:S01]  /*11d0*/  LOP3.LUT R4, RZ, R0, RZ, 0x33, !PT ;  /* 0x00000000ff047212 */ /* 0x000fe200078e33ff */
[----:B------:R-:W-:Y:S03]  /*11e0*/  BSSY.RECONVERGENT B2, `(.L_x_209) ;  /* 0x0000015000027945 */ /* 0x000fe60003800200 */
[----:B------:R-:W-:-:S04]  /*11f0*/  IADD3 R4, PT, PT, -R23, R2, R4 ;  /* 0x0000000217047210 */ /* 0x000fc80007ffe104 */
[C---:B------:R-:W-:Y:S02]  /*1200*/  LOP3.LUT R2, R4.reuse, 0x300, RZ, 0xc0, !PT ;  /* 0x0000030004027812 */ /* 0x040fe400078ec0ff */
[----:B------:R-:W-:Y:S02]  /*1210*/  ISETP.GE.U32.AND P1, PT, R4, 0x300, PT ;  /* 0x000003000400780c */ /* 0x000fe40003f26070 */
[----:B------:R-:W-:Y:S01]  /*1220*/  ISETP.NE.AND P0, PT, R2, 0x300, PT ;  /* 0x000003000200780c */ /* 0x000fe20003f05270 */
[----:B------:R-:W-:-:S12]  /*1230*/  IMAD.MOV.U32 R2, RZ, RZ, R0 ;  /* 0x000000ffff027224 */ /* 0x000fd800078e0000 */
[----:B------:R-:W-:Y:S05]  /*1240*/  @!P0 BRA `(.L_x_210) ;  /* 0x0000000000388947 */ /* 0x000fea0003800000 */
[----:B------:R-:W0:Y:S01]  /*1250*/  LDC.64 R6, c[0x0][0x380] ;  /* 0x0000e000ff067b82 */ /* 0x000e220000000a00 */
[----:B------:R-:W-:Y:S01]  /*1260*/  LEA.HI R2, R4, 0x1, RZ, 0x18 ;  /* 0x0000000104027811 */ /* 0x000fe200078fc0ff */
[----:B------:R-:W-:-:S03]  /*1270*/  IMAD.IADD R9, R0, 0x1, R23 ;  /* 0x0000000100097824 */ /* 0x000fc600078e0217 */
[----:B------:R-:W-:Y:S01]  /*1280*/  LOP3.LUT R4, R2, 0x3, RZ, 0xc0, !PT ;  /* 0x0000000302047812 */ /* 0x000fe200078ec0ff */
[----:B------:R-:W-:-:S04]  /*1290*/  IMAD.MOV.U32 R2, RZ, RZ, R0 ;  /* 0x000000ffff027224 */ /* 0x000fc800078e0000 */
[----:B------:R-:W-:-:S07]  /*12a0*/  IMAD.MOV R8, RZ, RZ, -R4 ;  /* 0x000000ffff087224 */ /* 0x000fce00078e0a04 */
.L_x_211:
[----:B0-----:R-:W-:-:S06]  /*12b0*/  IMAD.WIDE.U32 R4, R9, 0x4, R6 ;  /* 0x0000000409047825 */ /* 0x001fcc00078e0006 */
[----:B------:R-:W2:Y:S01]  /*12c0*/  LDG.E.CONSTANT R4, desc[UR6][R4.64] ;  /* 0x0000000604047981 */ /* 0x000ea2000c1e9900 */
[----:B------:R-:W-:Y:S02]  /*12d0*/  VIADD R8, R8, 0x1 ;  /* 0x0000000108087836 */ /* 0x000fe40000000000 */
[----:B------:R-:W-:Y:S02]  /*12e0*/  VIADD R2, R2, 0x100 ;  /* 0x0000010002027836 */ /* 0x000fe40000000000 */
[----:B------:R-:W-:Y:S01]  /*12f0*/  VIADD R9, R9, 0x100 ;  /* 0x0000010009097836 */ /* 0x000fe20000000000 */
[----:B------:R-:W-:Y:S02]  /*1300*/  ISETP.NE.AND P0, PT, R8, RZ, PT ;  /* 0x000000ff0800720c */ /* 0x000fe40003f05270 */
[----:B--2---:R-:W-:-:S11]  /*1310*/  VIMNMX R3, PT, PT, R4, R3, PT ;  /* 0x0000000304037248 */ /* 0x004fd60003fe0100 */
[----:B------:R-:W-:Y:S05]  /*1320*/  @P0 BRA `(.L_x_211) ;  /* 0xfffffffc00e00947 */ /* 0x000fea000383ffff */
.L_x_210:
[----:B------:R-:W-:Y:S05]  /*1330*/  BSYNC.RECONVERGENT B2 ;  /* 0x0000000000027941 */ /* 0x000fea0003800200 */
.L_x_209:
[----:B------:R-:W-:Y:S05]  /*1340*/  @!P1 BRA `(.L_x_208) ;  /* 0x0000000400749947 */ /* 0x000fea0003800000 */
[----:B------:R-:W0:Y:S01]  /*1350*/  LDCU.64 UR4, c[0x0][0x380] ;  /* 0x00007000ff0477ac */ /* 0x000e220008000a00 */
[----:B------:R-:W-:Y:S01]  /*1360*/  IMAD.IADD R7, R11, 0x1, -R2 ;  /* 0x000000010b077824 */ /* 0x000fe200078e0a02 */
[C---:B------:R-:W-:Y:S01]  /*1370*/  IADD3 R5, P0, PT, R2.reuse, R23, RZ ;  /* 0x0000001702057210 */ /* 0x040fe20007f1e0ff */
[----:B------:R-:W-:Y:S01]  /*1380*/  BSSY.RECONVERGENT B2, `(.L_x_212) ;  /* 0x0000033000027945 */ /* 0x000fe20003800200 */
[----:B------:R-:W-:Y:S02]  /*1390*/  IMAD.IADD R13, R2, 0x1, R23 ;  /* 0x00000001020d7824 */ /* 0x000fe400078e0217 */
[----:B------:R-:W-:Y:S01]  /*13a0*/  ISETP.GT.AND P1, PT, R7, 0xc00, PT ;  /* 0x00000c000700780c */ /* 0x000fe20003f24270 */
[----:B------:R-:W-:Y:S01]  /*13b0*/  IMAD.X R6, RZ, RZ, RZ, P0 ;  /* 0x000000ffff067224 */ /* 0x000fe200000e06ff */
[----:B0-----:R-:W-:-:S04]  /*13c0*/  LEA R4, P0, R5, UR4, 0x2 ;  /* 0x0000000405047c11 */ /* 0x001fc8000f8010ff */
[----:B------:R-:W-:Y:S02]  /*13d0*/  LEA.HI.X R5, R5, UR5, R6, 0x2, P0 ;  /* 0x0000000505057c11 */ /* 0x000fe400080f1406 */
[----:B------:R-:W-:-:S05]  /*13e0*/  IADD3 R4, P0, PT, R4, 0x800, RZ ;  /* 0x0000080004047810 */ /* 0x000fca0007f1e0ff */
[----:B------:R-:W-:Y:S01]  /*13f0*/  IMAD.X R5, RZ, RZ, R5, P0 ;  /* 0x000000ffff057224 */ /* 0x000fe200000e0605 */
[----:B------:R-:W-:Y:S01]  /*1400*/  PLOP3.LUT P0, PT, PT, PT, PT, 0x80, 0x8 ;  /* 0x000000000008781c */ /* 0x000fe20003f0f070 */
[----:B------:R-:W-:-:S12]  /*1410*/  @!P1 BRA `(.L_x_213) ;  /* 0x0000000000a49947 */ /* 0x000fd80003800000 */
[----:B------:R-:W-:Y:S01]  /*1420*/  PLOP3.LUT P0, PT, PT, PT, PT, 0x8, 0x80 ;  /* 0x000000000080781c */ /* 0x000fe20003f0e170 */
[----:B------:R-:W-:-:S12]  /*1430*/  VIADD R15, R11, 0xfffff400 ;  /* 0xfffff4000b0f7836 */ /* 0x000fd80000000000 */
.L_x_214:
[----:B------:R-:W0:Y:S01]  /*1440*/  LDC.64 R6, c[0x0][0x380] ;  /* 0x0000e000ff067b82 */ /* 0x000e220000000a00 */
[C---:B------:R-:W-:Y:S01]  /*1450*/  VIADD R25, R13.reuse, 0x400 ;  /* 0x000004000d197836 */ /* 0x040fe20000000000 */
[----:B------:R-:W2:Y:S01]  /*1460*/  LDG.E.CONSTANT R10, desc[UR6][R4.64+-0x400] ;  /* 0xfffc0006040a7981 */ /* 0x000ea2000c1e9900 */
[----:B------:R-:W-:-:S03]  /*1470*/  VIADD R9, R13, 0x800 ;  /* 0x000008000d097836 */ /* 0x000fc60000000000 */
[----:B------:R-:W3:Y:S04]  /*1480*/  LDG.E.CONSTANT R21, desc[UR6][R4.64] ;  /* 0x0000000604157981 */ /* 0x000ee8000c1e9900 */
[----:B------:R-:W3:Y:S04]  /*1490*/  LDG.E.CONSTANT R18, desc[UR6][R4.64+0x400] ;  /* 0x0004000604127981 */ /* 0x000ee8000c1e9900 */
[----:B------:R-:W4:Y:S01]  /*14a0*/  LDG.E.CONSTANT R16, desc[UR6][R4.64+0xc00] ;  /* 0x000c000604107981 */ /* 0x000f22000c1e9900 */
[----:B------:R-:W-:-:S03]  /*14b0*/  VIADD R27, R13, 0xc00 ;  /* 0x00000c000d1b7836 */ /* 0x000fc60000000000 */
[----:B------:R-:W5:Y:S04]  /*14c0*/  LDG.E.CONSTANT R17, desc[UR6][R4.64+0x1000] ;  /* 0x0010000604117981 */ /* 0x000f68000c1e9900 */
[----:B------:R-:W5:Y:S01]  /*14d0*/  LDG.E.CONSTANT R14, desc[UR6][R4.64+0x1400] ;  /* 0x00140006040e7981 */ /* 0x000f62000c1e9900 */
[----:B0-----:R-:W-:-:S03]  /*14e0*/  IMAD.WIDE.U32 R22, R13, 0x4, R6 ;  /* 0x000000040d167825 */ /* 0x001fc600078e0006 */
[----:B------:R-:W5:Y:S04]  /*14f0*/  LDG.E.CONSTANT R20, desc[UR6][R4.64+0x1c00] ;  /* 0x001c000604147981 */ /* 0x000f68000c1e9900 */
[----:B------:R-:W2:Y:S01]  /*1500*/  LDG.E.CONSTANT R12, desc[UR6][R22.64] ;  /* 0x00000006160c7981 */ /* 0x000ea2000c1e9900 */
[----:B------:R-:W-:-:S05]  /*1510*/  IMAD.WIDE.U32 R24, R25, 0x4, R6 ;  /* 0x0000000419187825 */ /* 0x000fca00078e0006 */
[----:B------:R-:W4:Y:S01]  /*1520*/  LDG.E.CONSTANT R19, desc[UR6][R24.64] ;  /* 0x0000000618137981 */ /* 0x000f22000c1e9900 */
[----:B------:R-:W-:-:S03]  /*1530*/  IMAD.WIDE.U32 R8, R9, 0x4, R6 ;  /* 0x0000000409087825 */ /* 0x000fc600078e0006 */
[----:B------:R-:W5:Y:S01]  /*1540*/  LDG.E.CONSTANT R23, desc[UR6][R4.64+0x2000] ;  /* 0x0020000604177981 */ /* 0x000f62000c1e9900 */
[----:B------:R-:W-:-:S03]  /*1550*/  IMAD.WIDE.U32 R6, R27, 0x4, R6 ;  /* 0x000000041b067825 */ /* 0x000fc600078e0006 */
[----:B------:R-:W5:Y:S04]  /*1560*/  LDG.E.CONSTANT R9, desc[UR6][R8.64] ;  /* 0x0000000608097981 */ /* 0x000f68000c1e9900 */
[----:B------:R-:W5:Y:S04]  /*1570*/  LDG.E.CONSTANT R22, desc[UR6][R4.64+0x2400] ;  /* 0x0024000604167981 */ /* 0x000f68000c1e9900 */
[----:B------:R0:W5:Y:S04]  /*1580*/  LDG.E.CONSTANT R6, desc[UR6][R6.64] ;  /* 0x0000000606067981 */ /* 0x000168000c1e9900 */
[----:B------:R-:W5:Y:S04]  /*1590*/  LDG.E.CONSTANT R25, desc[UR6][R4.64+0x2c00] ;  /* 0x002c000604197981 */ /* 0x000f68000c1e9900 */
[----:B------:R-:W5:Y:S04]  /*15a0*/  LDG.E.CONSTANT R27, desc[UR6][R4.64+0x3000] ;  /* 0x00300006041b7981 */ /* 0x000f68000c1e9900 */
[----:B------:R1:W5:Y:S01]  /*15b0*/  LDG.E.CONSTANT R24, desc[UR6][R4.64+0x3400] ;  /* 0x0034000604187981 */ /* 0x000362000c1e9900 */
[----:B------:R-:W-:-:S05]  /*15c0*/  VIADD R2, R2, 0x1000 ;  /* 0x0000100002027836 */ /* 0x000fca0000000000 */
[----:B------:R-:W-:Y:S02]  /*15d0*/  ISETP.GE.AND P1, PT, R2, R15, PT ;  /* 0x0000000f0200720c */ /* 0x000fe40003f26270 */
[----:B0-----:R-:W-:Y:S01]  /*15e0*/  IADD3 R7, P2, PT, R4, 0x4000, RZ ;  /* 0x0000400004077810 */ /* 0x001fe20007f5e0ff */
[----:B------:R-:W-:-:S04]  /*15f0*/  VIADD R13, R13, 0x1000 ;  /* 0x000010000d0d7836 */ /* 0x000fc80000000000 */
[----:B-1----:R-:W-:Y:S02]  /*1600*/  IMAD.X R5, RZ, RZ, R5, P2 ;  /* 0x000000ffff057224 */ /* 0x002fe400010e0605 */
[----:B------:R-:W-:Y:S01]  /*1610*/  IMAD.MOV.U32 R4, RZ, RZ, R7 ;  /* 0x000000ffff047224 */ /* 0x000fe200078e0007 */
[----:B--2---:R-:W-:-:S04]  /*1620*/  VIMNMX3 R10, R3, R12, R10, PT ;  /* 0x0000000c030a720f */ /* 0x004fc8000380010a */
[----:B---3--:R-:W-:-:S04]  /*1630*/  VIMNMX3 R10, R10, R21, R18, PT ;  /* 0x000000150a0a720f */ /* 0x008fc80003800112 */
[----:B----4-:R-:W-:-:S04]  /*1640*/  VIMNMX3 R10, R10, R19, R16, PT ;  /* 0x000000130a0a720f */ /* 0x010fc80003800110 */
[----:B-----5:R-:W-:-:S04]  /*1650*/  VIMNMX3 R10, R10, R17, R14, PT ;  /* 0x000000110a0a720f */ /* 0x020fc8000380010e */
[----:B------:R-:W-:-:S04]  /*1660*/  VIMNMX3 R9, R10, R9, R20, PT ;  /* 0x000000090a09720f */ /* 0x000fc80003800114 */
[----:B------:R-:W-:-:S04]  /*1670*/  VIMNMX3 R9, R9, R23, R22, PT ;  /* 0x000000170909720f */ /* 0x000fc80003800116 */
[----:B------:R-:W-:-:S04]  /*1680*/  VIMNMX3 R6, R9, R6, R25, PT ;  /* 0x000000060906720f */ /* 0x000fc80003800119 */
[----:B------:R-:W-:Y:S01]  /*1690*/  VIMNMX3 R3, R6, R27, R24, PT ;  /* 0x0000001b0603720f */ /* 0x000fe20003800118 */
[----:B------:R-:W-:Y:S06]  /*16a0*/  @!P1 BRA `(.L_x_214) ;  /* 0xfffffffc00649947 */ /* 0x000fec000383ffff */
.L_x_213:
[----:B------:R-:W-:Y:S05]  /*16b0*/  BSYNC.RECONVERGENT B2 ;  /* 0x0000000000027941 */ /* 0x000fea0003800200 */
.L_x_212:
[----:B------:R-:W-:Y:S01]  /*16c0*/  IMAD.IADD R6, R11, 0x1, -R2 ;  /* 0x000000010b067824 */ /* 0x000fe200078e0a02 */
[----:B------:R-:W-:Y:S04]  /*16d0*/  BSSY.RECONVERGENT B2, `(.L_x_215) ;  /* 0x000001a000027945 */ /* 0x000fe80003800200 */
[----:B------:R-:W-:-:S13]  /*16e0*/  ISETP.GT.AND P1, PT, R6, 0x400, PT ;  /* 0x000004000600780c */ /* 0x000fda0003f24270 */
[----:B------:R-:W-:Y:S05]  /*16f0*/  @!P1 BRA `(.L_x_216) ;  /* 0x00000000005c9947 */ /* 0x000fea0003800000 */
[----:B------:R-:W0:Y:S01]  /*1700*/  LDC.64 R8, c[0x0][0x380] ;  /* 0x0000e000ff087b82 */ /* 0x000e220000000a00 */
[C---:B------:R-:W-:Y:S01]  /*1710*/  VIADD R15, R13.reuse, 0x400 ;  /* 0x000004000d0f7836 */ /* 0x040fe20000000000 */
[----:B------:R-:W2:Y:S04]  /*1720*/  LDG.E.CONSTANT R10, desc[UR6][R4.64+-0x400] ;  /* 0xfffc0006040a7981 */ /* 0x000ea8000c1e9900 */
[----:B------:R-:W3:Y:S04]  /*1730*/  LDG.E.CONSTANT R12, desc[UR6][R4.64+0x400] ;  /* 0x00040006040c7981 */ /* 0x000ee8000c1e9900 */
[----:B------:R-:W4:Y:S04]  /*1740*/  LDG.E.CONSTANT R14, desc[UR6][R4.64+0xc00] ;  /* 0x000c0006040e7981 */ /* 0x000f28000c1e9900 */
[----:B------:R-:W5:Y:S04]  /*1750*/  LDG.E.CONSTANT R17, desc[UR6][R4.64+0x1000] ;  /* 0x0010000604117981 */ /* 0x000f68000c1e9900 */
[----:B------:R1:W5:Y:S01]  /*1760*/  LDG.E.CONSTANT R16, desc[UR6][R4.64+0x1400] ;  /* 0x0014000604107981 */ /* 0x000362000c1e9900 */
[----:B0-----:R-:W-:-:S04]  /*1770*/  IMAD.WIDE.U32 R6, R13, 0x4, R8 ;  /* 0x000000040d067825 */ /* 0x001fc800078e0008 */
[----:B------:R-:W-:Y:S02]  /*1780*/  IMAD.WIDE.U32 R8, R15, 0x4, R8 ;  /* 0x000000040f087825 */ /* 0x000fe400078e0008 */
[----:B------:R-:W2:Y:S04]  /*1790*/  LDG.E.CONSTANT R6, desc[UR6][R6.64] ;  /* 0x0000000606067981 */ /* 0x000ea8000c1e9900 */
[----:B------:R-:W3:Y:S04]  /*17a0*/  LDG.E.CONSTANT R15, desc[UR6][R4.64] ;  /* 0x00000006040f7981 */ /* 0x000ee8000c1e9900 */
[----:B------:R-:W4:Y:S01]  /*17b0*/  LDG.E.CONSTANT R9, desc[UR6][R8.64] ;  /* 0x0000000608097981 */ /* 0x000f22000c1e9900 */
[----:B------:R-:W-:Y:S01]  /*17c0*/  PLOP3.LUT P0, PT, PT, PT, PT, 0x8, 0x80 ;  /* 0x000000000080781c */ /* 0x000fe20003f0e170 */
[----:B------:R-:W-:-:S02]  /*17d0*/  VIADD R2, R2, 0x800 ;  /* 0x0000080002027836 */ /* 0x000fc40000000000 */
[----:B------:R-:W-:Y:S01]  /*17e0*/  VIADD R13, R13, 0x800 ;  /* 0x000008000d0d7836 */ /* 0x000fe20000000000 */
[----:B--2---:R-:W-:Y:S02]  /*17f0*/  VIMNMX3 R10, R3, R6, R10, PT ;  /* 0x00000006030a720f */ /* 0x004fe4000380010a */
[----:B------:R-:W-:Y:S02]  /*1800*/  IADD3 R6, P1, PT, R4, 0x2000, RZ ;  /* 0x0000200004067810 */ /* 0x000fe40007f3e0ff */
[----:B---3--:R-:W-:-:S03]  /*1810*/  VIMNMX3 R10, R10, R15, R12, PT ;  /* 0x0000000f0a0a720f */ /* 0x008fc6000380010c */
[----:B------:R-:W-:Y:S01]  /*1820*/  IMAD.X R7, RZ, RZ, R5, P1 ;  /* 0x000000ffff077224 */ /* 0x000fe200008e0605 */
[----:B----4-:R-:W-:Y:S01]  /*1830*/  VIMNMX3 R10, R10, R9, R14, PT ;  /* 0x000000090a0a720f */ /* 0x010fe2000380010e */
[----:B-1----:R-:W-:Y:S02]  /*1840*/  IMAD.MOV.U32 R4, RZ, RZ, R6 ;  /* 0x000000ffff047224 */ /* 0x002fe400078e0006 */
[----:B------:R-:W-:Y:S01]  /*1850*/  IMAD.MOV.U32 R5, RZ, RZ, R7 ;  /* 0x000000ffff057224 */ /* 0x000fe200078e0007 */
[----:B-----5:R-:W-:-:S07]  /*1860*/  VIMNMX3 R3, R10, R17, R16, PT ;  /* 0x000000110a03720f */ /* 0x020fce0003800110 */
.L_x_216:
[----:B------:R-:W-:Y:S05]  /*1870*/  BSYNC.RECONVERGENT B2 ;  /* 0x0000000000027941 */ /* 0x000fea0003800200 */
.L_x_215:
[----:B------:R-:W-:-:S13]  /*1880*/  ISETP.LT.OR P0, PT, R2, R11, P0 ;  /* 0x0000000b0200720c */ /* 0x000fda0000701670 */
[----:B------:R-:W-:Y:S05]  /*1890*/  @!P0 BRA `(.L_x_208) ;  /* 0x0000000000208947 */ /* 0x000fea0003800000 */
[----:B------:R-:W0:Y:S01]  /*18a0*/  LDC.64 R6, c[0x0][0x380] ;  /* 0x0000e000ff067b82 */ /* 0x000e220000000a00 */
[----:B------:R-:W2:Y:S04]  /*18b0*/  LDG.E.CONSTANT R2, desc[UR6][R4.64+-0x400] ;  /* 0xfffc000604027981 */ /* 0x000ea8000c1e9900 */
[----:B------:R-:W3:Y:S04]  /*18c0*/  LDG.E.CONSTANT R9, desc[UR6][R4.64] ;  /* 0x0000000604097981 */ /* 0x000ee8000c1e9900 */
[----:B------:R-:W3:Y:S01]  /*18d0*/  LDG.E.CONSTANT R8, desc[UR6][R4.64+0x400] ;  /* 0x0004000604087981 */ /* 0x000ee2000c1e9900 */
[----:B0-----:R-:W-:-:S06]  /*18e0*/  IMAD.WIDE.U32 R6, R13, 0x4, R6 ;  /* 0x000000040d067825 */ /* 0x001fcc00078e0006 */
[----:B------:R-:W2:Y:S02]  /*18f0*/  LDG.E.CONSTANT R6, desc[UR6][R6.64] ;  /* 0x0000000606067981 */ /* 0x000ea4000c1e9900 */
[----:B--2---:R-:W-:-:S04]  /*1900*/  VIMNMX3 R2, R3, R6, R2, PT ;  /* 0x000000060302720f */ /* 0x004fc80003800102 */
[----:B---3--:R-:W-:-:S07]  /*1910*/  VIMNMX3 R3, R2, R9, R8, PT ;  /* 0x000000090203720f */ /* 0x008fce0003800108 */
.L_x_208:
[----:B------:R-:W-:Y:S05]  /*1920*/  BSYNC.RECONVERGENT B1 ;  /* 0x0000000000017941 */ /* 0x000fea0003800200 */
.L_x_206:
[----:B------:R-:W0:Y:S01]  /*1930*/  S2R R8, SR_LANEID ;  /* 0x0000000000087919 */ /* 0x000e220000000000 */
[----:B------:R-:W1:Y:S01]  /*1940*/  SHFL.DOWN PT, R2, R3, 0x1, 0x1f ;  /* 0x08201f0003027f89 */ /* 0x000e6200000e0000 */
[C---:B0-----:R-:W-:Y:S02]  /*1950*/  ISETP.GT.AND P0, PT, R8.reuse, 0x1e, PT ;  /* 0x0000001e0800780c */ /* 0x041fe40003f04270 */
[----:B------:R-:W-:-:S11]  /*1960*/  ISETP.NE.AND P1, PT, R8, RZ, PT ;  /* 0x000000ff0800720c */ /* 0x000fd60003f25270 */
[----:B-1----:R-:W-:Y:S02]  /*1970*/  @!P0 VIMNMX R3, PT, PT, R2, R3, PT ;  /* 0x0000000302038248 */ /* 0x002fe40003fe0100 */
[----:B------:R-:W-:Y:S01]  /*1980*/  ISETP.GT.AND P0, PT, R8, 0x1d, PT ;  /* 0x0000001d0800780c */ /* 0x000fe20003f04270 */
[----:B------:R-:W0:Y:S01]  /*1990*/  @!P1 S2R R6, SR_CgaCtaId ;  /* 0x0000000000069919 */ /* 0x000e220000008800 */
[----:B------:R-:W-:Y:S02]  /*19a0*/  @!P1 MOV R5, 0x400 ;  /* 0x0000040000059802 */ /* 0x000fe40000000f00 */
[----:B------:R-:W-:Y:S01]  /*19b0*/  @!P1 SHF.R.U32.HI R4, RZ, 0x3, R0 ;  /* 0x00000003ff049819 */ /* 0x000fe20000011600 */
[----:B------:R-:W1:Y:S03]  /*19c0*/  SHFL.DOWN PT, R2, R3, 0x2, 0x1f ;  /* 0x08401f0003027f89 */ /* 0x000e6600000e0000 */
[----:B------:R-:W-:-:S05]  /*19d0*/  @!P1 LOP3.LUT R4, R4, 0x7c, RZ, 0xc0, !PT ;  /* 0x0000007c04049812 */ /* 0x000fca00078ec0ff */
[----:B-1----:R-:W-:Y:S02]  /*19e0*/  @!P0 VIMNMX R3, PT, PT, R3, R2, PT ;  /* 0x0000000203038248 */ /* 0x002fe40003fe0100 */
[----:B------:R-:W-:Y:S02]  /*19f0*/  ISETP.GT.AND P0, PT, R8, 0x1b, PT ;  /* 0x0000001b0800780c */ /* 0x000fe40003f04270 */
[----:B0-----:R-:W-:Y:S01]  /*1a00*/  @!P1 LEA R5, R6, R5, 0x18 ;  /* 0x0000000506059211 */ /* 0x001fe200078ec0ff */
[----:B------:R-:W0:Y:S04]  /*1a10*/  SHFL.DOWN PT, R2, R3, 0x4, 0x1f ;  /* 0x08801f0003027f89 */ /* 0x000e2800000e0000 */
[----:B------:R-:W-:-:S06]  /*1a20*/  @!P1 IMAD.IADD R7, R4, 0x1, R5 ;  /* 0x0000000104079824 */ /* 0x000fcc00078e0205 */
        /* <DEDUP_REMOVED lines=12> */
[----:B------:R-:W0:Y:S01]  /*1af0*/  S2UR UR5, SR_CgaCtaId ;  /* 0x00000000000579c3 */ /* 0x000e220000008800 */
[----:B------:R-:W-:Y:S02]  /*1b00*/  UMOV UR4, 0x400 ;  /* 0x0000040000047882 */ /* 0x000fe40000000000 */
[----:B0-----:R-:W-:-:S09]  /*1b10*/  ULEA UR4, UR5, UR4, 0x18 ;  /* 0x0000000405047291 */ /* 0x001fd2000f8ec0ff */
[----:B------:R-:W-:Y:S04]  /*1b20*/  LDS R0, [UR4+0xc] ;  /* 0x00000c04ff007984 */ /* 0x000fe80008000800 */
[----:B------:R-:W0:Y:S04]  /*1b30*/  LDS.128 R8, [UR4+0x10] ;  /* 0x00001004ff087984 */ /* 0x000e280008000c00 */
[----:B---3--:R-:W1:Y:S01]  /*1b40*/  LDS.64 R2, [UR4+0x20] ;  /* 0x00002004ff027984 */ /* 0x008e620008000a00 */
[----:B0-----:R-:W-:-:S04]  /*1b50*/  VIMNMX3 R0, R5, R0, R8, PT ;  /* 0x000000000500720f */ /* 0x001fc80003800108 */
[----:B------:R-:W-:-:S04]  /*1b60*/  VIMNMX3 R0, R0, R9, R10, PT ;  /* 0x000000090000720f */ /* 0x000fc8000380010a */
[----:B-1----:R-:W-:-:S04]  /*1b70*/  VIMNMX3 R0, R0, R11, R2, PT ;  /* 0x0000000b0000720f */ /* 0x002fc80003800102 */
[----:B------:R-:W-:Y:S01]  /*1b80*/  VIMNMX R5, PT, PT, R0, R3, PT ;  /* 0x0000000300057248 */ /* 0x000fe20003fe0100 */
[----:B------:R-:W-:Y:S06]  /*1b90*/  BRA `(.L_x_204) ;  /* 0x0000001c00007947 */ /* 0x000fec0003800000 */
.L_x_189:
        /* <DEDUP_REMOVED lines=12> */
.L_x_219:
[----:B------:R-:W-:Y:S05]  /*1c60*/  BSYNC.RECONVERGENT B1 ;  /* 0x0000000000017941 */ /* 0x000fea0003800200 */
.L_x_218:
        /* <DEDUP_REMOVED lines=16> */
.L_x_224:
        /* <DEDUP_REMOVED lines=9> */
.L_x_223:
[----:B------:R-:W-:Y:S05]  /*1e00*/  BSYNC.RECONVERGENT B2 ;  /* 0x0000000000027941 */ /* 0x000fea0003800200 */
.L_x_222:
        /* <DEDUP_REMOVED lines=8> */
.L_x_227:
        /* <DEDUP_REMOVED lines=35> */
.L_x_226:
[----:B------:R-:W-:Y:S05]  /*20c0*/  BSYNC.RECONVERGENT B2 ;  /* 0x0000000000027941 */ /* 0x000fea0003800200 */
.L_x_225:
        /* <DEDUP_REMOVED lines=22> */
.L_x_229:
[----:B------:R-:W-:Y:S05]  /*2230*/  BSYNC.RECONVERGENT B2 ;  /* 0x0000000000027941 */ /* 0x000fea0003800200 */
.L_x_228:
        /* <DEDUP_REMOVED lines=10> */
.L_x_221:
[----:B------:R-:W-:Y:S05]  /*22e0*/  BSYNC.RECONVERGENT B1 ;  /* 0x0000000000017941 */ /* 0x000fea0003800200 */
.L_x_220:
        /* <DEDUP_REMOVED lines=37> */
[----:B--2---:R-:W1:Y:S01]  /*2540*/  LDS.64 R2, [UR4+0x20] ;  /* 0x00002004ff027984 */ /* 0x004e620008000a00 */
[----:B0-----:R-:W-:-:S04]  /*2550*/  VIMNMX3 R0, R5, R0, R8, PT ;  /* 0x000000000500720f */ /* 0x001fc80003800108 */
[----:B------:R-:W-:-:S04]  /*2560*/  VIMNMX3 R0, R0, R9, R10, PT ;  /* 0x000000090000720f */ /* 0x000fc8000380010a */
[----:B-1----:R-:W-:-:S04]  /*2570*/  VIMNMX3 R0, R0, R11, R2, PT ;  /* 0x0000000b0000720f */ /* 0x002fc80003800102 */
[----:B------:R-:W-:Y:S01]  /*2580*/  VIMNMX R5, PT, PT, R0, R3, PT ;  /* 0x0000000300057248 */ /* 0x000fe20003fe0100 */
[----:B------:R-:W-:Y:S06]  /*2590*/  BRA `(.L_x_204) ;  /* 0x0000001000807947 */ /* 0x000fec0003800000 */
.L_x_230:
[----:B0-----:R-:W0:Y:S01]  /*25a0*/  S2R R4, SR_LANEID ;  /* 0x0000000000047919 */ /* 0x001e220000000000 */
[----:B------:R-:W-:-:S04]  /*25b0*/  LOP3.LUT R0, R3, 0x3e0, RZ, 0xc0, !PT ;  /* 0x000003e003007812 */ /* 0x000fc800078ec0ff */
[----:B------:R-:W-:Y:S01]  /*25c0*/  LOP3.LUT R9, RZ, R0, RZ, 0x33, !PT ;  /* 0x00000000ff097212 */ /* 0x000fe200078e33ff */
[----:B------:R-:W-:-:S04]  /*25d0*/  VIADD R5, R0, 0x20 ;  /* 0x0000002000057836 */ /* 0x000fc80000000000 */
[----:B------:R-:W-:Y:S01]  /*25e0*/  IMAD.IADD R9, R9, 0x1, R2 ;  /* 0x0000000109097824 */ /* 0x000fe200078e0202 */
[----:B------:R-:W-:-:S04]  /*25f0*/  ISETP.GT.AND P0, PT, R5, R2, PT ;  /* 0x000000020500720c */ /* 0x000fc80003f04270 */
[----:B------:R-:W-:-:S05]  /*2600*/  SEL R6, R9, 0x1f, P0 ;  /* 0x0000001f09067807 */ /* 0x000fca0000000000 */
[----:B------:R-:W1:Y:S01]  /*2610*/  SHFL.DOWN PT, R0, R7, 0x1, R6 ;  /* 0x0820000007007989 */ /* 0x000e6200000e0006 */
[C---:B0-----:R-:W-:Y:S01]  /*2620*/  ISETP.GE.AND P0, PT, R4.reuse, R6, PT ;  /* 0x000000060400720c */ /* 0x041fe20003f06270 */
[C---:B------:R-:W-:Y:S01]  /*2630*/  VIADD R5, R4.reuse, 0x2 ;  /* 0x0000000204057836 */ /* 0x040fe20000000000 */
[----:B------:R-:W-:-:S11]  /*2640*/  ISETP.NE.AND P1, PT, R4, RZ, PT ;  /* 0x000000ff0400720c */ /* 0x000fd60003f25270 */
[----:B-1----:R-:W-:Y:S02]  /*2650*/  @!P0 VIMNMX R7, PT, PT, R0, R7, PT ;  /* 0x0000000700078248 */ /* 0x002fe40003fe0100 */
[----:B------:R-:W-:Y:S01]  /*2660*/  ISETP.GT.AND P0, PT, R5, R6, PT ;  /* 0x000000060500720c */ /* 0x000fe20003f04270 */
[----:B------:R-:W-:Y:S01]  /*2670*/  VIADD R5, R4, 0x4 ;  /* 0x0000000404057836 */ /* 0x000fe20000000000 */
[----:B------:R-:W0:Y:S01]  /*2680*/  @!P1 S2R R8, SR_CgaCtaId ;  /* 0x0000000000089919 */ /* 0x000e220000008800 */
[----:B------:R-:W1:Y:S10]  /*2690*/  SHFL.DOWN PT, R0, R7, 0x2, R6 ;  /* 0x0840000007007989 */ /* 0x000e7400000e0006 */
[----:B-1----:R-:W-:-:S02]  /*26a0*/  @!P0 VIMNMX R7, PT, PT, R7, R0, PT ;  /* 0x0000000007078248 */ /* 0x002fc40003fe0100 */
[----:B------:R-:W-:Y:S01]  /*26b0*/  ISETP.GT.AND P0, PT, R5, R6, PT ;  /* 0x000000060500720c */ /* 0x000fe20003f04270 */
[----:B------:R-:W-:Y:S02]  /*26c0*/  VIADD R5, R4, 0x8 ;  /* 0x0000000804057836 */ /* 0x000fe40000000000 */
[----:B------:R-:W1:Y:S10]  /*26d0*/  SHFL.DOWN PT, R0, R7, 0x4, R6 ;  /* 0x0880000007007989 */ /* 0x000e7400000e0006 */
[----:B-1----:R-:W-:-:S02]  /*26e0*/  @!P0 VIMNMX R7, PT, PT, R7, R0, PT ;  /* 0x0000000007078248 */ /* 0x002fc40003fe0100 */
[----:B------:R-:W-:Y:S01]  /*26f0*/  ISETP.GT.AND P0, PT, R5, R6, PT ;  /* 0x000000060500720c */ /* 0x000fe20003f04270 */
[----:B------:R-:W-:Y:S01]  /*2700*/  VIADD R5, R4, 0x10 ;  /* 0x0000001004057836 */ /* 0x000fe20000000000 */
[----:B------:R-:W-:Y:S01]  /*2710*/  @!P1 SHF.R.U32.HI R4, RZ, 0x3, R3 ;  /* 0x00000003ff049819 */ /* 0x000fe20000011603 */
[----:B------:R-:W1:Y:S03]  /*2720*/  SHFL.DOWN PT, R0, R7, 0x8, R6 ;  /* 0x0900000007007989 */ /* 0x000e6600000e0006 */
[----:B------:R-:W-:-:S07]  /*2730*/  @!P1 LOP3.LUT R4, R4, 0x7c, RZ, 0xc0, !PT ;  /* 0x0000007c04049812 */ /* 0x000fce00078ec0ff */
[----:B-1----:R-:W-:Y:S02]  /*2740*/  @!P0 VIMNMX R7, PT, PT, R7, R0, PT ;  /* 0x0000000007078248 */ /* 0x002fe40003fe0100 */
[----:B------:R-:W-:Y:S02]  /*2750*/  ISETP.GT.AND P0, PT, R5, R6, PT ;  /* 0x000000060500720c */ /* 0x000fe40003f04270 */
[----:B------:R-:W-:Y:S01]  /*2760*/  @!P1 MOV R5, 0x400 ;  /* 0x0000040000059802 */ /* 0x000fe20000000f00 */
[----:B------:R-:W1:Y:S03]  /*2770*/  SHFL.DOWN PT, R0, R7, 0x10, R6 ;  /* 0x0a00000007007989 */ /* 0x000e6600000e0006 */
[----:B0-----:R-:W-:-:S05]  /*2780*/  @!P1 LEA R5, R8, R5, 0x18 ;  /* 0x0000000508059211 */ /* 0x001fca00078ec0ff */
[----:B------:R-:W-:Y:S02]  /*2790*/  @!P1 IMAD.IADD R4, R4, 0x1, R5 ;  /* 0x0000000104049824 */ /* 0x000fe400078e0205 */
[----:B-1----:R-:W-:Y:S02]  /*27a0*/  @!P0 VIMNMX R7, PT, PT, R7, R0, PT ;  /* 0x0000000007078248 */ /* 0x002fe40003fe0100 */
        /* <DEDUP_REMOVED lines=12> */
[----:B------:R-:W1:Y:S04]  /*2870*/  LDS R0, [UR4+0xc] ;  /* 0x00000c04ff007984 */ /* 0x000e680008000800 */
[----:B------:R-:W0:Y:S04]  /*2880*/  LDS.128 R8, [UR4+0x10] ;  /* 0x00001004ff087984 */ /* 0x000e280008000c00 */
[----:B------:R-:W2:Y:S01]  /*2890*/  LDS.64 R6, [UR4+0x20] ;  /* 0x00002004ff067984 */ /* 0x000ea20008000a00 */
[----:B-1----:R-:W-:Y:S02]  /*28a0*/  @P2 VIMNMX R5, PT, PT, R5, R0, PT ;  /* 0x0000000005052248 */ /* 0x002fe40003fe0100 */
[----:B------:R-:W-:-:S02]  /*28b0*/  ISETP.GT.AND P2, PT, R2, 0xa0, PT ;  /* 0x000000a00200780c */ /* 0x000fc40003f44270 */
[----:B0-----:R-:W-:Y:S02]  /*28c0*/  @P4 VIMNMX R5, PT, PT, R5, R8, PT ;  /* 0x0000000805054248 */ /* 0x001fe40003fe0100 */
[C---:B------:R-:W-:Y:S02]  /*28d0*/  ISETP.GT.AND P4, PT, R2.reuse, 0xc0, PT ;  /* 0x000000c00200780c */ /* 0x040fe40003f84270 */
[----:B------:R-:W-:Y:S02]  /*28e0*/  @P3 VIMNMX R5, PT, PT, R5, R9, PT ;  /* 0x0000000905053248 */ /* 0x000fe40003fe0100 */
[----:B------:R-:W-:Y:S02]  /*28f0*/  ISETP.GT.AND P3, PT, R2, 0xe0, PT ;  /* 0x000000e00200780c */ /* 0x000fe40003f64270 */
[----:B------:R-:W-:-:S04]  /*2900*/  @P1 VIMNMX R5, PT, PT, R5, R10, PT ;  /* 0x0000000a05051248 */ /* 0x000fc80003fe0100 */
[----:B------:R-:W-:-:S04]  /*2910*/  @P2 VIMNMX R5, PT, PT, R5, R11, PT ;  /* 0x0000000b05052248 */ /* 0x000fc80003fe0100 */
[----:B--2---:R-:W-:-:S04]  /*2920*/  @P4 VIMNMX R5, PT, PT, R5, R6, PT ;  /* 0x0000000605054248 */ /* 0x004fc80003fe0100 */
[----:B------:R-:W-:Y:S01]  /*2930*/  @P3 VIMNMX R5, PT, PT, R5, R7, PT ;  /* 0x0000000705053248 */ /* 0x000fe20003fe0100 */
[----:B------:R-:W-:Y:S06]  /*2940*/  BRA `(.L_x_204) ;  /* 0x0000000c00947947 */ /* 0x000fec0003800000 */
.L_x_217:
[----:B------:R-:W0:Y:S01]  /*2950*/  S2R R8, SR_TID.X ;  /* 0x0000000000087919 */ /* 0x000e220000002100 */
[----:B------:R-:W0:Y:S02]  /*2960*/  LDC.64 R4, c[0x0][0x380] ;  /* 0x0000e000ff047b82 */ /* 0x000e240000000a00 */
[----:B0-----:R-:W-:-:S05]  /*2970*/  IMAD.WIDE.U32 R4, R8, 0x4, R4 ;  /* 0x0000000408047825 */ /* 0x001fca00078e0004 */
[----:B------:R-:W2:Y:S04]  /*2980*/  LDG.E.CONSTANT R20, desc[UR6][R4.64] ;  /* 0x0000000604147981 */ /* 0x000ea8000c1e9900 */
[----:B------:R-:W2:Y:S04]  /*2990*/  LDG.E.CONSTANT R0, desc[UR6][R4.64+0x400] ;  /* 0x0004000604007981 */ /* 0x000ea8000c1e9900 */
[----:B------:R-:W2:Y:S04]  /*29a0*/  LDG.E.CONSTANT R3, desc[UR6][R4.64+0x800] ;  /* 0x0008000604037981 */ /* 0x000ea8000c1e9900 */
[----:B------:R-:W3:Y:S04]  /*29b0*/  LDG.E.CONSTANT R6, desc[UR6][R4.64+0xc00] ;  /* 0x000c000604067981 */ /* 0x000ee8000c1e9900 */
[----:B------:R-:W3:Y:S04]  /*29c0*/  LDG.E.CONSTANT R7, desc[UR6][R4.64+0x1000] ;  /* 0x0010000604077981 */ /* 0x000ee8000c1e9900 */
[----:B------:R-:W3:Y:S04]  /*29d0*/  LDG.E.CONSTANT R9, desc[UR6][R4.64+0x1400] ;  /* 0x0014000604097981 */ /* 0x000ee8000c1e9900 */
[----:B------:R-:W4:Y:S04]  /*29e0*/  LDG.E.CONSTANT R10, desc[UR6][R4.64+0x1800] ;  /* 0x00180006040a7981 */ /* 0x000f28000c1e9900 */
[----:B------:R-:W4:Y:S04]  /*29f0*/  LDG.E.CONSTANT R11, desc[UR6][R4.64+0x1c00] ;  /* 0x001c0006040b7981 */ /* 0x000f28000c1e9900 */
[----:B------:R-:W4:Y:S04]  /*2a00*/  LDG.E.CONSTANT R12, desc[UR6][R4.64+0x2000] ;  /* 0x00200006040c7981 */ /* 0x000f28000c1e9900 */
[----:B------:R-:W5:Y:S04]  /*2a10*/  LDG.E.CONSTANT R13, desc[UR6][R4.64+0x2400] ;  /* 0x00240006040d7981 */ /* 0x000f68000c1e9900 */
[----:B------:R-:W5:Y:S04]  /*2a20*/  LDG.E.CONSTANT R14, desc[UR6][R4.64+0x2800] ;  /* 0x00280006040e7981 */ /* 0x000f68000c1e9900 */
[----:B------:R-:W5:Y:S04]  /*2a30*/  LDG.E.CONSTANT R15, desc[UR6][R4.64+0x2c00] ;  /* 0x002c0006040f7981 */ /* 0x000f68000c1e9900 */
[----:B------:R-:W5:Y:S04]  /*2a40*/  LDG.E.CONSTANT R16, desc[UR6][R4.64+0x3000] ;  /* 0x0030000604107981 */ /* 0x000f68000c1e9900 */
[----:B------:R-:W5:Y:S04]  /*2a50*/  LDG.E.CONSTANT R17, desc[UR6][R4.64+0x3400] ;  /* 0x0034000604117981 */ /* 0x000f68000c1e9900 */
[----:B------:R-:W5:Y:S04]  /*2a60*/  LDG.E.CONSTANT R18, desc[UR6][R4.64+0x3800] ;  /* 0x0038000604127981 */ /* 0x000f68000c1e9900 */
[----:B------:R-:W5:Y:S01]  /*2a70*/  LDG.E.CONSTANT R19, desc[UR6][R4.64+0x3c00] ;  /* 0x003c000604137981 */ /* 0x000f62000c1e9900 */
[----:B------:R-:W-:-:S02]  /*2a80*/  ISETP.GE.U32.AND P0, PT, R2, 0x2000, PT ;  /* 0x000020000200780c */ /* 0x000fc40003f06070 */
[----:B--2---:R-:W-:Y:S02]  /*2a90*/  VIMNMX3 R0, R20, R0, R3, PT ;  /* 0x000000001400720f */ /* 0x004fe40003800103 */
[----:B---3--:R-:W-:Y:S02]  /*2aa0*/  VIMNMX3 R7, R6, R7, R9, PT ;  /* 0x000000070607720f */ /* 0x008fe40003800109 */
[----:B----4-:R-:W-:Y:S01]  /*2ab0*/  VIMNMX3 R10, R10, R11, R12, PT ;  /* 0x0000000b0a0a720f */ /* 0x010fe2000380010c */
[----:B------:R-:W-:-:S03]  /*2ac0*/  IMAD.MOV.U32 R11, RZ, RZ, 0x1000 ;  /* 0x00001000ff0b7424 */ /* 0x000fc600078e00ff */
[----:B------:R-:W-:Y:S02]  /*2ad0*/  VIMNMX3 R0, R0, R7, R10, PT ;  /* 0x000000070000720f */ /* 0x000fe4000380010a */
[----:B-----5:R-:W-:Y:S02]  /*2ae0*/  VIMNMX3 R14, R13, R14, R15, PT ;  /* 0x0000000e0d0e720f */ /* 0x020fe4000380010f */
[----:B------:R-:W-:-:S04]  /*2af0*/  VIMNMX3 R16, R16, R17, R18, PT ;  /* 0x000000111010720f */ /* 0x000fc80003800112 */
[----:B------:R-:W-:-:S04]  /*2b00*/  VIMNMX3 R19, R14, R16, R19, PT ;  /* 0x000000100e13720f */ /* 0x000fc80003800113 */
[----:B------:R-:W-:Y:S01]  /*2b10*/  VIMNMX R0, PT, PT, R0, R19, PT ;  /* 0x0000001300007248 */ /* 0x000fe20003fe0100 */
[----:B------:R-:W-:Y:S06]  /*2b20*/  @!P0 BRA `(.L_x_231) ;  /* 0x0000000000908947 */ /* 0x000fec0003800000 */
[----:B------:R-:W0:Y:S01]  /*2b30*/  LDC R3, c[0x0][0x390] ;  /* 0x0000e400ff037b82 */ /* 0x000e220000000800 */
[----:B------:R-:W-:Y:S02]  /*2b40*/  VIADD R10, R2, 0xfffff000 ;  /* 0xfffff000020a7836 */ /* 0x000fe40000000000 */
[----:B------:R-:W-:-:S07]  /*2b50*/  IMAD.MOV.U32 R11, RZ, RZ, 0x1000 ;  /* 0x00001000ff0b7424 */ /* 0x000fce00078e00ff */
.L_x_233:
[----:B------:R-:W-:-:S05]  /*2b60*/  IMAD.WIDE R6, R11, 0x4, R4 ;  /* 0x000000040b067825 */ /* 0x000fca00078e0204 */
        /* <DEDUP_REMOVED lines=14> */
[----:B------:R-:W5:Y:S04]  /*2c50*/  LDG.E.CONSTANT R12, desc[UR6][R6.64+0x3800] ;  /* 0x00380006060c7981 */ /* 0x000f68000c1e9900 */
[----:B------:R-:W5:Y:S01]  /*2c60*/  LDG.E.CONSTANT R15, desc[UR6][R6.64+0x3c00] ;  /* 0x003c0006060f7981 */ /* 0x000f62000c1e9900 */
[----:B--2---:R-:W-:Y:S01]  /*2c70*/  VIMNMX3 R17, R0, R17, R2, PT ;  /* 0x000000110011720f */ /* 0x004fe20003800102 */
[----:B0-----:R-:W-:-:S04]  /*2c80*/  IMAD.MOV.U32 R2, RZ, RZ, R3 ;  /* 0x000000ffff027224 */ /* 0x001fc800078e0003 */
[----:B------:R-:W-:-:S05]  /*2c90*/  IMAD.IADD R0, R2, 0x1, -R11 ;  /* 0x0000000102007824 */ /* 0x000fca00078e0a0b */
[----:B------:R-:W-:Y:S02]  /*2ca0*/  ISETP.GE.AND P0, PT, R0, 0x1000, PT ;  /* 0x000010000000780c */ /* 0x000fe40003f06270 */
[----:B---3--:R-:W-:Y:S02]  /*2cb0*/  VIMNMX3 R16, R16, R19, R18, PT ;  /* 0x000000131010720f */ /* 0x008fe40003800112 */
[----:B----4-:R-:W-:-:S04]  /*2cc0*/  VIMNMX3 R20, R20, R21, R22, PT ;  /* 0x000000151414720f */ /* 0x010fc80003800116 */
[----:B------:R-:W-:Y:S02]  /*2cd0*/  VIMNMX3 R16, R17, R16, R20, PT ;  /* 0x000000101110720f */ /* 0x000fe40003800114 */
[----:B-----5:R-:W-:Y:S02]  /*2ce0*/  VIMNMX3 R23, R23, R24, R25, PT ;  /* 0x000000181717720f */ /* 0x020fe40003800119 */
[----:B------:R-:W-:Y:S02]  /*2cf0*/  VIMNMX3 R14, R14, R13, R9, PT ;  /* 0x0000000d0e0e720f */ /* 0x000fe40003800109 */
[----:B------:R-:W-:-:S04]  /*2d00*/  VIMNMX R12, PT, PT, R12, R15, PT ;  /* 0x0000000f0c0c7248 */ /* 0x000fc80003fe0100 */
[----:B------:R-:W-:-:S04]  /*2d10*/  VIMNMX3 R23, R23, R14, R12, PT ;  /* 0x0000000e1717720f */ /* 0x000fc8000380010c */
[----:B------:R-:W-:Y:S01]  /*2d20*/  VIMNMX R0, PT, PT, R16, R23, PT ;  /* 0x0000001710007248 */ /* 0x000fe20003fe0100 */
[----:B------:R-:W-:Y:S06]  /*2d30*/  @!P0 BRA `(.L_x_232) ;  /* 0x0000000400fc8947 */ /* 0x000fec0003800000 */
[----:B------:R-:W-:-:S05]  /*2d40*/  VIADD R11, R11, 0x1000 ;  /* 0x000010000b0b7836 */ /* 0x000fca0000000000 */
[----:B------:R-:W-:-:S13]  /*2d50*/  ISETP.GT.AND P0, PT, R11, R10, PT ;  /* 0x0000000a0b00720c */ /* 0x000fda0003f04270 */
[----:B------:R-:W-:Y:S05]  /*2d60*/  @!P0 BRA `(.L_x_233) ;  /* 0xfffffffc007c8947 */ /* 0x000fea000383ffff */
.L_x_231:
[----:B------:R-:W-:-:S13]  /*2d70*/  ISETP.GE.AND P0, PT, R11, R2, PT ;  /* 0x000000020b00720c */ /* 0x000fda0003f06270 */
[----:B------:R-:W-:Y:S05]  /*2d80*/  @P0 BRA `(.L_x_232) ;  /* 0x0000000400e80947 */ /* 0x000fea0003800000 */
[----:B------:R-:W-:Y:S01]  /*2d90*/  IMAD.IADD R9, R2, 0x1, -R11 ;  /* 0x0000000102097824 */ /* 0x000fe200078e0a0b */
[----:B------:R-:W-:Y:S04]  /*2da0*/  BSSY.RECONVERGENT B1, `(.L_x_232) ;  /* 0x0000078000017945 */ /* 0x000fe80003800200 */
[----:B------:R-:W-:-:S13]  /*2db0*/  ISETP.GE.AND P0, PT, R8, R9, PT ;  /* 0x000000090800720c */ /* 0x000fda0003f06270 */
[----:B------:R-:W-:Y:S05]  /*2dc0*/  @P0 BRA `(.L_x_234) ;  /* 0x0000000400d40947 */ /* 0x000fea0003800000 */
[----:B------:R-:W-:Y:S01]  /*2dd0*/  LOP3.LUT R3, RZ, R8, RZ, 0x33, !PT ;  /* 0x00000008ff037212 */ /* 0x000fe200078e33ff */
[----:B------:R-:W-:Y:S01]  /*2de0*/  BSSY.RECONVERGENT B2, `(.L_x_235) ;  /* 0x0000015000027945 */ /* 0x000fe20003800200 */
[----:B------:R-:W-:Y:S02]  /*2df0*/  IMAD.MOV.U32 R10, RZ, RZ, R8 ;  /* 0x000000ffff0a7224 */ /* 0x000fe400078e0008 */
[----:B------:R-:W-:-:S04]  /*2e00*/  IADD3 R2, PT, PT, -R11, R2, R3 ;  /* 0x000000020b027210 */ /* 0x000fc80007ffe103 */
[C---:B------:R-:W-:Y:S02]  /*2e10*/  LOP3.LUT R3, R2.reuse, 0x300, RZ, 0xc0, !PT ;  /* 0x0000030002037812 */ /* 0x040fe400078ec0ff */
[----:B------:R-:W-:Y:S02]  /*2e20*/  ISETP.GE.U32.AND P1, PT, R2, 0x300, PT ;  /* 0x000003000200780c */ /* 0x000fe40003f26070 */
[----:B------:R-:W-:-:S13]  /*2e30*/  ISETP.NE.AND P0, PT, R3, 0x300, PT ;  /* 0x000003000300780c */ /* 0x000fda0003f05270 */
[----:B------:R-:W-:Y:S05]  /*2e40*/  @!P0 BRA `(.L_x_236) ;  /* 0x0000000000388947 */ /* 0x000fea0003800000 */
[----:B------:R-:W0:Y:S01]  /*2e50*/  LDC.64 R4, c[0x0][0x380] ;  /* 0x0000e000ff047b82 */ /* 0x000e220000000a00 */
[----:B------:R-:W-:Y:S01]  /*2e60*/  LEA.HI R2, R2, 0x1, RZ, 0x18 ;  /* 0x0000000102027811 */ /* 0x000fe200078fc0ff */
[----:B------:R-:W-:Y:S02]  /*2e70*/  IMAD.IADD R7, R8, 0x1, R11 ;  /* 0x0000000108077824 */ /* 0x000fe400078e020b */
[----:B------:R-:W-:Y:S01]  /*2e80*/  IMAD.MOV.U32 R10, RZ, RZ, R8 ;  /* 0x000000ffff0a7224 */ /* 0x000fe200078e0008 */
[----:B------:R-:W-:-:S05]  /*2e90*/  LOP3.LUT R2, R2, 0x3, RZ, 0xc0, !PT ;  /* 0x0000000302027812 */ /* 0x000fca00078ec0ff */
[----:B------:R-:W-:-:S07]  /*2ea0*/  IMAD.MOV R6, RZ, RZ, -R2 ;  /* 0x000000ffff067224 */ /* 0x000fce00078e0a02 */
.L_x_237:
        /* <DEDUP_REMOVED lines=8> */
.L_x_236:
[----:B------:R-:W-:Y:S05]  /*2f30*/  BSYNC.RECONVERGENT B2 ;  /* 0x0000000000027941 */ /* 0x000fea0003800200 */
.L_x_235:
        /* <DEDUP_REMOVED lines=16> */
.L_x_240:
        /* <DEDUP_REMOVED lines=39> */
.L_x_239:
[----:B------:R-:W-:Y:S05]  /*32b0*/  BSYNC.RECONVERGENT B2 ;  /* 0x0000000000027941 */ /* 0x000fea0003800200 */
.L_x_238:
        /* <DEDUP_REMOVED lines=10> */
[----:B------:R-:W5:Y:S01]  /*3360*/  LDG.E.CONSTANT R16, desc[UR6][R2.64+0x1400] ;  /* 0x0014000602107981 */ /* 0x000f62000c1e9900 */
[----:B0-----:R-:W-:-:S04]  /*3370*/  IMAD.WIDE.U32 R4, R11, 0x4, R6 ;  /* 0x000000040b047825 */ /* 0x001fc800078e0006 */
[----:B------:R-:W-:Y:S02]  /*3380*/  IMAD.WIDE.U32 R6, R13, 0x4, R6 ;  /* 0x000000040d067825 */ /* 0x000fe400078e0006 */
[----:B------:R0:W2:Y:S04]  /*3390*/  LDG.E.CONSTANT R5, desc[UR6][R4.64] ;  /* 0x0000000604057981 */ /* 0x0000a8000c1e9900 */
[----:B------:R1:W3:Y:S04]  /*33a0*/  LDG.E.CONSTANT R13, desc[UR6][R2.64] ;  /* 0x00000006020d7981 */ /* 0x0002e8000c1e9900 */
[----:B------:R-:W4:Y:S01]  /*33b0*/  LDG.E.CONSTANT R7, desc[UR6][R6.64] ;  /* 0x0000000606077981 */ /* 0x000f22000c1e9900 */
[----:B0-----:R-:W-:Y:S01]  /*33c0*/  IADD3 R4, P1, PT, R2, 0x2000, RZ ;  /* 0x0000200002047810 */ /* 0x001fe20007f3e0ff */
[----:B------:R-:W-:Y:S01]  /*33d0*/  VIADD R10, R10, 0x800 ;  /* 0x000008000a0a7836 */ /* 0x000fe20000000000 */
[----:B------:R-:W-:Y:S01]  /*33e0*/  PLOP3.LUT P0, PT, PT, PT, PT, 0x8, 0x80 ;  /* 0x000000000080781c */ /* 0x000fe20003f0e170 */
[----:B------:R-:W-:-:S02]  /*33f0*/  VIADD R11, R11, 0x800 ;  /* 0x000008000b0b7836 */ /* 0x000fc40000000000 */
[----:B-1----:R-:W-:Y:S01]  /*3400*/  IMAD.MOV.U32 R2, RZ, RZ, R4 ;  /* 0x000000ffff027224 */ /* 0x002fe200078e0004 */
[----:B--2---:R-:W-:-:S04]  /*3410*/  VIMNMX3 R12, R0, R5, R12, PT ;  /* 0x00000005000c720f */ /* 0x004fc8000380010c */
[----:B---3--:R-:W-:Y:S01]  /*3420*/  VIMNMX3 R12, R12, R13, R14, PT ;  /* 0x0000000d0c0c720f */ /* 0x008fe2000380010e */
[----:B------:R-:W-:-:S03]  /*3430*/  IMAD.X R5, RZ, RZ, R3, P1 ;  /* 0x000000ffff057224 */ /* 0x000fc600008e0603 */
[----:B----4-:R-:W-:Y:S01]  /*3440*/  VIMNMX3 R12, R12, R7, R15, PT ;  /* 0x000000070c0c720f */ /* 0x010fe2000380010f */
[----:B------:R-:W-:-:S03]  /*3450*/  IMAD.MOV.U32 R3, RZ, RZ, R5 ;  /* 0x000000ffff037224 */ /* 0x000fc600078e0005 */
[----:B-----5:R-:W-:-:S07]  /*3460*/  VIMNMX3 R0, R12, R17, R16, PT ;  /* 0x000000110c00720f */ /* 0x020fce0003800110 */
.L_x_242:
[----:B------:R-:W-:Y:S05]  /*3470*/  BSYNC.RECONVERGENT B2 ;  /* 0x0000000000027941 */ /* 0x000fea0003800200 */
.L_x_241:
        /* <DEDUP_REMOVED lines=10> */
.L_x_234:
[----:B------:R-:W-:Y:S05]  /*3520*/  BSYNC.RECONVERGENT B1 ;  /* 0x0000000000017941 */ /* 0x000fea0003800200 */
.L_x_232:
[----:B------:R-:W0:Y:S01]  /*3530*/  S2R R6, SR_LANEID ;  /* 0x0000000000067919 */ /* 0x000e220000000000 */
[----:B------:R-:W-:-:S05]  /*3540*/  IMAD.MOV.U32 R5, RZ, RZ, R0 ;  /* 0x000000ffff057224 */ /* 0x000fca00078e0000 */
        /* <DEDUP_REMOVED lines=30> */
[----:B0-----:R-:W-:Y:S04]  /*3730*/  LDS R0, [UR4+0xc] ;  /* 0x00000c04ff007984 */ /* 0x001fe80008000800 */
[----:B------:R-:W0:Y:S04]  /*3740*/  LDS.128 R8, [UR4+0x10] ;  /* 0x00001004ff087984 */ /* 0x000e280008000c00 */
[----:B------:R-:W1:Y:S01]  /*3750*/  LDS.64 R2, [UR4+0x20] ;  /* 0x00002004ff027984 */ /* 0x000e620008000a00 */
[----:B0-----:R-:W-:-:S04]  /*3760*/  VIMNMX3 R0, R5, R0, R8, PT ;  /* 0x000000000500720f */ /* 0x001fc80003800108 */
[----:B------:R-:W-:-:S04]  /*3770*/  VIMNMX3 R0, R0, R9, R10, PT ;  /* 0x000000090000720f */ /* 0x000fc8000380010a */
[----:B-1----:R-:W-:-:S04]  /*3780*/  VIMNMX3 R0, R0, R11, R2, PT ;  /* 0x0000000b0000720f */ /* 0x002fc80003800102 */
[----:B------:R-:W-:-:S07]  /*3790*/  VIMNMX R5, PT, PT, R0, R3, PT ;  /* 0x0000000300057248 */ /* 0x000fce0003fe0100 */
.L_x_204:
[----:B------:R-:W-:Y:S05]  /*37a0*/  BSYNC.RECONVERGENT B0 ;  /* 0x0000000000007941 */ /* 0x000fea0003800200 */
.L_x_188:
[----:B------:R-:W-:Y:S05]  /*37b0*/  @P0 EXIT ;  /* 0x000000000000094d */ /* 0x000fea0003800000 */
[----:B0-23--:R-:W0:Y:S01]  /*37c0*/  LDC.64 R2, c[0x0][0x388] ;  /* 0x0000e200ff027b82 */ /* 0x00de220000000a00 */
[----:B------:R-:W1:Y:S02]  /*37d0*/  LDCU UR4, c[0x0][0x398] ;  /* 0x00007300ff0477ac */ /* 0x000e640008000800 */
[----:B-1--4-:R-:W-:-:S05]  /*37e0*/  VIMNMX R5, PT, PT, R5, UR4, PT ;  /* 0x0000000405057c48 */ /* 0x012fca000bfe0100 */
[----:B0-----:R-:W-:Y:S01]  /*37f0*/  STG.E desc[UR6][R2.64], R5 ;  /* 0x0000000502007986 */ /* 0x001fe2000c101906 */
[----:B------:R-:W-:Y:S05]  /*3800*/  EXIT ;  /* 0x000000000000794d */ /* 0x000fea0003800000 */
.L_x_243:
        /* <DEDUP_REMOVED lines=15> */
.L_x_430:


//--------------------- .text._ZN3cub18CUB_300001_SM_10006detail6reduce18DeviceReduceKernelINS2_10policy_hubIiyN4cuda3__47minimumIiEEE10Policy1000EN6thrust24THRUST_300001_SM_1000_NS6detail15normal_iteratorINSC_10device_ptrIiEEEEyS8_iNS5_3std3__410__identityEEEvT0_PT3_T1_NS0_13GridEvenShareISO_EET2_T4_ --------------------------
	.section	.text._ZN3cub18CUB_300001_SM_10006detail6reduce18DeviceReduceKernelINS2_10policy_hubIiyN4cuda3__47minimumIiEEE10Policy1000EN6thrust24THRUST_300001_SM_1000_NS6detail15normal_iteratorINSC_10device_ptrIiEEEEyS8_iNS5_3std3__410__identityEEEvT0_PT3_T1_NS0_13GridEvenShareISO_EET2_T4_,"ax",@progbits
	.align	128
        .global         _ZN3cub18CUB_300001_SM_10006detail6reduce18DeviceReduceKernelINS2_10policy_hubIiyN4cuda3__47minimumIiEEE10Policy1000EN6thrust24THRUST_300001_SM_1000_NS6detail15normal_iteratorINSC_10device_ptrIiEEEEyS8_iNS5_3std3__410__identityEEEvT0_PT3_T1_NS0_13GridEvenShareISO_EET2_T4_
        .type           _ZN3cub18CUB_300001_SM_10006detail6reduce18DeviceReduceKernelINS2_10policy_hubIiyN4cuda3__47minimumIiEEE10Policy1000EN6thrust24THRUST_300001_SM_1000_NS6detail15normal_iteratorINSC_10device_ptrIiEEEEyS8_iNS5_3std3__410__identityEEEvT0_PT3_T1_NS0_13GridEvenShareISO_EET2_T4_,@function
        .size           _ZN3cub18CUB_300001_SM_10006detail6reduce18DeviceReduceKernelINS2_10policy_hubIiyN4cuda3__47minimumIiEEE10Policy1000EN6thrust24THRUST_300001_SM_1000_NS6detail15normal_iteratorINSC_10device_ptrIiEEEEyS8_iNS5_3std3__410__identityEEEvT0_PT3_T1_NS0_13GridEvenShareISO_EET2_T4_,(.L_x_431 - _ZN3cub18CUB_300001_SM_10006detail6reduce18DeviceReduceKernelINS2_10policy_hubIiyN4cuda3__47minimumIiEEE10Policy1000EN6thrust24THRUST_300001_SM_1000_NS6detail15normal_iteratorINSC_10device_ptrIiEEEEyS8_iNS5_3std3__410__identityEEEvT0_PT3_T1_NS0_13GridEvenShareISO_EET2_T4_)
        .other          _ZN3cub18CUB_300001_SM_10006detail6reduce18DeviceReduceKernelINS2_10policy_hubIiyN4cuda3__47minimumIiEEE10Policy1000EN6thrust24THRUST_300001_SM_1000_NS6detail15normal_iteratorINSC_10device_ptrIiEEEEyS8_iNS5_3std3__410__identityEEEvT0_PT3_T1_NS0_13GridEvenShareISO_EET2_T4_,@"STO_CUDA_ENTRY STV_DEFAULT"
_ZN3cub18CUB_300001_SM_10006detail6reduce18DeviceReduceKernelINS2_10policy_hubIiyN4cuda3__47minimumIiEEE10Policy1000EN6thrust24THRUST_300001_SM_1000_NS6detail15normal_iteratorINSC_10device_ptrIiEEEEyS8_iNS5_3std3__410__identityEEEvT0_PT3_T1_NS0_13GridEvenShareISO_EET2_T4_:
.text._ZN3cub18CUB_300001_SM_10006detail6reduce18DeviceReduceKernelINS2_10policy_hubIiyN4cuda3__47minimumIiEEE10Policy1000EN6thrust24THRUST_300001_SM_1000_NS6detail15normal_iteratorINSC_10device_ptrIiEEEEyS8_iNS5_3std3__410__identityEEEvT0_PT3_T1_NS0_13GridEvenShareISO_EET2_T4_:
[----:B------:R-:W-:Y:S08]  /*0000*/  LDC R1, c[0x0][0x37c] ;  /* 0x0000df00ff017b82 */ /* 0x000ff00000000800 */
[----:B------:R-:W0:Y:S01]  /*0010*/  S2UR UR16, SR_CTAID.X ;  /* 0x00000000001079c3 */ /* 0x000e220000002500 */
[----:B------:R-:W1:Y:S01]  /*0020*/  LDCU.64 UR8, c[0x0][0x3b8] ;  /* 0x00007700ff0877ac */ /* 0x000e620008000a00 */
[----:B------:R-:W-:Y:S01]  /*0030*/  BSSY.RECONVERGENT B0, `(.L_x_244) ;  /* 0x00001f8000007945 */ /* 0x000fe20003800200 */
[----:B------:R-:W2:Y:S01]  /*0040*/  LDCU UR5, c[0x0][0x3c0] ;  /* 0x00007800ff0577ac */ /* 0x000ea20008000800 */
[----:B------:R-:W3:Y:S01]  /*0050*/  LDCU.64 UR14, c[0x0][0x358] ;  /* 0x00006b00ff0e77ac */ /* 0x000ee20008000a00 */
[----:B-1----:R-:W-:-:S02]  /*0060*/  IMAD.U32 R2, RZ, RZ, UR8 ;  /* 0x00000008ff027e24 */ /* 0x002fc4000f8e00ff */
[----:B------:R-:W-:Y:S01]  /*0070*/  IMAD.U32 R3, RZ, RZ, UR9 ;  /* 0x00000009ff037e24 */ /* 0x000fe2000f8e00ff */
[----:B--2---:R-:W-:Y:S02]  /*0080*/  USHF.L.U32 UR5, UR5, 0xc, URZ ;  /* 0x0000000c05057899 */ /* 0x004fe400080006ff */
[----:B0-----:R-:W-:Y:S02]  /*0090*/  USHF.L.U32 UR7, UR16, 0xc, URZ ;  /* 0x0000000c10077899 */ /* 0x001fe400080006ff */
[----:B------:R-:W-:-:S04]  /*00a0*/  USHF.R.S32.HI UR4, URZ, 0x1f, UR5 ;  /* 0x0000001fff047899 */ /* 0x000fc80008011405 */
[----:B------:R-:W-:-:S04]  /*00b0*/  IADD3 R23, P1, PT, R2, -UR7, RZ ;  /* 0x8000000702177c10 */ /* 0x000fc8000ff3e0ff */
[----:B------:R-:W-:Y:S02]  /*00c0*/  ISETP.GT.U32.AND P0, PT, R23, 0xfff, PT ;  /* 0x00000fff1700780c */ /* 0x000fe40003f04070 */
[----:B------:R-:W-:-:S04]  /*00d0*/  IADD3.X R22, PT, PT, R3, -0x1, RZ, P1, !PT ;  /* 0xffffffff03167810 */ /* 0x000fc80000ffe4ff */
[----:B------:R-:W-:-:S13]  /*00e0*/  ISETP.GT.U32.AND.EX P0, PT, R22, RZ, PT, P0 ;  /* 0x000000ff1600720c */ /* 0x000fda0003f04100 */
[----:B---3--:R-:W-:Y:S05]  /*00f0*/  @P0 BRA `(.L_x_245) ;  /* 0x0000000c00840947 */ /* 0x008fea0003800000 */
[----:B------:R-:W0:Y:S01]  /*0100*/  S2R R0, SR_TID.X ;  /* 0x0000000000007919 */ /* 0x000e220000002100 */
[----:B------:R-:W-:Y:S01]  /*0110*/  VIADD R3, R2, -UR7 ;  /* 0x8000000702037c36 */ /* 0x000fe20008000000 */
[----:B------:R-:W-:Y:S01]  /*0120*/  BSSY.RECONVERGENT B1, `(.L_x_246) ;  /* 0x000000a000017945 */ /* 0x000fe20003800200 */
[----:B------:R-:W-:-:S03]  /*0130*/  IMAD.MOV.U32 R4, RZ, RZ, RZ ;  /* 0x000000ffff047224 */ /* 0x000fc600078e00ff */
[----:B0-----:R-:W-:Y:S01]  /*0140*/  ISETP.GE.AND P0, PT, R0, R3, PT ;  /* 0x000000030000720c */ /* 0x001fe20003f06270 */
[----:B------:R-:W-:-:S12]  /*0150*/  IMAD.MOV.U32 R6, RZ, RZ, R0 ;  /* 0x000000ffff067224 */ /* 0x000fd800078e0000 */
[----:B------:R-:W-:Y:S05]  /*0160*/  @P0 BRA `(.L_x_247) ;  /* 0x0000000000140947 */ /* 0x000fea0003800000 */
[----:B------:R-:W0:Y:S01]  /*0170*/  LDC.64 R4, c[0x0][0x380] ;  /* 0x0000e000ff047b82 */ /* 0x000e220000000a00 */
[----:B------:R-:W-:-:S04]  /*0180*/  VIADD R7, R0, UR7 ;  /* 0x0000000700077c36 */ /* 0x000fc80008000000 */
[----:B0-----:R-:W-:-:S06]  /*0190*/  IMAD.WIDE.U32 R4, R7, 0x4, R4 ;  /* 0x0000000407047825 */ /* 0x001fcc00078e0004 */
[----:B------:R0:W5:Y:S01]  /*01a0*/  LDG.E R4, desc[UR14][R4.64] ;  /* 0x0000000e04047981 */ /* 0x000162000c1e1900 */
[----:B------:R-:W-:-:S07]  /*01b0*/  VIADD R6, R0, 0x100 ;  /* 0x0000010000067836 */ /* 0x000fce0000000000 */
.L_x_247:
[----:B------:R-:W-:Y:S05]  /*01c0*/  BSYNC.RECONVERGENT B1 ;  /* 0x0000000000017941 */ /* 0x000fea0003800200 */
.L_x_246:
[----:B------:R-:W-:Y:S01]  /*01d0*/  ISETP.GE.AND P0, PT, R6, R3, PT ;  /* 0x000000030600720c */ /* 0x000fe20003f06270 */
[----:B------:R-:W-:-:S12]  /*01e0*/  BSSY.RECONVERGENT B1, `(.L_x_248) ;  /* 0x000006c000017945 */ /* 0x000fd80003800200 */
[----:B------:R-:W-:Y:S05]  /*01f0*/  @P0 BRA `(.L_x_249) ;  /* 0x0000000400a80947 */ /* 0x000fea0003800000 */
[----:B0-----:R-:W-:Y:S01]  /*0200*/  LOP3.LUT R5, RZ, R6, RZ, 0x33, !PT ;  /* 0x00000006ff057212 */ /* 0x001fe200078e33ff */
[----:B------:R-:W-:Y:S03]  /*0210*/  BSSY.RECONVERGENT B2, `(.L_x_250) ;  /* 0x0000030000027945 */ /* 0x000fe60003800200 */
[----:B------:R-:W-:-:S04]  /*0220*/  IADD3 R5, PT, PT, R2, -UR7, R5 ;  /* 0x8000000702057c10 */ /* 0x000fc8000fffe005 */
[C---:B------:R-:W-:Y:S02]  /*0230*/  ISETP.GE.U32.AND P1, PT, R5.reuse, 0xf00, PT ;  /* 0x00000f000500780c */ /* 0x040fe40003f26070 */
[----:B------:R-:W-:-:S04]  /*0240*/  LEA.HI R2, R5, 0x1, RZ, 0x18 ;  /* 0x0000000105027811 */ /* 0x000fc800078fc0ff */
[----:B------:R-:W-:-:S04]  /*0250*/  LOP3.LUT R21, R2, 0xf, RZ, 0xc0, !PT ;  /* 0x0000000f02157812 */ /* 0x000fc800078ec0ff */
[----:B------:R-:W-:-:S03]  /*0260*/  ISETP.NE.AND P0, PT, R21, RZ, PT ;  /* 0x000000ff1500720c */ /* 0x000fc60003f05270 */
[----:B------:R-:W-:Y:S10]  /*0270*/  @!P1 BRA `(.L_x_251) ;  /* 0x0000000000a49947 */ /* 0x000ff40003800000 */
[----:B------:R-:W0:Y:S01]  /*0280*/  LDCU.64 UR8, c[0x0][0x380] ;  /* 0x00007000ff0877ac */ /* 0x000e220008000a00 */
[----:B------:R-:W-:Y:S01]  /*0290*/  IMAD.WIDE.U32 R8, R6, 0x4, RZ ;  /* 0x0000000406087825 */ /* 0x000fe200078e00ff */
[----:B------:R-:W-:Y:S01]  /*02a0*/  LOP3.LUT R5, R2, 0x1fffff0, RZ, 0xc0, !PT ;  /* 0x01fffff002057812 */ /* 0x000fe200078ec0ff */
[----:B------:R-:W-:-:S04]  /*02b0*/  UIMAD.WIDE.U32 UR4, UR16, 0x4000, URZ ;  /* 0x00004000100478a5 */ /* 0x000fc8000f8e00ff */
[----:B------:R-:W-:Y:S02]  /*02c0*/  IMAD.MOV R5, RZ, RZ, -R5 ;  /* 0x000000ffff057224 */ /* 0x000fe400078e0a05 */
[----:B------:R-:W-:Y:S02]  /*02d0*/  LOP3.LUT R14, R8, UR4, RZ, 0xfc, !PT ;  /* 0x00000004080e7c12 */ /* 0x000fe4000f8efcff */
[----:B------:R-:W-:Y:S02]  /*02e0*/  LOP3.LUT R9, R9, UR5, RZ, 0xfc, !PT ;  /* 0x0000000509097c12 */ /* 0x000fe4000f8efcff */
[----:B0-----:R-:W-:-:S04]  /*02f0*/  IADD3 R14, P1, PT, R14, UR8, RZ ;  /* 0x000000080e0e7c10 */ /* 0x001fc8000ff3e0ff */
[----:B------:R-:W-:-:S04]  /*0300*/  IADD3 R14, P2, PT, R14, 0x2000, RZ ;  /* 0x000020000e0e7810 */ /* 0x000fc80007f5e0ff */
[----:B------:R-:W-:-:S09]  /*0310*/  IADD3.X R9, PT, PT, RZ, UR9, R9, P2, P1 ;  /* 0x00000009ff097c10 */ /* 0x000fd200097e2409 */
.L_x_252:
[----:B------:R-:W-:-:S05]  /*0320*/  IMAD.MOV.U32 R8, RZ, RZ, R14 ;  /* 0x000000ffff087224 */ /* 0x000fca00078e000e */
[----:B------:R-:W2:Y:S04]  /*0330*/  LDG.E R15, desc[UR14][R8.64+-0x2000] ;  /* 0xffe0000e080f7981 */ /* 0x000ea8000c1e1900 */
[----:B------:R-:W2:Y:S04]  /*0340*/  LDG.E R16, desc[UR14][R8.64+-0x1c00] ;  /* 0xffe4000e08107981 */ /* 0x000ea8000c1e1900 */
[----:B------:R-:W3:Y:S04]  /*0350*/  LDG.E R18, desc[UR14][R8.64+-0x1800] ;  /* 0xffe8000e08127981 */ /* 0x000ee8000c1e1900 */
[----:B------:R-:W3:Y:S04]  /*0360*/  LDG.E R17, desc[UR14][R8.64+-0x1400] ;  /* 0xffec000e08117981 */ /* 0x000ee8000c1e1900 */
[----:B------:R-:W4:Y:S04]  /*0370*/  LDG.E R20, desc[UR14][R8.64+-0x1000] ;  /* 0xfff0000e08147981 */ /* 0x000f28000c1e1900 */
        /* <DEDUP_REMOVED lines=10> */
[----:B------:R0:W4:Y:S01]  /*0420*/  LDG.E R7, desc[UR14][R8.64+0x1c00] ;  /* 0x001c000e08077981 */ /* 0x000122000c1e1900 */
[----:B------:R-:W-:-:S02]  /*0430*/  VIADD R5, R5, 0x10 ;  /* 0x0000001005057836 */ /* 0x000fc40000000000 */
[----:B------:R-:W-:-:S03]  /*0440*/  VIADD R6, R6, 0x1000 ;  /* 0x0000100006067836 */ /* 0x000fc60000000000 */
[----:B------:R-:W-:Y:S02]  /*0450*/  ISETP.NE.AND P1, PT, R5, RZ, PT ;  /* 0x000000ff0500720c */ /* 0x000fe40003f25270 */
[----:B--2--5:R-:W-:-:S04]  /*0460*/  VIMNMX3 R15, R4, R15, R16, PT ;  /* 0x0000000f040f720f */ /* 0x024fc80003800110 */
[----:B---3--:R-:W-:-:S04]  /*0470*/  VIMNMX3 R15, R15, R18, R17, PT ;  /* 0x000000120f0f720f */ /* 0x008fc80003800111 */
[----:B----4-:R-:W-:-:S04]  /*0480*/  VIMNMX3 R15, R15, R20, R19, PT ;  /* 0x000000140f0f720f */ /* 0x010fc80003800113 */
[----:B------:R-:W-:-:S04]  /*0490*/  VIMNMX3 R15, R15, R22, R23, PT ;  /* 0x000000160f0f720f */ /* 0x000fc80003800117 */
[----:B------:R-:W-:-:S04]  /*04a0*/  VIMNMX3 R15, R15, R24, R25, PT ;  /* 0x000000180f0f720f */ /* 0x000fc80003800119 */
[----:B------:R-:W-:Y:S02]  /*04b0*/  VIMNMX3 R11, R15, R14, R11, PT ;  /* 0x0000000e0f0b720f */ /* 0x000fe4000380010b */
[----:B------:R-:W-:-:S05]  /*04c0*/  IADD3 R14, P2, PT, R8, 0x4000, RZ ;  /* 0x00004000080e7810 */ /* 0x000fca0007f5e0ff */
[----:B0-----:R-:W-:Y:S01]  /*04d0*/  IMAD.X R9, RZ, RZ, R9, P2 ;  /* 0x000000ffff097224 */ /* 0x001fe200010e0609 */
[----:B------:R-:W-:-:S04]  /*04e0*/  VIMNMX3 R10, R11, R13, R10, PT ;  /* 0x0000000d0b0a720f */ /* 0x000fc8000380010a */
[----:B------:R-:W-:Y:S01]  /*04f0*/  VIMNMX3 R4, R10, R12, R7, PT ;  /* 0x0000000c0a04720f */ /* 0x000fe20003800107 */
[----:B------:R-:W-:Y:S06]  /*0500*/  @P1 BRA `(.L_x_252) ;  /* 0xfffffffc00841947 */ /* 0x000fec000383ffff */
.L_x_251:
[----:B------:R-:W-:Y:S05]  /*0510*/  BSYNC.RECONVERGENT B2 ;  /* 0x0000000000027941 */ /* 0x000fea0003800200 */
.L_x_250:
[----:B------:R-:W-:Y:S05]  /*0520*/  @!P0 BRA `(.L_x_249) ;  /* 0x0000000000dc8947 */ /* 0x000fea0003800000 */
[----:B------:R-:W-:Y:S01]  /*0530*/  ISETP.GE.U32.AND P0, PT, R21, 0x8, PT ;  /* 0x000000081500780c */ /* 0x000fe20003f06070 */
[----:B------:R-:W-:Y:S01]  /*0540*/  BSSY.RECONVERGENT B2, `(.L_x_253) ;  /* 0x0000016000027945 */ /* 0x000fe20003800200 */
[----:B------:R-:W-:-:S04]  /*0550*/  LOP3.LUT R16, R2, 0x7, RZ, 0xc0, !PT ;  /* 0x0000000702107812 */ /* 0x000fc800078ec0ff */
[----:B------:R-:W-:-:S07]  /*0560*/  ISETP.NE.AND P1, PT, R16, RZ, PT ;  /* 0x000000ff1000720c */ /* 0x000fce0003f25270 */
[----:B------:R-:W-:Y:S06]  /*0570*/  @!P0 BRA `(.L_x_254) ;  /* 0x0000000000488947 */ /* 0x000fec0003800000 */
[----:B------:R-:W0:Y:S01]  /*0580*/  LDCU.64 UR4, c[0x0][0x380] ;  /* 0x00007000ff0477ac */ /* 0x000e220008000a00 */
[----:B------:R-:W-:-:S04]  /*0590*/  IADD3 R5, P0, PT, R6, UR7, RZ ;  /* 0x0000000706057c10 */ /* 0x000fc8000ff1e0ff */
[----:B------:R-:W-:Y:S02]  /*05a0*/  LEA.HI.X.SX32 R10, R6, RZ, 0x1, P0 ;  /* 0x000000ff060a7211 */ /* 0x000fe400000f0eff */
[----:B0-----:R-:W-:-:S04]  /*05b0*/  LEA R8, P0, R5, UR4, 0x2 ;  /* 0x0000000405087c11 */ /* 0x001fc8000f8010ff */
[----:B------:R-:W-:-:S05]  /*05c0*/  LEA.HI.X R9, R5, UR5, R10, 0x2, P0 ;  /* 0x0000000505097c11 */ /* 0x000fca00080f140a */
[----:B------:R-:W2:Y:S04]  /*05d0*/  LDG.E R5, desc[UR14][R8.64] ;  /* 0x0000000e08057981 */ /* 0x000ea8000c1e1900 */
[----:B------:R-:W2:Y:S04]  /*05e0*/  LDG.E R7, desc[UR14][R8.64+0x400] ;  /* 0x0004000e08077981 */ /* 0x000ea8000c1e1900 */
[----:B------:R-:W3:Y:S04]  /*05f0*/  LDG.E R10, desc[UR14][R8.64+0x800] ;  /* 0x0008000e080a7981 */ /* 0x000ee8000c1e1900 */
[----:B------:R-:W3:Y:S04]  /*0600*/  LDG.E R11, desc[UR14][R8.64+0xc00] ;  /* 0x000c000e080b7981 */ /* 0x000ee8000c1e1900 */
[----:B------:R-:W4:Y:S04]  /*0610*/  LDG.E R12, desc[UR14][R8.64+0x1000] ;  /* 0x0010000e080c7981 */ /* 0x000f28000c1e1900 */
[----:B------:R-:W4:Y:S04]  /*0620*/  LDG.E R13, desc[UR14][R8.64+0x1400] ;  /* 0x0014000e080d7981 */ /* 0x000f28000c1e1900 */
[----:B------:R-:W4:Y:S04]  /*0630*/  LDG.E R14, desc[UR14][R8.64+0x1800] ;  /* 0x0018000e080e7981 */ /* 0x000f28000c1e1900 */
[----:B------:R-:W4:Y:S01]  /*0640*/  LDG.E R15, desc[UR14][R8.64+0x1c00] ;  /* 0x001c000e080f7981 */ /* 0x000f22000c1e1900 */
[----:B------:R-:W-:Y:S01]  /*0650*/  VIADD R6, R6, 0x800 ;  /* 0x0000080006067836 */ /* 0x000fe20000000000 */
[----:B--2--5:R-:W-:-:S04]  /*0660*/  VIMNMX3 R5, R4, R5, R7, PT ;  /* 0x000000050405720f */ /* 0x024fc80003800107 */
[----:B---3--:R-:W-:-:S04]  /*0670*/  VIMNMX3 R5, R5, R10, R11, PT ;  /* 0x0000000a0505720f */ /* 0x008fc8000380010b */
[----:B----4-:R-:W-:-:S04]  /*0680*/  VIMNMX3 R5, R5, R12, R13, PT ;  /* 0x0000000c0505720f */ /* 0x010fc8000380010d */
[----:B------:R-:W-:-:S07]  /*0690*/  VIMNMX3 R4, R5, R14, R15, PT ;  /* 0x0000000e0504720f */ /* 0x000fce000380010f */
.L_x_254:
[----:B------:R-:W-:Y:S05]  /*06a0*/  BSYNC.RECONVERGENT B2 ;  /* 0x0000000000027941 */ /* 0x000fea0003800200 */
.L_x_253:
        /* <DEDUP_REMOVED lines=14> */
[----:B------:R-:W3:Y:S01]  /*0790*/  LDG.E R10, desc[UR14][R8.64+0xc00] ;  /* 0x000c000e080a7981 */ /* 0x000ee2000c1e1900 */
[----:B------:R-:W-:Y:S01]  /*07a0*/  VIADD R6, R6, 0x400 ;  /* 0x0000040006067836 */ /* 0x000fe20000000000 */
[----:B--2--5:R-:W-:-:S04]  /*07b0*/  VIMNMX3 R4, R4, R5, R7, PT ;  /* 0x000000050404720f */ /* 0x024fc80003800107 */
[----:B---3--:R-:W-:-:S07]  /*07c0*/  VIMNMX3 R4, R4, R11, R10, PT ;  /* 0x0000000b0404720f */ /* 0x008fce000380010a */
.L_x_256:
[----:B------:R-:W-:Y:S05]  /*07d0*/  BSYNC.RECONVERGENT B2 ;  /* 0x0000000000027941 */ /* 0x000fea0003800200 */
.L_x_255:
[----:B------:R-:W-:Y:S05]  /*07e0*/  @!P1 BRA `(.L_x_249) ;  /* 0x00000000002c9947 */ /* 0x000fea0003800000 */
[----:B------:R-:W0:Y:S01]  /*07f0*/  LDC.64 R8, c[0x0][0x380] ;  /* 0x0000e000ff087b82 */ /* 0x000e220000000a00 */
[----:B------:R-:W-:Y:S02]  /*0800*/  IMAD.U32 R5, RZ, RZ, UR16 ;  /* 0x00000010ff057e24 */ /* 0x000fe4000f8e00ff */
[----:B------:R-:W-:Y:S02]  /*0810*/  IMAD.MOV R2, RZ, RZ, -R2 ;  /* 0x000000ffff027224 */ /* 0x000fe400078e0a02 */
[----:B0-----:R-:W-:-:S07]  /*0820*/  IMAD.WIDE.U32 R8, R5, 0x4000, R8 ;  /* 0x0000400005087825 */ /* 0x001fce00078e0008 */
.L_x_257:
[----:B------:R-:W-:-:S06]  /*0830*/  IMAD.WIDE R10, R6, 0x4, R8 ;  /* 0x00000004060a7825 */ /* 0x000fcc00078e0208 */
[----:B------:R-:W2:Y:S01]  /*0840*/  LDG.E R11, desc[UR14][R10.64] ;  /* 0x0000000e0a0b7981 */ /* 0x000ea2000c1e1900 */
[----:B------:R-:W-:Y:S02]  /*0850*/  VIADD R2, R2, 0x1 ;  /* 0x0000000102027836 */ /* 0x000fe40000000000 */
[----:B------:R-:W-:-:S03]  /*0860*/  VIADD R6, R6, 0x100 ;  /* 0x0000010006067836 */ /* 0x000fc60000000000 */
[----:B------:R-:W-:Y:S02]  /*0870*/  ISETP.NE.AND P0, PT, R2, RZ, PT ;  /* 0x000000ff0200720c */ /* 0x000fe40003f05270 */
[----:B--2--5:R-:W-:-:S11]  /*0880*/  VIMNMX R4, PT, PT, R11, R4, PT ;  /* 0x000000040b047248 */ /* 0x024fd60003fe0100 */
[----:B------:R-:W-:Y:S05]  /*0890*/  @P0 BRA `(.L_x_257) ;  /* 0xfffffffc00e40947 */ /* 0x000fea000383ffff */
.L_x_249:
[----:B------:R-:W-:Y:S05]  /*08a0*/  BSYNC.RECONVERGENT B1 ;  /* 0x0000000000017941 */ /* 0x000fea0003800200 */
.L_x_248:
        /* <DEDUP_REMOVED lines=10> */
[----:B------:R-:W1:Y:S06]  /*0950*/  SHFL.DOWN PT, R3, R2, 0x2, 0x1f ;  /* 0x08401f0002037f89 */ /* 0x000e6c00000e0000 */
[----:B------:R-:W2:Y:S01]  /*0960*/  @!P1 S2R R6, SR_CgaCtaId ;  /* 0x0000000000069919 */ /* 0x000ea20000008800 */
[----:B0-----:R-:W-:Y:S02]  /*0970*/  @!P1 MOV R5, 0x400 ;  /* 0x0000040000059802 */ /* 0x001fe40000000f00 */
[----:B------:R-:W-:-:S04]  /*0980*/  @!P1 SHF.R.U32.HI R4, RZ, 0x3, R0 ;  /* 0x00000003ff049819 */ /* 0x000fc80000011600 */
[----:B------:R-:W-:Y:S02]  /*0990*/  @!P1 LOP3.LUT R4, R4, 0x7c, RZ, 0xc0, !PT ;  /* 0x0000007c04049812 */ /* 0x000fe400078ec0ff */
[----:B-1----:R-:W-:Y:S02]  /*09a0*/  @!P0 VIMNMX R2, PT, PT, R2, R3, PT ;  /* 0x0000000302028248 */ /* 0x002fe40003fe0100 */
[----:B------:R-:W-:-:S03]  /*09b0*/  ISETP.GT.AND P0, PT, R8, 0x1b, PT ;  /* 0x0000001b0800780c */ /* 0x000fc60003f04270 */
[----:B------:R-:W0:Y:S01]  /*09c0*/  SHFL.DOWN PT, R3, R2, 0x4, 0x1f ;  /* 0x08801f0002037f89 */ /* 0x000e2200000e0000 */
[----:B--2---:R-:W-:-:S05]  /*09d0*/  @!P1 LEA R5, R6, R5, 0x18 ;  /* 0x0000000506059211 */ /* 0x004fca00078ec0ff */
        /* <DEDUP_REMOVED lines=24> */
.L_x_258:
[----:B------:R-:W1:Y:S01]  /*0b60*/  S2R R9, SR_LANEID ;  /* 0x0000000000097919 */ /* 0x000e620000000000 */
[----:B------:R-:W-:-:S05]  /*0b70*/  LOP3.LUT R2, R0, 0x3e0, RZ, 0xc0, !PT ;  /* 0x000003e000027812 */ /* 0x000fca00078ec0ff */
[----:B------:R-:W-:Y:S01]  /*0b80*/  VIADD R4, R2, 0x20 ;  /* 0x0000002002047836 */ /* 0x000fe20000000000 */
[----:B------:R-:W-:-:S04]  /*0b90*/  LOP3.LUT R2, RZ, R2, RZ, 0x33, !PT ;  /* 0x00000002ff027212 */ /* 0x000fc800078e33ff */
[----:B------:R-:W-:Y:S01]  /*0ba0*/  ISETP.GT.AND P0, PT, R4, R3, PT ;  /* 0x000000030400720c */ /* 0x000fe20003f04270 */
[----:B------:R-:W-:-:S05]  /*0bb0*/  IMAD.IADD R2, R3, 0x1, R2 ;  /* 0x0000000103027824 */ /* 0x000fca00078e0202 */
[----:B------:R-:W-:-:S05]  /*0bc0*/  SEL R2, R2, 0x1f, P0 ;  /* 0x0000001f02027807 */ /* 0x000fca0000000000 */
[----:B------:R-:W2:Y:S01]  /*0bd0*/  SHFL.DOWN PT, R4, R7, 0x1, R2 ;  /* 0x0820000007047989 */ /* 0x000ea200000e0002 */
[C---:B-1----:R-:W-:Y:S01]  /*0be0*/  ISETP.GE.AND P0, PT, R9.reuse, R2, PT ;  /* 0x000000020900720c */ /* 0x042fe20003f06270 */
[C---:B0-----:R-:W-:Y:S01]  /*0bf0*/  VIADD R5, R9.reuse, 0x2 ;  /* 0x0000000209057836 */ /* 0x041fe20000000000 */
[----:B------:R-:W-:-:S11]  /*0c00*/  ISETP.NE.AND P1, PT, R9, RZ, PT ;  /* 0x000000ff0900720c */ /* 0x000fd60003f25270 */
[----:B--2---:R-:W-:Y:S02]  /*0c10*/  @!P0 VIMNMX R7, PT, PT, R4, R7, PT ;  /* 0x0000000704078248 */ /* 0x004fe40003fe0100 */
[----:B------:R-:W0:Y:S01]  /*0c20*/  @!P1 S2R R11, SR_CgaCtaId ;  /* 0x00000000000b9919 */ /* 0x000e220000008800 */
[----:B------:R-:W-:Y:S01]  /*0c30*/  ISETP.GT.AND P0, PT, R5, R2, PT ;  /* 0x000000020500720c */ /* 0x000fe20003f04270 */
[----:B------:R-:W-:Y:S01]  /*0c40*/  VIADD R5, R9, 0x4 ;  /* 0x0000000409057836 */ /* 0x000fe20000000000 */
[----:B------:R-:W-:Y:S01]  /*0c50*/  @!P1 MOV R6, 0x400 ;  /* 0x0000040000069802 */ /* 0x000fe20000000f00 */
[----:B------:R-:W1:Y:S10]  /*0c60*/  SHFL.DOWN PT, R4, R7, 0x2, R2 ;  /* 0x0840000007047989 */ /* 0x000e7400000e0002 */
        /* <DEDUP_REMOVED lines=28> */
[----:B------:R-:W0:Y:S04]  /*0e30*/  LDS R0, [UR4+0xc] ;  /* 0x00000c04ff007984 */ /* 0x000e280008000800 */
[----:B------:R-:W2:Y:S04]  /*0e40*/  LDS.128 R8, [UR4+0x10] ;  /* 0x00001004ff087984 */ /* 0x000ea80008000c00 */
[----:B-1----:R-:W1:Y:S01]  /*0e50*/  LDS.64 R6, [UR4+0x20] ;  /* 0x00002004ff067984 */ /* 0x002e620008000a00 */
[----:B0-----:R-:W-:Y:S02]  /*0e60*/  @P2 VIMNMX R5, PT, PT, R5, R0, PT ;  /* 0x0000000005052248 */ /* 0x001fe40003fe0100 */
[----:B------:R-:W-:-:S02]  /*0e70*/  ISETP.GT.AND P2, PT, R3, 0xa0, PT ;  /* 0x000000a00300780c */ /* 0x000fc40003f44270 */
[----:B--2---:R-:W-:Y:S02]  /*0e80*/  @P4 VIMNMX R5, PT, PT, R5, R8, PT ;  /* 0x0000000805054248 */ /* 0x004fe40003fe0100 */
[----:B------:R-:W-:Y:S02]  /*0e90*/  ISETP.GT.AND P4, PT, R3, 0xc0, PT ;  /* 0x000000c00300780c */ /* 0x000fe40003f84270 */
[----:B------:R-:W-:Y:S02]  /*0ea0*/  @P3 VIMNMX R5, PT, PT, R5, R9, PT ;  /* 0x0000000905053248 */ /* 0x000fe40003fe0100 */
[----:B------:R-:W-:Y:S02]  /*0eb0*/  ISETP.GT.AND P3, PT, R3, 0xe0, PT ;  /* 0x000000e00300780c */ /* 0x000fe40003f64270 */
[----:B------:R-:W-:-:S04]  /*0ec0*/  @P1 VIMNMX R5, PT, PT, R5, R10, PT ;  /* 0x0000000a05051248 */ /* 0x000fc80003fe0100 */
[----:B------:R-:W-:-:S04]  /*0ed0*/  @P2 VIMNMX R5, PT, PT, R5, R11, PT ;  /* 0x0000000b05052248 */ /* 0x000fc80003fe0100 */
[----:B-1----:R-:W-:-:S04]  /*0ee0*/  @P4 VIMNMX R5, PT, PT, R5, R6, PT ;  /* 0x0000000605054248 */ /* 0x002fc80003fe0100 */
[----:B------:R-:W-:Y:S01]  /*0ef0*/  @P3 VIMNMX R5, PT, PT, R5, R7, PT ;  /* 0x0000000705053248 */ /* 0x000fe20003fe0100 */
[----:B------:R-:W-:Y:S06]  /*0f00*/  BRA `(.L_x_259) ;  /* 0x0000001000287947 */ /* 0x000fec0003800000 */
.L_x_245:
[----:B------:R-:W0:Y:S01]  /*0f10*/  S2R R0, SR_TID.X ;  /* 0x0000000000007919 */ /* 0x000e220000002100 */
[----:B------:R-:W1:Y:S01]  /*0f20*/  LDC.64 R4, c[0x0][0x380] ;  /* 0x0000e000ff047b82 */ /* 0x000e620000000a00 */
[----:B0-----:R-:W-:-:S04]  /*0f30*/  VIADD R7, R0, UR7 ;  /* 0x0000000700077c36 */ /* 0x001fc80008000000 */
[----:B-1----:R-:W-:-:S05]  /*0f40*/  IMAD.WIDE.U32 R4, R7, 0x4, R4 ;  /* 0x0000000407047825 */ /* 0x002fca00078e0004 */
[----:B------:R-:W2:Y:S04]  /*0f50*/  LDG.E R6, desc[UR14][R4.64] ;  /* 0x0000000e04067981 */ /* 0x000ea8000c1e1900 */
[----:B------:R-:W2:Y:S04]  /*0f60*/  LDG.E R7, desc[UR14][R4.64+0x400] ;  /* 0x0004000e04077981 */ /* 0x000ea8000c1e1900 */
[----:B------:R-:W2:Y:S04]  /*0f70*/  LDG.E R8, desc[UR14][R4.64+0x800] ;  /* 0x0008000e04087981 */ /* 0x000ea8000c1e1900 */
[----:B------:R-:W3:Y:S04]  /*0f80*/  LDG.E R9, desc[UR14][R4.64+0xc00] ;  /* 0x000c000e04097981 */ /* 0x000ee8000c1e1900 */
[----:B------:R-:W3:Y:S04]  /*0f90*/  LDG.E R10, desc[UR14][R4.64+0x1000] ;  /* 0x0010000e040a7981 */ /* 0x000ee8000c1e1900 */
[----:B------:R-:W3:Y:S04]  /*0fa0*/  LDG.E R11, desc[UR14][R4.64+0x1400] ;  /* 0x0014000e040b7981 */ /* 0x000ee8000c1e1900 */
[----:B------:R-:W4:Y:S04]  /*0fb0*/  LDG.E R12, desc[UR14][R4.64+0x1800] ;  /* 0x0018000e040c7981 */ /* 0x000f28000c1e1900 */
[----:B------:R-:W4:Y:S04]  /*0fc0*/  LDG.E R13, desc[UR14][R4.64+0x1c00] ;  /* 0x001c000e040d7981 */ /* 0x000f28000c1e1900 */
[----:B------:R-:W4:Y:S04]  /*0fd0*/  LDG.E R14, desc[UR14][R4.64+0x2000] ;  /* 0x0020000e040e7981 */ /* 0x000f28000c1e1900 */
[----:B------:R-:W5:Y:S04]  /*0fe0*/  LDG.E R15, desc[UR14][R4.64+0x2400] ;  /* 0x0024000e040f7981 */ /* 0x000f68000c1e1900 */
[----:B------:R-:W5:Y:S04]  /*0ff0*/  LDG.E R16, desc[UR14][R4.64+0x2800] ;  /* 0x0028000e04107981 */ /* 0x000f68000c1e1900 */
[----:B------:R-:W5:Y:S04]  /*1000*/  LDG.E R17, desc[UR14][R4.64+0x2c00] ;  /* 0x002c000e04117981 */ /* 0x000f68000c1e1900 */
[----:B------:R-:W5:Y:S04]  /*1010*/  LDG.E R18, desc[UR14][R4.64+0x3000] ;  /* 0x0030000e04127981 */ /* 0x000f68000c1e1900 */
[----:B------:R-:W5:Y:S04]  /*1020*/  LDG.E R19, desc[UR14][R4.64+0x3400] ;  /* 0x0034000e04137981 */ /* 0x000f68000c1e1900 */
[----:B------:R-:W5:Y:S04]  /*1030*/  LDG.E R20, desc[UR14][R4.64+0x3800] ;  /* 0x0038000e04147981 */ /* 0x000f68000c1e1900 */
[----:B------:R-:W5:Y:S01]  /*1040*/  LDG.E R21, desc[UR14][R4.64+0x3c00] ;  /* 0x003c000e04157981 */ /* 0x000f62000c1e1900 */
[----:B------:R-:W-:-:S04]  /*1050*/  ISETP.GE.U32.AND P0, PT, R23, UR5, PT ;  /* 0x0000000517007c0c */ /* 0x000fc8000bf06070 */
[----:B------:R-:W-:Y:S02]  /*1060*/  ISETP.GE.U32.AND.EX P0, PT, R22, UR4, PT, P0 ;  /* 0x0000000416007c0c */ /* 0x000fe4000bf06100 */
[----:B--2---:R-:W-:Y:S02]  /*1070*/  VIMNMX3 R6, R6, R7, R8, PT ;  /* 0x000000070606720f */ /* 0x004fe40003800108 */
[----:B---3--:R-:W-:Y:S02]  /*1080*/  VIMNMX3 R9, R9, R10, R11, PT ;  /* 0x0000000a0909720f */ /* 0x008fe4000380010b */
[----:B----4-:R-:W-:-:S04]  /*1090*/  VIMNMX3 R12, R12, R13, R14, PT ;  /* 0x0000000d0c0c720f */ /* 0x010fc8000380010e */
[----:B------:R-:W-:Y:S02]  /*10a0*/  VIMNMX3 R6, R6, R9, R12, PT ;  /* 0x000000090606720f */ /* 0x000fe4000380010c */
[----:B-----5:R-:W-:Y:S02]  /*10b0*/  VIMNMX3 R16, R15, R16, R17, PT ;  /* 0x000000100f10720f */ /* 0x020fe40003800111 */
[----:B------:R-:W-:-:S04]  /*10c0*/  VIMNMX3 R18, R18, R19, R20, PT ;  /* 0x000000131212720f */ /* 0x000fc80003800114 */
[----:B------:R-:W-:-:S04]  /*10d0*/  VIMNMX3 R21, R16, R18, R21, PT ;  /* 0x000000121015720f */ /* 0x000fc80003800115 */
[----:B------:R-:W-:Y:S01]  /*10e0*/  VIMNMX R8, PT, PT, R6, R21, PT ;  /* 0x0000001506087248 */ /* 0x000fe20003fe0100 */
[----:B------:R-:W-:Y:S06]  /*10f0*/  @!P0 BRA `(.L_x_260) ;  /* 0x0000000c00108947 */ /* 0x000fec0003800000 */
[----:B------:R-:W-:Y:S01]  /*1100*/  UIADD3 UR8, UP0, UPT, UR5, UR7, URZ ;  /* 0x0000000705087290 */ /* 0x000fe2000ff1e0ff */
[----:B------:R-:W-:Y:S01]  /*1110*/  IADD3 R25, P2, PT, R2, -0x1000, RZ ;  /* 0xfffff00002197810 */ /* 0x000fe20007f5e0ff */
[----:B------:R-:W0:Y:S01]  /*1120*/  LDCU.64 UR12, c[0x0][0x380] ;  /* 0x00007000ff0c77ac */ /* 0x000e220008000a00 */
[----:B------:R-:W-:Y:S02]  /*1130*/  LOP3.LUT R5, RZ, R0, RZ, 0x33, !PT ;  /* 0x00000000ff057212 */ /* 0x000fe400078e33ff */
[----:B------:R-:W-:Y:S01]  /*1140*/  IADD3.X R10, PT, PT, R3, -0x1, RZ, P2, !PT ;  /* 0xffffffff030a7810 */ /* 0x000fe200017fe4ff */
[----:B------:R-:W-:Y:S01]  /*1150*/  UIADD3.X UR9, UPT, UPT, URZ, UR4, URZ, UP0, !UPT ;  /* 0x00000004ff097290 */ /* 0x000fe200087fe4ff */
[----:B------:R-:W-:Y:S01]  /*1160*/  ISETP.LT.U32.AND P0, PT, R25, UR8, PT ;  /* 0x0000000819007c0c */ /* 0x000fe2000bf01070 */
[----:B------:R-:W-:Y:S01]  /*1170*/  UMOV UR6, UR5 ;  /* 0x0000000500067c82 */ /* 0x000fe20008000000 */
[----:B------:R-:W-:Y:S01]  /*1180*/  IADD3 R9, P1, PT, R0, UR8, RZ ;  /* 0x0000000800097c10 */ /* 0x000fe2000ff3e0ff */
[----:B------:R-:W-:Y:S01]  /*1190*/  UMOV UR4, URZ ;  /* 0x000000ff00047c82 */ /* 0x000fe20008000000 */
[----:B------:R-:W-:Y:S01]  /*11a0*/  IADD3 R5, PT, PT, R2, -UR5, R5 ;  /* 0x8000000502057c10 */ /* 0x000fe2000fffe005 */
[----:B------:R-:W-:Y:S01]  /*11b0*/  IMAD.U32 R7, RZ, RZ, UR9 ;  /* 0x00000009ff077e24 */ /* 0x000fe2000f8e00ff */
[----:B------:R-:W-:Y:S01]  /*11c0*/  UMOV UR10, UR8 ;  /* 0x00000008000a7c82 */ /* 0x000fe20008000000 */
[----:B------:R-:W-:-:S03]  /*11d0*/  IMAD.X R4, RZ, RZ, UR9, P1 ;  /* 0x00000009ff047e24 */ /* 0x000fc600088e06ff */
[----:B------:R-:W-:Y:S01]  /*11e0*/  ISETP.GT.U32.AND.EX P0, PT, R7, R10, PT, P0 ;  /* 0x0000000a0700720c */ /* 0x000fe20003f04100 */
[----:B------:R-:W-:Y:S01]  /*11f0*/  VIADD R7, R5, -UR7 ;  /* 0x8000000705077c36 */ /* 0x000fe20008000000 */
[----:B------:R-:W-:Y:S01]  /*1200*/  UMOV UR7, UR9 ;  /* 0x0000000900077c82 */ /* 0x000fe20008000000 */
[----:B0-----:R-:W-:-:S04]  /*1210*/  LEA R6, P2, R9, UR12, 0x2 ;  /* 0x0000000c09067c11 */ /* 0x001fc8000f8410ff */
[----:B------:R-:W-:Y:S02]  /*1220*/  IADD3 R6, P1, PT, R6, 0x2000, RZ ;  /* 0x0000200006067810 */ /* 0x000fe40007f3e0ff */
[----:B------:R-:W-:-:S05]  /*1230*/  LEA.HI.X R9, R9, UR13, R4, 0x2, P2 ;  /* 0x0000000d09097c11 */ /* 0x000fca00090f1404 */
[----:B------:R-:W-:Y:S01]  /*1240*/  IMAD.X R9, RZ, RZ, R9, P1 ;  /* 0x000000ffff097224 */ /* 0x000fe200008e0609 */
[----:B------:R-:W-:Y:S06]  /*1250*/  @P0 BRA `(.L_x_261) ;  /* 0x0000000000e00947 */ /* 0x000fec0003800000 */
[----:B------:R-:W0:Y:S01]  /*1260*/  LDC.64 R2, c[0x0][0x3b8] ;  /* 0x0000ee00ff027b82 */ /* 0x000e220000000a00 */
[----:B------:R-:W1:Y:S01]  /*1270*/  LDCU.64 UR12, c[0x0][0x380] ;  /* 0x00007000ff0c77ac */ /* 0x000e620008000a00 */
[----:B------:R-:W-:Y:S01]  /*1280*/  NOP ;  /* 0x0000000000007918 */ /* 0x000fe20000000000 */
.L_x_262:
[----:B------:R-:W-:-:S05]  /*1290*/  IADD3 R5, P0, PT, R0, UR8, RZ ;  /* 0x0000000800057c10 */ /* 0x000fca000ff1e0ff */
[----:B------:R-:W-:Y:S01]  /*12a0*/  IMAD.X R12, RZ, RZ, UR9, P0 ;  /* 0x00000009ff0c7e24 */ /* 0x000fe200080e06ff */
[----:B-1----:R-:W-:-:S04]  /*12b0*/  LEA R4, P0, R5, UR12, 0x2 ;  /* 0x0000000c05047c11 */ /* 0x002fc8000f8010ff */
[----:B------:R-:W-:-:S05]  /*12c0*/  LEA.HI.X R5, R5, UR13, R12, 0x2, P0 ;  /* 0x0000000d05057c11 */ /* 0x000fca00080f140c */
        /* <DEDUP_REMOVED lines=16> */
[----:B------:R-:W-:-:S02]  /*13d0*/  USHF.R.S32.HI UR11, URZ, 0x1f, UR5 ;  /* 0x0000001fff0b7899 */ /* 0x000fc40008011405 */
[----:B------:R-:W-:-:S04]  /*13e0*/  UIADD3 UR6, UP0, UPT, UR5, UR10, URZ ;  /* 0x0000000a05067290 */ /* 0x000fc8000ff1e0ff */
[----:B------:R-:W-:Y:S01]  /*13f0*/  UIADD3.X UR7, UPT, UPT, UR11, UR7, URZ, UP0, !UPT ;  /* 0x000000070b077290 */ /* 0x000fe200087fe4ff */
[----:B--2---:R-:W-:Y:S02]  /*1400*/  VIMNMX3 R8, R8, R27, R26, PT ;  /* 0x0000001b0808720f */ /* 0x004fe4000380011a */
[----:B0-----:R-:W-:-:S04]  /*1410*/  IADD3 R26, P1, PT, R2, -UR8, RZ ;  /* 0x80000008021a7c10 */ /* 0x001fc8000ff3e0ff */
[----:B------:R-:W-:Y:S02]  /*1420*/  ISETP.GE.U32.AND P0, PT, R26, UR5, PT ;  /* 0x000000051a007c0c */ /* 0x000fe4000bf06070 */
[----:B---3--:R-:W-:Y:S02]  /*1430*/  VIMNMX3 R11, R11, R12, R13, PT ;  /* 0x0000000c0b0b720f */ /* 0x008fe4000380010d */
[----:B------:R-:W-:-:S04]  /*1440*/  IADD3.X R12, PT, PT, R3, ~UR9, RZ, P1, !PT ;  /* 0x80000009030c7c10 */ /* 0x000fc80008ffe4ff */
[----:B------:R-:W-:Y:S02]  /*1450*/  ISETP.GE.U32.AND.EX P0, PT, R12, UR11, PT, P0 ;  /* 0x0000000b0c007c0c */ /* 0x000fe4000bf06100 */
        /* <DEDUP_REMOVED lines=8> */
[----:B------:R-:W-:Y:S02]  /*14e0*/  UIADD3 UR8, UP0, UPT, UR5, UR8, URZ ;  /* 0x0000000805087290 */ /* 0x000fe4000ff1e0ff */
[----:B------:R-:W-:Y:S01]  /*14f0*/  IMAD.U32 R11, RZ, RZ, UR5 ;  /* 0x00000005ff0b7e24 */ /* 0x000fe2000f8e00ff */
[----:B------:R-:W-:Y:S01]  /*1500*/  UIADD3 UR4, UPT, UPT, UR4, 0x1, URZ ;  /* 0x0000000104047890 */ /* 0x000fe2000fffe0ff */
[----:B------:R-:W-:Y:S01]  /*1510*/  IMAD.MOV.U32 R4, RZ, RZ, R6 ;  /* 0x000000ffff047224 */ /* 0x000fe200078e0006 */
[----:B------:R-:W-:Y:S01]  /*1520*/  UIADD3.X UR9, UPT, UPT, UR11, UR9, URZ, UP0, !UPT ;  /* 0x000000090b097290 */ /* 0x000fe200087fe4ff */
[----:B------:R-:W-:Y:S01]  /*1530*/  IMAD.MOV.U32 R5, RZ, RZ, R9 ;  /* 0x000000ffff057224 */ /* 0x000fe200078e0009 */
[----:B------:R-:W-:Y:S01]  /*1540*/  ISETP.LT.U32.AND P0, PT, R25, UR8, PT ;  /* 0x0000000819007c0c */ /* 0x000fe2000bf01070 */
[----:B------:R-:W-:Y:S01]  /*1550*/  VIADD R7, R7, -UR5 ;  /* 0x8000000507077c36 */ /* 0x000fe20008000000 */
[----:B------:R-:W-:Y:S01]  /*1560*/  UMOV UR10, UR6 ;  /* 0x00000006000a7c82 */ /* 0x000fe20008000000 */
[----:B------:R-:W-:-:S04]  /*1570*/  IMAD.WIDE R4, R11, 0x4, R4 ;  /* 0x000000040b047825 */ /* 0x000fc800078e0204 */
[----:B------:R-:W-:Y:S02]  /*1580*/  IMAD.U32 R13, RZ, RZ, UR9 ;  /* 0x00000009ff0d7e24 */ /* 0x000fe4000f8e00ff */
[----:B------:R-:W-:Y:S02]  /*1590*/  IMAD.MOV.U32 R6, RZ, RZ, R4 ;  /* 0x000000ffff067224 */ /* 0x000fe400078e0004 */
[----:B------:R-:W-:Y:S01]  /*15a0*/  IMAD.MOV.U32 R9, RZ, RZ, R5 ;  /* 0x000000ffff097224 */ /* 0x000fe200078e0005 */
[----:B------:R-:W-:-:S13]  /*15b0*/  ISETP.GT.U32.AND.EX P0, PT, R13, R10, PT, P0 ;  /* 0x0000000a0d00720c */ /* 0x000fda0003f04100 */
[----:B------:R-:W-:Y:S05]  /*15c0*/  @!P0 BRA `(.L_x_262) ;  /* 0xfffffffc00308947 */ /* 0x000fea000383ffff */
[----:B------:R-:W-:-:S05]  /*15d0*/  UMOV UR6, UR5 ;  /* 0x0000000500067c82 */ /* 0x000fca0008000000 */
.L_x_261:
[C---:B------:R-:W-:Y:S01]  /*15e0*/  VIADD R5, R2.reuse, -UR8 ;  /* 0x8000000802057c36 */ /* 0x040fe20008000000 */
[----:B------:R-:W-:Y:S01]  /*15f0*/  ISETP.LE.U32.AND P1, PT, R2, UR8, PT ;  /* 0x0000000802007c0c */ /* 0x000fe2000bf23070 */
[----:B------:R-:W-:Y:S01]  /*1600*/  IMAD.U32 R4, RZ, RZ, UR9 ;  /* 0x00000009ff047e24 */ /* 0x000fe2000f8e00ff */
[----:B------:R-:W-:Y:S02]  /*1610*/  BSSY.RECONVERGENT B1, `(.L_x_260) ;  /* 0x0000072000017945 */ /* 0x000fe40003800200 */
[----:B------:R-:W-:-:S04]  /*1620*/  ISETP.GE.AND P0, PT, R0, R5, PT ;  /* 0x000000050000720c */ /* 0x000fc80003f06270 */
[----:B------:R-:W-:-:S13]  /*1630*/  ISETP.GE.U32.OR.EX P0, PT, R4, R3, P0, P1 ;  /* 0x000000030400720c */ /* 0x000fda0000706510 */
[----:B------:R-:W-:Y:S05]  /*1640*/  @P0 BRA `(.L_x_263) ;  /* 0x0000000400b80947 */ /* 0x000fea0003800000 */
[----:B------:R-:W0:Y:S01]  /*1650*/  LDC R4, c[0x0][0x3c0] ;  /* 0x0000f000ff047b82 */ /* 0x000e220000000800 */
[----:B------:R-:W-:Y:S01]  /*1660*/  USHF.L.U32 UR5, UR16, 0xc, URZ ;  /* 0x0000000c10057899 */ /* 0x000fe200080006ff */
[----:B------:R-:W-:Y:S01]  /*1670*/  LOP3.LUT R3, RZ, R0, RZ, 0x33, !PT ;  /* 0x00000000ff037212 */ /* 0x000fe200078e33ff */
[----:B------:R-:W-:Y:S02]  /*1680*/  BSSY.RECONVERGENT B2, `(.L_x_264) ;  /* 0x000002f000027945 */ /* 0x000fe40003800200 */
[----:B------:R-:W-:-:S06]  /*1690*/  UIADD3 UR5, UPT, UPT, UR5, UR6, URZ ;  /* 0x0000000605057290 */ /* 0x000fcc000fffe0ff */
[----:B------:R-:W-:Y:S01]  /*16a0*/  IADD3 R2, PT, PT, R2, -UR5, R3 ;  /* 0x8000000502027c10 */ /* 0x000fe2000fffe003 */
[----:B0-----:R-:W-:Y:S02]  /*16b0*/  IMAD R3, R4, UR4, RZ ;  /* 0x0000000404037c24 */ /* 0x001fe4000f8e02ff */
[----:B------:R-:W-:Y:S02]  /*16c0*/  IMAD.MOV.U32 R4, RZ, RZ, R0 ;  /* 0x000000ffff047224 */ /* 0x000fe400078e0000 */
[----:B------:R-:W-:-:S05]  /*16d0*/  IMAD R2, R3, -0x1000, R2 ;  /* 0xfffff00003027824 */ /* 0x000fca00078e0202 */
[C---:B------:R-:W-:Y:S02]  /*16e0*/  ISETP.GE.U32.AND P0, PT, R2.reuse, 0xf00, PT ;  /* 0x00000f000200780c */ /* 0x040fe40003f06070 */
[----:B------:R-:W-:-:S04]  /*16f0*/  LEA.HI R20, R2, 0x1, RZ, 0x18 ;  /* 0x0000000102147811 */ /* 0x000fc800078fc0ff */
[----:B------:R-:W-:-:S04]  /*1700*/  LOP3.LUT R21, R20, 0xf, RZ, 0xc0, !PT ;  /* 0x0000000f14157812 */ /* 0x000fc800078ec0ff */
[----:B------:R-:W-:-:S03]  /*1710*/  ISETP.NE.AND P1, PT, R21, RZ, PT ;  /* 0x000000ff1500720c */ /* 0x000fc60003f25270 */
[----:B------:R-:W-:Y:S10]  /*1720*/  @!P0 BRA `(.L_x_265) ;  /* 0x0000000000908947 */ /* 0x000ff40003800000 */
[----:B------:R-:W-:Y:S01]  /*1730*/  LEA.HI R2, R7, 0x1, RZ, 0x18 ;  /* 0x0000000107027811 */ /* 0x000fe200078fc0ff */
[----:B------:R-:W-:-:S03]  /*1740*/  IMAD.MOV.U32 R4, RZ, RZ, R0 ;  /* 0x000000ffff047224 */ /* 0x000fc600078e0000 */
[----:B------:R-:W-:-:S05]  /*1750*/  LOP3.LUT R2, R2, 0x1fffff0, RZ, 0xc0, !PT ;  /* 0x01fffff002027812 */ /* 0x000fca00078ec0ff */
[----:B------:R-:W-:-:S07]  /*1760*/  IMAD.MOV R5, RZ, RZ, -R2 ;  /* 0x000000ffff057224 */ /* 0x000fce00078e0a02 */
.L_x_266:
[----:B------:R-:W-:Y:S02]  /*1770*/  IMAD.MOV.U32 R2, RZ, RZ, R6 ;  /* 0x000000ffff027224 */ /* 0x000fe400078e0006 */
[----:B------:R-:W-:-:S05]  /*1780*/  IMAD.MOV.U32 R3, RZ, RZ, R9 ;  /* 0x000000ffff037224 */ /* 0x000fca00078e0009 */
[----:B------:R-:W2:Y:S04]  /*1790*/  LDG.E R15, desc[UR14][R2.64+-0x2000] ;  /* 0xffe0000e020f7981 */ /* 0x000ea8000c1e1900 */
[----:B------:R-:W2:Y:S04]  /*17a0*/  LDG.E R14, desc[UR14][R2.64+-0x1c00] ;  /* 0xffe4000e020e7981 */ /* 0x000ea8000c1e1900 */
[----:B------:R-:W3:Y:S04]  /*17b0*/  LDG.E R17, desc[UR14][R2.64+-0x1800] ;  /* 0xffe8000e02117981 */ /* 0x000ee8000c1e1900 */
[----:B------:R-:W3:Y:S04]  /*17c0*/  LDG.E R16, desc[UR14][R2.64+-0x1400] ;  /* 0xffec000e02107981 */ /* 0x000ee8000c1e1900 */
        /* <DEDUP_REMOVED lines=12> */
[----:B------:R-:W-:-:S02]  /*1890*/  VIADD R5, R5, 0x10 ;  /* 0x0000001005057836 */ /* 0x000fc40000000000 */
[----:B------:R-:W-:-:S03]  /*18a0*/  VIADD R4, R4, 0x1000 ;  /* 0x0000100004047836 */ /* 0x000fc60000000000 */
[----:B------:R-:W-:Y:S02]  /*18b0*/  ISETP.NE.AND P0, PT, R5, RZ, PT ;  /* 0x000000ff0500720c */ /* 0x000fe40003f05270 */
[----:B--2---:R-:W-:-:S04]  /*18c0*/  VIMNMX3 R14, R8, R15, R14, PT ;  /* 0x0000000f080e720f */ /* 0x004fc8000380010e */
[----:B---3--:R-:W-:-:S04]  /*18d0*/  VIMNMX3 R14, R14, R17, R16, PT ;  /* 0x000000110e0e720f */ /* 0x008fc80003800110 */
[----:B----4-:R-:W-:-:S04]  /*18e0*/  VIMNMX3 R14, R14, R19, R18, PT ;  /* 0x000000130e0e720f */ /* 0x010fc80003800112 */
[----:B-----5:R-:W-:-:S04]  /*18f0*/  VIMNMX3 R14, R14, R23, R22, PT ;  /* 0x000000170e0e720f */ /* 0x020fc80003800116 */
[----:B------:R-:W-:-:S04]  /*1900*/  VIMNMX3 R14, R14, R25, R24, PT ;  /* 0x000000190e0e720f */ /* 0x000fc80003800118 */
[----:B------:R-:W-:Y:S02]  /*1910*/  VIMNMX3 R13, R14, R13, R6, PT ;  /* 0x0000000d0e0d720f */ /* 0x000fe40003800106 */
[----:B------:R-:W-:Y:S02]  /*1920*/  IADD3 R6, P2, PT, R2, 0x4000, RZ ;  /* 0x0000400002067810 */ /* 0x000fe40007f5e0ff */
[----:B------:R-:W-:-:S03]  /*1930*/  VIMNMX3 R12, R13, R9, R12, PT ;  /* 0x000000090d0c720f */ /* 0x000fc6000380010c */
[----:B------:R-:W-:Y:S01]  /*1940*/  IMAD.X R9, RZ, RZ, R3, P2 ;  /* 0x000000ffff097224 */ /* 0x000fe200010e0603 */
[----:B------:R-:W-:Y:S01]  /*1950*/  VIMNMX3 R8, R12, R10, R11, PT ;  /* 0x0000000a0c08720f */ /* 0x000fe2000380010b */
[----:B------:R-:W-:Y:S06]  /*1960*/  @P0 BRA `(.L_x_266) ;  /* 0xfffffffc00800947 */ /* 0x000fec000383ffff */
.L_x_265:
[----:B------:R-:W-:Y:S05]  /*1970*/  BSYNC.RECONVERGENT B2 ;  /* 0x0000000000027941 */ /* 0x000fea0003800200 */
.L_x_264:
[----:B------:R-:W-:Y:S05]  /*1980*/  @!P1 BRA `(.L_x_263) ;  /* 0x0000000000e89947 */ /* 0x000fea0003800000 */
[----:B------:R-:W-:Y:S01]  /*1990*/  ISETP.GE.U32.AND P0, PT, R21, 0x8, PT ;  /* 0x000000081500780c */ /* 0x000fe20003f06070 */
[----:B------:R-:W-:Y:S01]  /*19a0*/  BSSY.RECONVERGENT B2, `(.L_x_267) ;  /* 0x0000015000027945 */ /* 0x000fe20003800200 */
[----:B------:R-:W-:-:S04]  /*19b0*/  LOP3.LUT R15, R20, 0x7, RZ, 0xc0, !PT ;  /* 0x00000007140f7812 */ /* 0x000fc800078ec0ff */
[----:B------:R-:W-:-:S07]  /*19c0*/  ISETP.NE.AND P1, PT, R15, RZ, PT ;  /* 0x000000ff0f00720c */ /* 0x000fce0003f25270 */
[----:B------:R-:W-:Y:S06]  /*19d0*/  @!P0 BRA `(.L_x_268) ;  /* 0x0000000000448947 */ /* 0x000fec0003800000 */
[----:B------:R-:W-:-:S05]  /*19e0*/  IADD3 R3, P0, PT, R4, UR8, RZ ;  /* 0x0000000804037c10 */ /* 0x000fca000ff1e0ff */
[----:B------:R-:W-:Y:S01]  /*19f0*/  IMAD.X R6, RZ, RZ, UR9, P0 ;  /* 0x00000009ff067e24 */ /* 0x000fe200080e06ff */
[----:B------:R-:W-:-:S04]  /*1a00*/  LEA R2, P0, R3, UR12, 0x2 ;  /* 0x0000000c03027c11 */ /* 0x000fc8000f8010ff */
[----:B------:R-:W-:-:S05]  /*1a10*/  LEA.HI.X R3, R3, UR13, R6, 0x2, P0 ;  /* 0x0000000d03037c11 */ /* 0x000fca00080f1406 */
[----:B------:R-:W2:Y:S04]  /*1a20*/  LDG.E R5, desc[UR14][R2.64] ;  /* 0x0000000e02057981 */ /* 0x000ea8000c1e1900 */
[----:B------:R-:W2:Y:S04]  /*1a30*/  LDG.E R6, desc[UR14][R2.64+0x400] ;  /* 0x0004000e02067981 */ /* 0x000ea8000c1e1900 */
[----:B------:R-:W3:Y:S04]  /*1a40*/  LDG.E R10, desc[UR14][R2.64+0x800] ;  /* 0x0008000e020a7981 */ /* 0x000ee8000c1e1900 */
[----:B------:R-:W3:Y:S04]  /*1a50*/  LDG.E R9, desc[UR14][R2.64+0xc00] ;  /* 0x000c000e02097981 */ /* 0x000ee8000c1e1900 */
[----:B------:R-:W4:Y:S04]  /*1a60*/  LDG.E R12, desc[UR14][R2.64+0x1000] ;  /* 0x0010000e020c7981 */ /* 0x000f28000c1e1900 */
[----:B------:R-:W4:Y:S04]  /*1a70*/  LDG.E R11, desc[UR14][R2.64+0x1400] ;  /* 0x0014000e020b7981 */ /* 0x000f28000c1e1900 */
[----:B------:R-:W5:Y:S04]  /*1a80*/  LDG.E R14, desc[UR14][R2.64+0x1800] ;  /* 0x0018000e020e7981 */ /* 0x000f68000c1e1900 */
[----:B------:R-:W5:Y:S01]  /*1a90*/  LDG.E R13, desc[UR14][R2.64+0x1c00] ;  /* 0x001c000e020d7981 */ /* 0x000f62000c1e1900 */
[----:B------:R-:W-:Y:S01]  /*1aa0*/  VIADD R4, R4, 0x800 ;  /* 0x0000080004047836 */ /* 0x000fe20000000000 */
[----:B--2---:R-:W-:-:S04]  /*1ab0*/  VIMNMX3 R5, R8, R5, R6, PT ;  /* 0x000000050805720f */ /* 0x004fc80003800106 */
[----:B---3--:R-:W-:-:S04]  /*1ac0*/  VIMNMX3 R5, R5, R10, R9, PT ;  /* 0x0000000a0505720f */ /* 0x008fc80003800109 */
[----:B----4-:R-:W-:-:S04]  /*1ad0*/  VIMNMX3 R5, R5, R12, R11, PT ;  /* 0x0000000c0505720f */ /* 0x010fc8000380010b */
[----:B-----5:R-:W-:-:S07]  /*1ae0*/  VIMNMX3 R8, R5, R14, R13, PT ;  /* 0x0000000e0508720f */ /* 0x020fce000380010d */
.L_x_268:
[----:B------:R-:W-:Y:S05]  /*1af0*/  BSYNC.RECONVERGENT B2 ;  /* 0x0000000000027941 */ /* 0x000fea0003800200 */
.L_x_267:
[----:B------:R-:W-:Y:S05]  /*1b00*/  @!P1 BRA `(.L_x_263) ;  /* 0x0000000000889947 */ /* 0x000fea0003800000 */
[----:B------:R-:W-:Y:S01]  /*1b10*/  ISETP.GE.U32.AND P0, PT, R15, 0x4, PT ;  /* 0x000000040f00780c */ /* 0x000fe20003f06070 */
[----:B------:R-:W-:Y:S01]  /*1b20*/  BSSY.RECONVERGENT B2, `(.L_x_269) ;  /* 0x000000e000027945 */ /* 0x000fe20003800200 */
[----:B------:R-:W-:-:S11]  /*1b30*/  LOP3.LUT P1, RZ, R20, 0x3, RZ, 0xc0, !PT ;  /* 0x0000000314ff7812 */ /* 0x000fd6000782c0ff */
[----:B------:R-:W-:Y:S05]  /*1b40*/  @!P0 BRA `(.L_x_270) ;  /* 0x00000000002c8947 */ /* 0x000fea0003800000 */
[----:B------:R-:W-:-:S05]  /*1b50*/  IADD3 R3, P0, PT, R4, UR8, RZ ;  /* 0x0000000804037c10 */ /* 0x000fca000ff1e0ff */
[----:B------:R-:W-:Y:S01]  /*1b60*/  IMAD.X R6, RZ, RZ, UR9, P0 ;  /* 0x00000009ff067e24 */ /* 0x000fe200080e06ff */
[----:B------:R-:W-:-:S04]  /*1b70*/  LEA R2, P0, R3, UR12, 0x2 ;  /* 0x0000000c03027c11 */ /* 0x000fc8000f8010ff */
[----:B------:R-:W-:-:S05]  /*1b80*/  LEA.HI.X R3, R3, UR13, R6, 0x2, P0 ;  /* 0x0000000d03037c11 */ /* 0x000fca00080f1406 */
[----:B------:R-:W2:Y:S04]  /*1b90*/  LDG.E R5, desc[UR14][R2.64] ;  /* 0x0000000e02057981 */ /* 0x000ea8000c1e1900 */
[----:B------:R-:W2:Y:S04]  /*1ba0*/  LDG.E R6, desc[UR14][R2.64+0x400] ;  /* 0x0004000e02067981 */ /* 0x000ea8000c1e1900 */
[----:B------:R-:W3:Y:S04]  /*1bb0*/  LDG.E R10, desc[UR14][R2.64+0x800] ;  /* 0x0008000e020a7981 */ /* 0x000ee8000c1e1900 */
[----:B------:R-:W3:Y:S01]  /*1bc0*/  LDG.E R9, desc[UR14][R2.64+0xc00] ;  /* 0x000c000e02097981 */ /* 0x000ee2000c1e1900 */
[----:B------:R-:W-:Y:S01]  /*1bd0*/  VIADD R4, R4, 0x400 ;  /* 0x0000040004047836 */ /* 0x000fe20000000000 */
[----:B--2---:R-:W-:-:S04]  /*1be0*/  VIMNMX3 R5, R8, R5, R6, PT ;  /* 0x000000050805720f */ /* 0x004fc80003800106 */
[----:B---3--:R-:W-:-:S07]  /*1bf0*/  VIMNMX3 R8, R5, R10, R9, PT ;  /* 0x0000000a0508720f */ /* 0x008fce0003800109 */
.L_x_270:
[----:B------:R-:W-:Y:S05]  /*1c00*/  BSYNC.RECONVERGENT B2 ;  /* 0x0000000000027941 */ /* 0x000fea0003800200 */
.L_x_269:
[----:B------:R-:W-:Y:S05]  /*1c10*/  @!P1 BRA `(.L_x_263) ;  /* 0x0000000000449947 */ /* 0x000fea0003800000 */
[----:B------:R-:W-:Y:S02]  /*1c20*/  LOP3.LUT R2, R7, 0xffff, RZ, 0xc0, !PT ;  /* 0x0000ffff07027812 */ /* 0x000fe400078ec0ff */
[----:B------:R-:W-:Y:S02]  /*1c30*/  IADD3 R6, P0, PT, R4, UR10, RZ ;  /* 0x0000000a04067c10 */ /* 0x000fe4000ff1e0ff */
[----:B------:R-:W-:Y:S02]  /*1c40*/  LEA.HI R2, R2, 0x1, RZ, 0x18 ;  /* 0x0000000102027811 */ /* 0x000fe400078fc0ff */
[----:B------:R-:W-:Y:S01]  /*1c50*/  LEA R5, P1, R6, UR12, 0x2 ;  /* 0x0000000c06057c11 */ /* 0x000fe2000f8210ff */
[----:B------:R-:W-:Y:S01]  /*1c60*/  IMAD.X R3, RZ, RZ, UR7, P0 ;  /* 0x00000007ff037e24 */ /* 0x000fe200080e06ff */
[----:B------:R-:W-:-:S04]  /*1c70*/  LOP3.LUT R2, R2, 0x3, RZ, 0xc0, !PT ;  /* 0x0000000302027812 */ /* 0x000fc800078ec0ff */
[----:B------:R-:W-:Y:S01]  /*1c80*/  LEA.HI.X R6, R6, UR13, R3, 0x2, P1 ;  /* 0x0000000d06067c11 */ /* 0x000fe200088f1403 */
[----:B------:R-:W-:-:S07]  /*1c90*/  IMAD.MOV R4, RZ, RZ, -R2 ;  /* 0x000000ffff047224 */ /* 0x000fce00078e0a02 */
.L_x_271:
[----:B------:R-:W-:Y:S02]  /*1ca0*/  IMAD.MOV.U32 R3, RZ, RZ, R6 ;  /* 0x000000ffff037224 */ /* 0x000fe400078e0006 */
[----:B------:R-:W-:-:S05]  /*1cb0*/  IMAD.MOV.U32 R2, RZ, RZ, R5 ;  /* 0x000000ffff027224 */ /* 0x000fca00078e0005 */
[----:B------:R-:W2:Y:S01]  /*1cc0*/  LDG.E R3, desc[UR14][R2.64] ;  /* 0x0000000e02037981 */ /* 0x000ea2000c1e1900 */
[----:B------:R-:W-:Y:S01]  /*1cd0*/  VIADD R4, R4, 0x1 ;  /* 0x0000000104047836 */ /* 0x000fe20000000000 */
[----:B------:R-:W-:-:S04]  /*1ce0*/  IADD3 R5, P1, PT, R5, 0x400, RZ ;  /* 0x0000040005057810 */ /* 0x000fc80007f3e0ff */
[----:B------:R-:W-:Y:S01]  /*1cf0*/  ISETP.NE.AND P0, PT, R4, RZ, PT ;  /* 0x000000ff0400720c */ /* 0x000fe20003f05270 */
[----:B------:R-:W-:Y:S01]  /*1d00*/  IMAD.X R6, RZ, RZ, R6, P1 ;  /* 0x000000ffff067224 */ /* 0x000fe200008e0606 */
[----:B--2---:R-:W-:-:S11]  /*1d10*/  VIMNMX R8, PT, PT, R3, R8, PT ;  /* 0x0000000803087248 */ /* 0x004fd60003fe0100 */
[----:B------:R-:W-:Y:S05]  /*1d20*/  @P0 BRA `(.L_x_271) ;  /* 0xfffffffc00dc0947 */ /* 0x000fea000383ffff */
.L_x_263:
[----:B------:R-:W-:Y:S05]  /*1d30*/  BSYNC.RECONVERGENT B1 ;  /* 0x0000000000017941 */ /* 0x000fea0003800200 */
.L_x_260:
        /* <DEDUP_REMOVED lines=38> */
[----:B------:R-:W-:-:S07]  /*1fa0*/  VIMNMX R5, PT, PT, R0, R3, PT ;  /* 0x0000000300057248 */ /* 0x000fce0003fe0100 */
.L_x_259:
[----:B------:R-:W-:Y:S05]  /*1fb0*/  BSYNC.RECONVERGENT B0 ;  /* 0x0000000000007941 */ /* 0x000fea0003800200 */
.L_x_244:
[----:B------:R-:W-:Y:S05]  /*1fc0*/  @P0 EXIT ;  /* 0x000000000000094d */ /* 0x000fea0003800000 */
[----:B------:R-:W3:Y:S02]  /*1fd0*/  LDCU.64 UR4, c[0x0][0x388] ;  /* 0x00007100ff0477ac */ /* 0x000ee40008000a00 */
[----:B---3--:R-:W-:-:S06]  /*1fe0*/  UIMAD.WIDE.U32 UR4, UR16, 0x4, UR4 ;  /* 0x00000004100478a5 */ /* 0x008fcc000f8e0004 */
[----:B0-----:R-:W-:Y:S02]  /*1ff0*/  IMAD.U32 R2, RZ, RZ, UR4 ;  /* 0x00000004ff027e24 */ /* 0x001fe4000f8e00ff */
[----:B--2---:R-:W-:-:S05]  /*2000*/  IMAD.U32 R3, RZ, RZ, UR5 ;  /* 0x00000005ff037e24 */ /* 0x004fca000f8e00ff */
[----:B------:R-:W-:Y:S01]  /*2010*/  STG.E desc[UR14][R2.64], R5 ;  /* 0x0000000502007986 */ /* 0x000fe2000c10190e */
[----:B------:R-:W-:Y:S05]  /*2020*/  EXIT ;  /* 0x000000000000794d */ /* 0x000fea0003800000 */
.L_x_272:
        /* <DEDUP_REMOVED lines=13> */
.L_x_431:


//--------------------- .text._ZN3cub18CUB_300001_SM_10006detail6reduce28DeviceReduceSingleTileKernelINS2_10policy_hubIiyN4cuda3__47minimumIiEEE10Policy1000EN6thrust24THRUST_300001_SM_1000_NS6detail15normal_iteratorINSC_10device_ptrIiEEEEPiyS8_iiNS5_3std3__410__identityEEEvT0_T1_T2_T3_T4_T6_ --------------------------
	.section	.text._ZN3cub18CUB_300001_SM_10006detail6reduce28DeviceReduceSingleTileKernelINS2_10policy_hubIiyN4cuda3__47minimumIiEEE10Policy1000EN6thrust24THRUST_300001_SM_1000_NS6detail15normal_iteratorINSC_10device_ptrIiEEEEPiyS8_iiNS5_3std3__410__identityEEEvT0_T1_T2_T3_T4_T6_,"ax",@progbits
	.align	128
        .global         _ZN3cub18CUB_300001_SM_10006detail6reduce28DeviceReduceSingleTileKernelINS2_10policy_hubIiyN4cuda3__47minimumIiEEE10Policy1000EN6thrust24THRUST_300001_SM_1000_NS6detail15normal_iteratorINSC_10device_ptrIiEEEEPiyS8_iiNS5_3std3__410__identityEEEvT0_T1_T2_T3_T4_T6_
        .type           _ZN3cub18CUB_300001_SM_10006detail6reduce28DeviceReduceSingleTileKernelINS2_10policy_hubIiyN4cuda3__47minimumIiEEE10Policy1000EN6thrust24THRUST_300001_SM_1000_NS6detail15normal_iteratorINSC_10device_ptrIiEEEEPiyS8_iiNS5_3std3__410__identityEEEvT0_T1_T2_T3_T4_T6_,@function
        .size           _ZN3cub18CUB_300001_SM_10006detail6reduce28DeviceReduceSingleTileKernelINS2_10policy_hubIiyN4cuda3__47minimumIiEEE10Policy1000EN6thrust24THRUST_300001_SM_1000_NS6detail15normal_iteratorINSC_10device_ptrIiEEEEPiyS8_iiNS5_3std3__410__identityEEEvT0_T1_T2_T3_T4_T6_,(.L_x_432 - _ZN3cub18CUB_300001_SM_10006detail6reduce28DeviceReduceSingleTileKernelINS2_10policy_hubIiyN4cuda3__47minimumIiEEE10Policy1000EN6thrust24THRUST_300001_SM_1000_NS6detail15normal_iteratorINSC_10device_ptrIiEEEEPiyS8_iiNS5_3std3__410__identityEEEvT0_T1_T2_T3_T4_T6_)
        .other          _ZN3cub18CUB_300001_SM_10006detail6reduce28DeviceReduceSingleTileKernelINS2_10policy_hubIiyN4cuda3__47minimumIiEEE10Policy1000EN6thrust24THRUST_300001_SM_1000_NS6detail15normal_iteratorINSC_10device_ptrIiEEEEPiyS8_iiNS5_3std3__410__identityEEEvT0_T1_T2_T3_T4_T6_,@"STO_CUDA_ENTRY STV_DEFAULT"
_ZN3cub18CUB_300001_SM_10006detail6reduce28DeviceReduceSingleTileKernelINS2_10policy_hubIiyN4cuda3__47minimumIiEEE10Policy1000EN6thrust24THRUST_300001_SM_1000_NS6detail15normal_iteratorINSC_10device_ptrIiEEEEPiyS8_iiNS5_3std3__410__identityEEEvT0_T1_T2_T3_T4_T6_:
.text._ZN3cub18CUB_300001_SM_10006detail6reduce28DeviceReduceSingleTileKernelINS2_10policy_hubIiyN4cuda3__47minimumIiEEE10Policy1000EN6thrust24THRUST_300001_SM_1000_NS6detail15normal_iteratorINSC_10device_ptrIiEEEEPiyS8_iiNS5_3std3__410__identityEEEvT0_T1_T2_T3_T4_T6_:
[----:B------:R-:W-:Y:S01]  /*0000*/  LDC R1, c[0x0][0x37c] ;  /* 0x0000df00ff017b82 */ /* 0x000fe20000000800 */
[----:B------:R-:W0:Y:S01]  /*0010*/  LDCU.64 UR4, c[0x0][0x390] ;  /* 0x00007200ff0477ac */ /* 0x000e220008000a00 */
[----:B------:R-:W1:Y:S01]  /*0020*/  LDCU.64 UR6, c[0x0][0x358] ;  /* 0x00006b00ff0677ac */ /* 0x000e620008000a00 */
[----:B0-----:R-:W-:Y:S02]  /*0030*/  IMAD.U32 R4, RZ, RZ, UR4 ;  /* 0x00000004ff047e24 */ /* 0x001fe4000f8e00ff */
[----:B------:R-:W-:-:S03]  /*0040*/  IMAD.U32 R5, RZ, RZ, UR5 ;  /* 0x00000005ff057e24 */ /* 0x000fc6000f8e00ff */
[----:B------:R-:W-:-:S04]  /*0050*/  ISETP.NE.U32.AND P0, PT, R4, RZ, PT ;  /* 0x000000ff0400720c */ /* 0x000fc80003f05070 */
[----:B------:R-:W-:-:S13]  /*0060*/  ISETP.NE.AND.EX P0, PT, R5, RZ, PT, P0 ;  /* 0x000000ff0500720c */ /* 0x000fda0003f05300 */
        /* <DEDUP_REMOVED lines=8> */
.L_x_273:
[----:B------:R-:W-:Y:S01]  /*00f0*/  ISETP.GT.U32.AND P0, PT, R4, 0xfff, PT ;  /* 0x00000fff0400780c */ /* 0x000fe20003f04070 */
[----:B------:R-:W-:Y:S03]  /*0100*/  BSSY.RECONVERGENT B0, `(.L_x_274) ;  /* 0x00001c4000007945 */ /* 0x000fe60003800200 */
[----:B------:R-:W-:-:S13]  /*0110*/  ISETP.GT.U32.AND.EX P0, PT, R5, RZ, PT, P0 ;  /* 0x000000ff0500720c */ /* 0x000fda0003f04100 */
[----:B------:R-:W-:Y:S05]  /*0120*/  @P0 BRA `(.L_x_275) ;  /* 0x0000000c006c0947 */ /* 0x000fea0003800000 */
[----:B------:R-:W0:Y:S01]  /*0130*/  S2R R7, SR_TID.X ;  /* 0x0000000000077919 */ /* 0x000e220000002100 */
[----:B------:R-:W-:Y:S01]  /*0140*/  BSSY.RECONVERGENT B1, `(.L_x_276) ;  /* 0x0000009000017945 */ /* 0x000fe20003800200 */
[----:B------:R-:W-:Y:S01]  /*0150*/  IMAD.MOV.U32 R0, RZ, RZ, RZ ;  /* 0x000000ffff007224 */ /* 0x000fe200078e00ff */
[----:B0-----:R-:W-:Y:S01]  /*0160*/  ISETP.GE.U32.AND P0, PT, R7, R4, PT ;  /* 0x000000040700720c */ /* 0x001fe20003f06070 */
[----:B------:R-:W-:-:S12]  /*0170*/  IMAD.MOV.U32 R9, RZ, RZ, R7 ;  /* 0x000000ffff097224 */ /* 0x000fd800078e0007 */
[----:B------:R-:W-:Y:S05]  /*0180*/  @P0 BRA `(.L_x_277) ;  /* 0x0000000000100947 */ /* 0x000fea0003800000 */
[----:B------:R-:W0:Y:S02]  /*0190*/  LDC.64 R2, c[0x0][0x380] ;  /* 0x0000e000ff027b82 */ /* 0x000e240000000a00 */
[----:B0-----:R-:W-:-:S05]  /*01a0*/  IMAD.WIDE.U32 R2, R7, 0x4, R2 ;  /* 0x0000000407027825 */ /* 0x001fca00078e0002 */
[----:B------:R0:W5:Y:S01]  /*01b0*/  LDG.E R0, desc[UR6][R2.64] ;  /* 0x0000000602007981 */ /* 0x000162000c1e1900 */
[----:B------:R-:W-:-:S07]  /*01c0*/  VIADD R9, R7, 0x100 ;  /* 0x0000010007097836 */ /* 0x000fce0000000000 */
.L_x_277:
[----:B------:R-:W-:Y:S05]  /*01d0*/  BSYNC.RECONVERGENT B1 ;  /* 0x0000000000017941 */ /* 0x000fea0003800200 */
.L_x_276:
[----:B------:R-:W-:Y:S01]  /*01e0*/  ISETP.GE.U32.AND P0, PT, R9, R4, PT ;  /* 0x000000040900720c */ /* 0x000fe20003f06070 */
[----:B------:R-:W-:-:S12]  /*01f0*/  BSSY.RECONVERGENT B1, `(.L_x_278) ;  /* 0x0000060000017945 */ /* 0x000fd80003800200 */
[----:B------:R-:W-:Y:S05]  /*0200*/  @P0 BRA `(.L_x_279) ;  /* 0x0000000400780947 */ /* 0x000fea0003800000 */
[----:B0-----:R-:W-:Y:S01]  /*0210*/  LOP3.LUT R3, RZ, R9, RZ, 0x33, !PT ;  /* 0x00000009ff037212 */ /* 0x001fe200078e33ff */
[----:B------:R-:W-:Y:S04]  /*0220*/  BSSY.RECONVERGENT B2, `(.L_x_280) ;  /* 0x000002c000027945 */ /* 0x000fe80003800200 */
[----:B------:R-:W-:-:S05]  /*0230*/  IMAD.IADD R3, R3, 0x1, R4 ;  /* 0x0000000103037824 */ /* 0x000fca00078e0204 */
[C---:B------:R-:W-:Y:S02]  /*0240*/  ISETP.GE.U32.AND P0, PT, R3.reuse, 0xf00, PT ;  /* 0x00000f000300780c */ /* 0x040fe40003f06070 */
[----:B------:R-:W-:-:S04]  /*0250*/  LEA.HI R6, R3, 0x1, RZ, 0x18 ;  /* 0x0000000103067811 */ /* 0x000fc800078fc0ff */
[----:B------:R-:W-:-:S04]  /*0260*/  LOP3.LUT R22, R6, 0xf, RZ, 0xc0, !PT ;  /* 0x0000000f06167812 */ /* 0x000fc800078ec0ff */
[----:B------:R-:W-:-:S03]  /*0270*/  ISETP.NE.AND P1, PT, R22, RZ, PT ;  /* 0x000000ff1600720c */ /* 0x000fc60003f25270 */
[----:B------:R-:W-:Y:S10]  /*0280*/  @!P0 BRA `(.L_x_281) ;  /* 0x0000000000948947 */ /* 0x000ff40003800000 */
[----:B------:R-:W0:Y:S01]  /*0290*/  LDC.64 R2, c[0x0][0x380] ;  /* 0x0000e000ff027b82 */ /* 0x000e220000000a00 */
[----:B------:R-:W-:-:S05]  /*02a0*/  LOP3.LUT R8, R6, 0x1fffff0, RZ, 0xc0, !PT ;  /* 0x01fffff006087812 */ /* 0x000fca00078ec0ff */
[----:B------:R-:W-:Y:S02]  /*02b0*/  IMAD.MOV R8, RZ, RZ, -R8 ;  /* 0x000000ffff087224 */ /* 0x000fe400078e0a08 */
[----:B0-----:R-:W-:-:S03]  /*02c0*/  IMAD.WIDE.U32 R2, R9, 0x4, R2 ;  /* 0x0000000409027825 */ /* 0x001fc600078e0002 */
[----:B------:R-:W-:-:S05]  /*02d0*/  IADD3 R15, P0, PT, R2, 0x2000, RZ ;  /* 0x00002000020f7810 */ /* 0x000fca0007f1e0ff */
[----:B------:R-:W-:-:S08]  /*02e0*/  IMAD.X R3, RZ, RZ, R3, P0 ;  /* 0x000000ffff037224 */ /* 0x000fd000000e0603 */
.L_x_282:
        /* <DEDUP_REMOVED lines=31> */
.L_x_281:
[----:B------:R-:W-:Y:S05]  /*04e0*/  BSYNC.RECONVERGENT B2 ;  /* 0x0000000000027941 */ /* 0x000fea0003800200 */
.L_x_280:
[----:B------:R-:W-:Y:S05]  /*04f0*/  @!P1 BRA `(.L_x_279) ;  /* 0x0000000000bc9947 */ /* 0x000fea0003800000 */
[----:B------:R-:W-:Y:S01]  /*0500*/  ISETP.GE.U32.AND P0, PT, R22, 0x8, PT ;  /* 0x000000081600780c */ /* 0x000fe20003f06070 */
[----:B------:R-:W-:Y:S01]  /*0510*/  BSSY.RECONVERGENT B2, `(.L_x_283) ;  /* 0x0000013000027945 */ /* 0x000fe20003800200 */
[----:B------:R-:W-:-:S04]  /*0520*/  LOP3.LUT R16, R6, 0x7, RZ, 0xc0, !PT ;  /* 0x0000000706107812 */ /* 0x000fc800078ec0ff */
[----:B------:R-:W-:-:S07]  /*0530*/  ISETP.NE.AND P1, PT, R16, RZ, PT ;  /* 0x000000ff1000720c */ /* 0x000fce0003f25270 */
[----:B------:R-:W-:Y:S06]  /*0540*/  @!P0 BRA `(.L_x_284) ;  /* 0x00000000003c8947 */ /* 0x000fec0003800000 */
[----:B------:R-:W0:Y:S02]  /*0550*/  LDC.64 R2, c[0x0][0x380] ;  /* 0x0000e000ff027b82 */ /* 0x000e240000000a00 */
[----:B0-----:R-:W-:-:S05]  /*0560*/  IMAD.WIDE R2, R9, 0x4, R2 ;  /* 0x0000000409027825 */ /* 0x001fca00078e0202 */
        /* <DEDUP_REMOVED lines=13> */
.L_x_284:
[----:B------:R-:W-:Y:S05]  /*0640*/  BSYNC.RECONVERGENT B2 ;  /* 0x0000000000027941 */ /* 0x000fea0003800200 */
.L_x_283:
        /* <DEDUP_REMOVED lines=11> */
[----:B------:R-:W3:Y:S01]  /*0700*/  LDG.E R10, desc[UR6][R2.64+0xc00] ;  /* 0x000c0006020a7981 */ /* 0x000ee2000c1e1900 */
[----:B------:R-:W-:Y:S01]  /*0710*/  VIADD R9, R9, 0x400 ;  /* 0x0000040009097836 */ /* 0x000fe20000000000 */
[----:B--2--5:R-:W-:-:S04]  /*0720*/  VIMNMX3 R0, R0, R11, R8, PT ;  /* 0x0000000b0000720f */ /* 0x024fc80003800108 */
[----:B---3--:R-:W-:-:S07]  /*0730*/  VIMNMX3 R0, R0, R13, R10, PT ;  /* 0x0000000d0000720f */ /* 0x008fce000380010a */
.L_x_286:
[----:B------:R-:W-:Y:S05]  /*0740*/  BSYNC.RECONVERGENT B2 ;  /* 0x0000000000027941 */ /* 0x000fea0003800200 */
.L_x_285:
[----:B------:R-:W-:Y:S05]  /*0750*/  @!P1 BRA `(.L_x_279) ;  /* 0x0000000000249947 */ /* 0x000fea0003800000 */
[----:B------:R-:W0:Y:S01]  /*0760*/  LDC.64 R10, c[0x0][0x380] ;  /* 0x0000e000ff0a7b82 */ /* 0x000e220000000a00 */
[----:B------:R-:W-:-:S07]  /*0770*/  IMAD.MOV R6, RZ, RZ, -R6 ;  /* 0x000000ffff067224 */ /* 0x000fce00078e0a06 */
.L_x_287:
[----:B0-----:R-:W-:-:S06]  /*0780*/  IMAD.WIDE R2, R9, 0x4, R10 ;  /* 0x0000000409027825 */ /* 0x001fcc00078e020a */
[----:B------:R-:W2:Y:S01]  /*0790*/  LDG.E R3, desc[UR6][R2.64] ;  /* 0x0000000602037981 */ /* 0x000ea2000c1e1900 */
[----:B------:R-:W-:Y:S02]  /*07a0*/  VIADD R6, R6, 0x1 ;  /* 0x0000000106067836 */ /* 0x000fe40000000000 */
[----:B------:R-:W-:-:S03]  /*07b0*/  VIADD R9, R9, 0x100 ;  /* 0x0000010009097836 */ /* 0x000fc60000000000 */
[----:B------:R-:W-:Y:S02]  /*07c0*/  ISETP.NE.AND P0, PT, R6, RZ, PT ;  /* 0x000000ff0600720c */ /* 0x000fe40003f05270 */
[----:B--2--5:R-:W-:-:S11]  /*07d0*/  VIMNMX R0, PT, PT, R3, R0, PT ;  /* 0x0000000003007248 */ /* 0x024fd60003fe0100 */
[----:B------:R-:W-:Y:S05]  /*07e0*/  @P0 BRA `(.L_x_287) ;  /* 0xfffffffc00e40947 */ /* 0x000fea000383ffff */
.L_x_279:
[----:B------:R-:W-:Y:S05]  /*07f0*/  BSYNC.RECONVERGENT B1 ;  /* 0x0000000000017941 */ /* 0x000fea0003800200 */
.L_x_278:
[----:B------:R-:W-:Y:S01]  /*0800*/  ISETP.GE.U32.AND P0, PT, R4, 0x100, PT ;  /* 0x000001000400780c */ /* 0x000fe20003f06070 */
[----:B-----5:R-:W-:-:S03]  /*0810*/  IMAD.MOV.U32 R11, RZ, RZ, R0 ;  /* 0x000000ffff0b7224 */ /* 0x020fc600078e0000 */
[----:B------:R-:W-:-:S13]  /*0820*/  ISETP.GE.U32.AND.EX P0, PT, R5, RZ, PT, P0 ;  /* 0x000000ff0500720c */ /* 0x000fda0003f06100 */
[----:B------:R-:W-:Y:S05]  /*0830*/  @!P0 BRA `(.L_x_288) ;  /* 0x0000000000a08947 */ /* 0x000fea0003800000 */
[----:B------:R-:W1:Y:S01]  /*0840*/  S2R R6, SR_LANEID ;  /* 0x0000000000067919 */ /* 0x000e620000000000 */
[----:B------:R-:W-:Y:S01]  /*0850*/  ISETP.NE.AND P5, PT, R7, RZ, PT ;  /* 0x000000ff0700720c */ /* 0x000fe20003fa5270 */
[----:B------:R-:W2:Y:S02]  /*0860*/  SHFL.DOWN PT, R0, R11, 0x1, 0x1f ;  /* 0x08201f000b007f89 */ /* 0x000ea400000e0000 */
[----:B--2---:R-:W-:Y:S02]  /*0870*/  VIMNMX R0, PT, PT, R0, R11, PT ;  /* 0x0000000b00007248 */ /* 0x004fe40003fe0100 */
[C---:B-1----:R-:W-:Y:S02]  /*0880*/  ISETP.GT.AND P0, PT, R6.reuse, 0x1e, PT ;  /* 0x0000001e0600780c */ /* 0x042fe40003f04270 */
[----:B------:R-:W-:Y:S02]  /*0890*/  ISETP.NE.AND P1, PT, R6, RZ, PT ;  /* 0x000000ff0600720c */ /* 0x000fe40003f25270 */
[----:B------:R-:W-:-:S02]  /*08a0*/  SEL R0, R11, R0, P0 ;  /* 0x000000000b007207 */ /* 0x000fc40000000000 */
        /* <DEDUP_REMOVED lines=15> */
[----:B------:R-:W-:-:S03]  /*09a0*/  ISETP.GT.AND P0, PT, R6, 0xf, PT ;  /* 0x0000000f0600780c */ /* 0x000fc60003f04270 */
[----:B------:R-:W0:Y:S02]  /*09b0*/  SHFL.DOWN PT, R3, R0, 0x10, 0x1f ;  /* 0x0a001f0000037f89 */ /* 0x000e2400000e0000 */
[----:B0-----:R-:W-:-:S04]  /*09c0*/  VIMNMX R3, PT, PT, R0, R3, PT ;  /* 0x0000000300037248 */ /* 0x001fc80003fe0100 */
[----:B------:R-:W-:Y:S01]  /*09d0*/  SEL R9, R0, R3, P0 ;  /* 0x0000000300097207 */ /* 0x000fe20000000000 */
[----:B------:R1:W-:Y:S01]  /*09e0*/  @!P1 STS [R2+0x8], R3 ;  /* 0x0000080302009388 */ /* 0x0003e20000000800 */
[----:B------:R-:W-:Y:S06]  /*09f0*/  BAR.SYNC.DEFER_BLOCKING 0x0 ;  /* 0x0000000000007b1d */ /* 0x000fec0000010000 */
[----:B------:R-:W-:Y:S05]  /*0a00*/  @P5 BRA `(.L_x_289) ;  /* 0x0000001000cc5947 */ /* 0x000fea0003800000 */
[----:B------:R-:W0:Y:S01]  /*0a10*/  S2UR UR5, SR_CgaCtaId ;  /* 0x00000000000579c3 */ /* 0x000e220000008800 */
[----:B------:R-:W-:Y:S02]  /*0a20*/  UMOV UR4, 0x400 ;  /* 0x0000040000047882 */ /* 0x000fe40000000000 */
[----:B0-----:R-:W-:-:S09]  /*0a30*/  ULEA UR4, UR5, UR4, 0x18 ;  /* 0x0000000405047291 */ /* 0x001fd2000f8ec0ff */
[----:B------:R-:W-:Y:S04]  /*0a40*/  LDS R0, [UR4+0xc] ;  /* 0x00000c04ff007984 */ /* 0x000fe80008000800 */
[----:B------:R-:W0:Y:S04]  /*0a50*/  LDS.128 R4, [UR4+0x10] ;  /* 0x00001004ff047984 */ /* 0x000e280008000c00 */
[----:B-1----:R-:W1:Y:S01]  /*0a60*/  LDS.64 R2, [UR4+0x20] ;  /* 0x00002004ff027984 */ /* 0x002e620008000a00 */
[----:B0-----:R-:W-:-:S04]  /*0a70*/  VIMNMX3 R0, R9, R0, R4, PT ;  /* 0x000000000900720f */ /* 0x001fc80003800104 */
[----:B------:R-:W-:-:S04]  /*0a80*/  VIMNMX3 R0, R0, R5, R6, PT ;  /* 0x000000050000720f */ /* 0x000fc80003800106 */
[----:B-1----:R-:W-:-:S04]  /*0a90*/  VIMNMX3 R0, R0, R7, R2, PT ;  /* 0x000000070000720f */ /* 0x002fc80003800102 */
[----:B------:R-:W-:Y:S01]  /*0aa0*/  VIMNMX R9, PT, PT, R0, R3, PT ;  /* 0x0000000300097248 */ /* 0x000fe20003fe0100 */
[----:B------:R-:W-:Y:S06]  /*0ab0*/  BRA `(.L_x_289) ;  /* 0x0000001000a07947 */ /* 0x000fec0003800000 */
.L_x_288:
[----:B------:R-:W1:Y:S01]  /*0ac0*/  S2R R13, SR_LANEID ;  /* 0x00000000000d7919 */ /* 0x000e620000000000 */
[C---:B------:R-:W-:Y:S02]  /*0ad0*/  LOP3.LUT R0, R7.reuse, 0x3e0, RZ, 0xc0, !PT ;  /* 0x000003e007007812 */ /* 0x040fe400078ec0ff */
[----:B------:R-:W-:Y:S02]  /*0ae0*/  ISETP.NE.AND P5, PT, R7, RZ, PT ;  /* 0x000000ff0700720c */ /* 0x000fe40003fa5270 */
[----:B------:R-:W-:Y:S01]  /*0af0*/  LOP3.LUT R9, RZ, R0, RZ, 0x33, !PT ;  /* 0x00000000ff097212 */ /* 0x000fe200078e33ff */
[----:B0-----:R-:W-:-:S04]  /*0b00*/  VIADD R3, R0, 0x20 ;  /* 0x0000002000037836 */ /* 0x001fc80000000000 */
[----:B------:R-:W-:Y:S01]  /*0b10*/  IMAD.IADD R9, R9, 0x1, R4 ;  /* 0x0000000109097824 */ /* 0x000fe200078e0204 */
[----:B------:R-:W-:-:S04]  /*0b20*/  ISETP.GT.U32.AND P0, PT, R3, R4, PT ;  /* 0x000000040300720c */ /* 0x000fc80003f04070 */
        /* <DEDUP_REMOVED lines=26> */
[----:B0-----:R-:W-:-:S05]  /*0cd0*/  @!P0 VIMNMX R11, PT, PT, R11, R2, PT ;  /* 0x000000020b0b8248 */ /* 0x001fca0003fe0100 */
[----:B------:R-:W-:-:S05]  /*0ce0*/  IMAD.MOV.U32 R9, RZ, RZ, R11 ;  /* 0x000000ffff097224 */ /* 0x000fca00078e000b */
[----:B------:R0:W-:Y:S01]  /*0cf0*/  @!P1 STS [R6+0x8], R9 ;  /* 0x0000080906009388 */ /* 0x0001e20000000800 */
[----:B------:R-:W-:Y:S06]  /*0d00*/  BAR.SYNC.DEFER_BLOCKING 0x0 ;  /* 0x0000000000007b1d */ /* 0x000fec0000010000 */
[----:B------:R-:W-:Y:S05]  /*0d10*/  @P5 BRA `(.L_x_289) ;  /* 0x0000001000085947 */ /* 0x000fea0003800000 */
[----:B------:R-:W1:Y:S01]  /*0d20*/  S2UR UR5, SR_CgaCtaId ;  /* 0x00000000000579c3 */ /* 0x000e620000008800 */
[----:B------:R-:W-:Y:S01]  /*0d30*/  UMOV UR4, 0x400 ;  /* 0x0000040000047882 */ /* 0x000fe20000000000 */
[C---:B------:R-:W-:Y:S02]  /*0d40*/  ISETP.GT.U32.AND P3, PT, R4.reuse, 0x20, PT ;  /* 0x000000200400780c */ /* 0x040fe40003f64070 */
[C---:B------:R-:W-:Y:S02]  /*0d50*/  ISETP.GT.U32.AND P1, PT, R4.reuse, 0x40, PT ;  /* 0x000000400400780c */ /* 0x040fe40003f24070 */
[C---:B------:R-:W-:Y:S02]  /*0d60*/  ISETP.GT.U32.AND.EX P3, PT, R5.reuse, RZ, PT, P3 ;  /* 0x000000ff0500720c */ /* 0x040fe40003f64130 */
[----:B------:R-:W-:Y:S02]  /*0d70*/  ISETP.GT.U32.AND P0, PT, R4, 0x60, PT ;  /* 0x000000600400780c */ /* 0x000fe40003f04070 */
[----:B------:R-:W-:-:S02]  /*0d80*/  ISETP.GT.U32.AND.EX P1, PT, R5, RZ, PT, P1 ;  /* 0x000000ff0500720c */ /* 0x000fc40003f24110 */
[C---:B------:R-:W-:Y:S02]  /*0d90*/  ISETP.GT.U32.AND P2, PT, R4.reuse, 0x80, PT ;  /* 0x000000800400780c */ /* 0x040fe40003f44070 */
[C---:B------:R-:W-:Y:S02]  /*0da0*/  ISETP.GT.U32.AND.EX P0, PT, R5.reuse, RZ, PT, P0 ;  /* 0x000000ff0500720c */ /* 0x040fe40003f04100 */
[----:B------:R-:W-:Y:S02]  /*0db0*/  ISETP.GT.U32.AND P4, PT, R4, 0xa0, PT ;  /* 0x000000a00400780c */ /* 0x000fe40003f84070 */
[C---:B------:R-:W-:Y:S02]  /*0dc0*/  ISETP.GT.U32.AND.EX P2, PT, R5.reuse, RZ, PT, P2 ;  /* 0x000000ff0500720c */ /* 0x040fe40003f44120 */
[----:B------:R-:W-:Y:S01]  /*0dd0*/  ISETP.GT.U32.AND.EX P4, PT, R5, RZ, PT, P4 ;  /* 0x000000ff0500720c */ /* 0x000fe20003f84140 */
[----:B-1----:R-:W-:-:S09]  /*0de0*/  ULEA UR4, UR5, UR4, 0x18 ;  /* 0x0000000405047291 */ /* 0x002fd2000f8ec0ff */
[----:B------:R-:W0:Y:S04]  /*0df0*/  LDS R0, [UR4+0xc] ;  /* 0x00000c04ff007984 */ /* 0x000e280008000800 */
[----:B------:R-:W1:Y:S04]  /*0e00*/  LDS.128 R12, [UR4+0x10] ;  /* 0x00001004ff0c7984 */ /* 0x000e680008000c00 */
[----:B------:R-:W2:Y:S01]  /*0e10*/  LDS.64 R2, [UR4+0x20] ;  /* 0x00002004ff027984 */ /* 0x000ea20008000a00 */
[----:B0-----:R-:W-:Y:S02]  /*0e20*/  @P3 VIMNMX R9, PT, PT, R9, R0, PT ;  /* 0x0000000009093248 */ /* 0x001fe40003fe0100 */
[----:B------:R-:W-:-:S02]  /*0e30*/  ISETP.GT.U32.AND P3, PT, R4, 0xc0, PT ;  /* 0x000000c00400780c */ /* 0x000fc40003f64070 */
[----:B-1----:R-:W-:Y:S02]  /*0e40*/  @P1 VIMNMX R9, PT, PT, R9, R12, PT ;  /* 0x0000000c09091248 */ /* 0x002fe40003fe0100 */
[----:B------:R-:W-:Y:S02]  /*0e50*/  ISETP.GT.U32.AND P1, PT, R4, 0xe0, PT ;  /* 0x000000e00400780c */ /* 0x000fe40003f24070 */
[----:B------:R-:W-:Y:S02]  /*0e60*/  ISETP.GT.U32.AND.EX P3, PT, R5, RZ, PT, P3 ;  /* 0x000000ff0500720c */ /* 0x000fe40003f64130 */
[----:B------:R-:W-:Y:S02]  /*0e70*/  @P0 VIMNMX R9, PT, PT, R9, R13, PT ;  /* 0x0000000d09090248 */ /* 0x000fe40003fe0100 */
[----:B------:R-:W-:Y:S02]  /*0e80*/  ISETP.GT.U32.AND.EX P1, PT, R5, RZ, PT, P1 ;  /* 0x000000ff0500720c */ /* 0x000fe40003f24110 */
[----:B------:R-:W-:-:S04]  /*0e90*/  @P2 VIMNMX R9, PT, PT, R9, R14, PT ;  /* 0x0000000e09092248 */ /* 0x000fc80003fe0100 */
[----:B------:R-:W-:-:S04]  /*0ea0*/  @P4 VIMNMX R9, PT, PT, R9, R15, PT ;  /* 0x0000000f09094248 */ /* 0x000fc80003fe0100 */
[----:B--2---:R-:W-:-:S04]  /*0eb0*/  @P3 VIMNMX R9, PT, PT, R9, R2, PT ;  /* 0x0000000209093248 */ /* 0x004fc80003fe0100 */
[----:B------:R-:W-:Y:S01]  /*0ec0*/  @P1 VIMNMX R9, PT, PT, R9, R3, PT ;  /* 0x0000000309091248 */ /* 0x000fe20003fe0100 */
[----:B------:R-:W-:Y:S06]  /*0ed0*/  BRA `(.L_x_289) ;  /* 0x0000000c00987947 */ /* 0x000fec0003800000 */
.L_x_275:
[----:B------:R-:W0:Y:S01]  /*0ee0*/  S2R R0, SR_TID.X ;  /* 0x0000000000007919 */ /* 0x000e220000002100 */
[----:B------:R-:W0:Y:S02]  /*0ef0*/  LDC.64 R2, c[0x0][0x380] ;  /* 0x0000e000ff027b82 */ /* 0x000e240000000a00 */
[----:B0-----:R-:W-:-:S05]  /*0f00*/  IMAD.WIDE.U32 R2, R0, 0x4, R2 ;  /* 0x0000000400027825 */ /* 0x001fca00078e0002 */
        /* <DEDUP_REMOVED lines=16> */
[----:B------:R-:W-:-:S04]  /*1010*/  IADD3 R12, P1, PT, R4, -0x1000, RZ ;  /* 0xfffff000040c7810 */ /* 0x000fc80007f3e0ff */
[----:B------:R-:W-:Y:S02]  /*1020*/  ISETP.GE.U32.AND P0, PT, R12, 0x1000, PT ;  /* 0x000010000c00780c */ /* 0x000fe40003f06070 */
[----:B--2---:R-:W-:Y:S02]  /*1030*/  VIMNMX3 R9, R9, R10, R11, PT ;  /* 0x0000000a0909720f */ /* 0x004fe4000380010b */
[----:B------:R-:W-:-:S04]  /*1040*/  IADD3.X R11, PT, PT, R5, -0x1, RZ, P1, !PT ;  /* 0xffffffff050b7810 */ /* 0x000fc80000ffe4ff */
[----:B------:R-:W-:Y:S02]  /*1050*/  ISETP.GE.U32.AND.EX P0, PT, R11, RZ, PT, P0 ;  /* 0x000000ff0b00720c */ /* 0x000fe40003f06100 */
[----:B---3--:R-:W-:Y:S01]  /*1060*/  VIMNMX3 R6, R6, R7, R8, PT ;  /* 0x000000070606720f */ /* 0x008fe20003800108 */
[----:B------:R-:W-:Y:S01]  /*1070*/  IMAD.MOV.U32 R8, RZ, RZ, RZ ;  /* 0x000000ffff087224 */ /* 0x000fe200078e00ff */
[----:B----4-:R-:W-:-:S04]  /*1080*/  VIMNMX3 R13, R13, R14, R15, PT ;  /* 0x0000000e0d0d720f */ /* 0x010fc8000380010f */
[----:B------:R-:W-:Y:S02]  /*1090*/  VIMNMX3 R6, R6, R9, R13, PT ;  /* 0x000000090606720f */ /* 0x000fe4000380010d */
[----:B-----5:R-:W-:Y:S01]  /*10a0*/  VIMNMX3 R17, R16, R17, R18, PT ;  /* 0x000000111011720f */ /* 0x020fe20003800112 */
[----:B------:R-:W-:Y:S01]  /*10b0*/  IMAD.MOV.U32 R9, RZ, RZ, 0x1000 ;  /* 0x00001000ff097424 */ /* 0x000fe200078e00ff */
[----:B------:R-:W-:-:S04]  /*10c0*/  VIMNMX3 R19, R19, R20, R21, PT ;  /* 0x000000141313720f */ /* 0x000fc80003800115 */
[----:B------:R-:W-:-:S04]  /*10d0*/  VIMNMX3 R17, R17, R19, R22, PT ;  /* 0x000000131111720f */ /* 0x000fc80003800116 */
[----:B------:R-:W-:Y:S01]  /*10e0*/  VIMNMX R10, PT, PT, R6, R17, PT ;  /* 0x00000011060a7248 */ /* 0x000fe20003fe0100 */
[----:B------:R-:W-:Y:S06]  /*10f0*/  @!P0 BRA `(.L_x_290) ;  /* 0x0000000000a08947 */ /* 0x000fec0003800000 */
[----:B------:R-:W0:Y:S01]  /*1100*/  LDC.64 R4, c[0x0][0x390] ;  /* 0x0000e400ff047b82 */ /* 0x000e220000000a00 */
[----:B------:R-:W-:Y:S02]  /*1110*/  IMAD.MOV.U32 R9, RZ, RZ, 0x1000 ;  /* 0x00001000ff097424 */ /* 0x000fe400078e00ff */
[----:B------:R-:W-:-:S07]  /*1120*/  IMAD.MOV.U32 R8, RZ, RZ, RZ ;  /* 0x000000ffff087224 */ /* 0x000fce00078e00ff */
.L_x_292:
[----:B------:R-:W-:-:S04]  /*1130*/  LEA R6, P0, R9, R2, 0x2 ;  /* 0x0000000209067211 */ /* 0x000fc800078010ff */
[----:B------:R-:W-:-:S05]  /*1140*/  LEA.HI.X R7, R9, R3, R8, 0x2, P0 ;  /* 0x0000000309077211 */ /* 0x000fca00000f1408 */
[----:B------:R-:W2:Y:S04]  /*1150*/  LDG.E R13, desc[UR6][R6.64+0x800] ;  /* 0x00080006060d7981 */ /* 0x000ea8000c1e1900 */
[----:B------:R-:W2:Y:S04]  /*1160*/  LDG.E R14, desc[UR6][R6.64+0xc00] ;  /* 0x000c0006060e7981 */ /* 0x000ea8000c1e1900 */
[----:B------:R-:W2:Y:S04]  /*1170*/  LDG.E R15, desc[UR6][R6.64+0x1000] ;  /* 0x00100006060f7981 */ /* 0x000ea8000c1e1900 */
        /* <DEDUP_REMOVED lines=13> */
[----:B0-----:R-:W-:-:S04]  /*1250*/  IADD3 R29, P1, PT, -R9, R4, RZ ;  /* 0x00000004091d7210 */ /* 0x001fc80007f3e1ff */
[----:B------:R-:W-:Y:S02]  /*1260*/  ISETP.GE.U32.AND P0, PT, R29, 0x1000, PT ;  /* 0x000010001d00780c */ /* 0x000fe40003f06070 */
[----:B--2---:R-:W-:Y:S01]  /*1270*/  VIMNMX3 R13, R13, R14, R15, PT ;  /* 0x0000000e0d0d720f */ /* 0x004fe2000380010f */
[----:B------:R-:W-:-:S05]  /*1280*/  IMAD.X R14, R5, 0x1, ~R8, P1 ;  /* 0x00000001050e7824 */ /* 0x000fca00008e0e08 */
[----:B------:R-:W-:Y:S02]  /*1290*/  ISETP.GE.U32.AND.EX P0, PT, R14, RZ, PT, P0 ;  /* 0x000000ff0e00720c */ /* 0x000fe40003f06100 */
        /* <DEDUP_REMOVED lines=9> */
[----:B------:R-:W-:-:S05]  /*1330*/  IADD3 R9, P0, PT, R9, 0x1000, RZ ;  /* 0x0000100009097810 */ /* 0x000fca0007f1e0ff */
[----:B------:R-:W-:Y:S01]  /*1340*/  IMAD.X R8, RZ, RZ, R8, P0 ;  /* 0x000000ffff087224 */ /* 0x000fe200000e0608 */
[----:B------:R-:W-:-:S04]  /*1350*/  ISETP.GT.U32.AND P0, PT, R9, R12, PT ;  /* 0x0000000c0900720c */ /* 0x000fc80003f04070 */
[----:B------:R-:W-:-:S13]  /*1360*/  ISETP.GT.U32.AND.EX P0, PT, R8, R11, PT, P0 ;  /* 0x0000000b0800720c */ /* 0x000fda0003f04100 */
[----:B------:R-:W-:Y:S05]  /*1370*/  @!P0 BRA `(.L_x_292) ;  /* 0xfffffffc006c8947 */ /* 0x000fea000383ffff */
.L_x_290:
[----:B------:R-:W-:Y:S01]  /*1380*/  IMAD.IADD R3, R4, 0x1, -R9 ;  /* 0x0000000104037824 */ /* 0x000fe200078e0a09 */
[----:B------:R-:W-:Y:S01]  /*1390*/  ISETP.GE.U32.AND P1, PT, R9, R4, PT ;  /* 0x000000040900720c */ /* 0x000fe20003f26070 */
[----:B------:R-:W-:Y:S03]  /*13a0*/  BSSY.RECONVERGENT B1, `(.L_x_291) ;  /* 0x0000072000017945 */ /* 0x000fe60003800200 */
[----:B------:R-:W-:-:S04]  /*13b0*/  ISETP.GE.AND P0, PT, R0, R3, PT ;  /* 0x000000030000720c */ /* 0x000fc80003f06270 */
[----:B------:R-:W-:-:S13]  /*13c0*/  ISETP.GE.U32.OR.EX P0, PT, R8, R5, P0, P1 ;  /* 0x000000050800720c */ /* 0x000fda0000706510 */
[----:B------:R-:W-:Y:S05]  /*13d0*/  @P0 BRA `(.L_x_293) ;  /* 0x0000000400b80947 */ /* 0x000fea0003800000 */
[----:B------:R-:W-:Y:S01]  /*13e0*/  LOP3.LUT R2, RZ, R0, RZ, 0x33, !PT ;  /* 0x00000000ff027212 */ /* 0x000fe200078e33ff */
[----:B------:R-:W-:Y:S03]  /*13f0*/  BSSY.RECONVERGENT B2, `(.L_x_294) ;  /* 0x0000031000027945 */ /* 0x000fe60003800200 */
[----:B------:R-:W-:Y:S01]  /*1400*/  IADD3 R2, PT, PT, -R9, R4, R2 ;  /* 0x0000000409027210 */ /* 0x000fe20007ffe102 */
[----:B------:R-:W-:-:S03]  /*1410*/  IMAD.MOV.U32 R4, RZ, RZ, R0 ;  /* 0x000000ffff047224 */ /* 0x000fc600078e0000 */
[C---:B------:R-:W-:Y:S02]  /*1420*/  ISETP.GE.U32.AND P1, PT, R2.reuse, 0xf00, PT ;  /* 0x00000f000200780c */ /* 0x040fe40003f26070 */
[----:B------:R-:W-:-:S04]  /*1430*/  LEA.HI R5, R2, 0x1, RZ, 0x18 ;  /* 0x0000000102057811 */ /* 0x000fc800078fc0ff */
[----:B------:R-:W-:-:S04]  /*1440*/  LOP3.LUT R24, R5, 0xf, RZ, 0xc0, !PT ;  /* 0x0000000f05187812 */ /* 0x000fc800078ec0ff */
[----:B------:R-:W-:-:S03]  /*1450*/  ISETP.NE.AND P0, PT, R24, RZ, PT ;  /* 0x000000ff1800720c */ /* 0x000fc60003f05270 */
[----:B------:R-:W-:Y:S10]  /*1460*/  @!P1 BRA `(.L_x_295) ;  /* 0x0000000000a49947 */ /* 0x000ff40003800000 */
[----:B------:R-:W0:Y:S01]  /*1470*/  LDCU.64 UR4, c[0x0][0x380] ;  /* 0x00007000ff0477ac */ /* 0x000e220008000a00 */
[----:B------:R-:W-:Y:S01]  /*1480*/  IADD3 R3, P1, PT, R0, R9, RZ ;  /* 0x0000000900037210 */ /* 0x000fe20007f3e0ff */
[----:B------:R-:W-:Y:S01]  /*1490*/  IMAD.MOV.U32 R4, RZ, RZ, R0 ;  /* 0x000000ffff047224 */ /* 0x000fe200078e0000 */
[----:B------:R-:W-:-:S03]  /*14a0*/  LOP3.LUT R14, R5, 0x1fffff0, RZ, 0xc0, !PT ;  /* 0x01fffff0050e7812 */ /* 0x000fc600078ec0ff */
[----:B------:R-:W-:Y:S02]  /*14b0*/  IMAD.X R2, RZ, RZ, R8, P1 ;  /* 0x000000ffff027224 */ /* 0x000fe400008e0608 */
[----:B------:R-:W-:Y:S01]  /*14c0*/  IMAD.MOV R14, RZ, RZ, -R14 ;  /* 0x000000ffff0e7224 */ /* 0x000fe200078e0a0e */
[----:B0-----:R-:W-:-:S04]  /*14d0*/  LEA R15, P2, R3, UR4, 0x2 ;  /* 0x00000004030f7c11 */ /* 0x001fc8000f8410ff */
[----:B------:R-:W-:Y:S02]  /*14e0*/  IADD3 R15, P1, PT, R15, 0x2000, RZ ;  /* 0x000020000f0f7810 */ /* 0x000fe40007f3e0ff */
[----:B------:R-:W-:-:S05]  /*14f0*/  LEA.HI.X R3, R3, UR5, R2, 0x2, P2 ;  /* 0x0000000503037c11 */ /* 0x000fca00090f1402 */
[----:B------:R-:W-:-:S07]  /*1500*/  IMAD.X R3, RZ, RZ, R3, P1 ;  /* 0x000000ffff037224 */ /* 0x000fce00008e0603 */
.L_x_296:
        /* <DEDUP_REMOVED lines=16> */
[----:B------:R0:W5:Y:S01]  /*1610*/  LDG.E R6, desc[UR6][R2.64+0x1c00] ;  /* 0x001c000602067981 */ /* 0x000162000c1e1900 */
        /* <DEDUP_REMOVED lines=9> */
[----:B------:R-:W-:-:S05]  /*16b0*/  IADD3 R15, P2, PT, R2, 0x4000, RZ ;  /* 0x00004000020f7810 */ /* 0x000fca0007f5e0ff */
[----:B0-----:R-:W-:Y:S01]  /*16c0*/  IMAD.X R3, RZ, RZ, R3, P2 ;  /* 0x000000ffff037224 */ /* 0x001fe200010e0603 */
[----:B------:R-:W-:-:S04]  /*16d0*/  VIMNMX3 R7, R11, R12, R7, PT ;  /* 0x0000000c0b07720f */ /* 0x000fc80003800107 */
[----:B------:R-:W-:Y:S01]  /*16e0*/  VIMNMX3 R10, R7, R13, R6, PT ;  /* 0x0000000d070a720f */ /* 0x000fe20003800106 */
[----:B------:R-:W-:Y:S06]  /*16f0*/  @P1 BRA `(.L_x_296) ;  /* 0xfffffffc00841947 */ /* 0x000fec000383ffff */
.L_x_295:
[----:B------:R-:W-:Y:S05]  /*1700*/  BSYNC.RECONVERGENT B2 ;  /* 0x0000000000027941 */ /* 0x000fea0003800200 */
.L_x_294:
[----:B------:R-:W-:Y:S05]  /*1710*/  @!P0 BRA `(.L_x_293) ;  /* 0x0000000000e88947 */ /* 0x000fea0003800000 */
[----:B------:R-:W-:Y:S01]  /*1720*/  ISETP.GE.U32.AND P0, PT, R24, 0x8, PT ;  /* 0x000000081800780c */ /* 0x000fe20003f06070 */
[----:B------:R-:W-:Y:S01]  /*1730*/  BSSY.RECONVERGENT B2, `(.L_x_297) ;  /* 0x0000016000027945 */ /* 0x000fe20003800200 */
[----:B------:R-:W-:-:S04]  /*1740*/  LOP3.LUT R17, R5, 0x7, RZ, 0xc0, !PT ;  /* 0x0000000705117812 */ /* 0x000fc800078ec0ff */
[----:B------:R-:W-:-:S07]  /*1750*/  ISETP.NE.AND P1, PT, R17, RZ, PT ;  /* 0x000000ff1100720c */ /* 0x000fce0003f25270 */
[----:B------:R-:W-:Y:S06]  /*1760*/  @!P0 BRA `(.L_x_298) ;  /* 0x0000000000488947 */ /* 0x000fec0003800000 */
[----:B------:R-:W0:Y:S01]  /*1770*/  LDCU.64 UR4, c[0x0][0x380] ;  /* 0x00007000ff0477ac */ /* 0x000e220008000a00 */
[----:B------:R-:W-:-:S05]  /*1780*/  IADD3 R3, P0, PT, R4, R9, RZ ;  /* 0x0000000904037210 */ /* 0x000fca0007f1e0ff */
[----:B------:R-:W-:Y:S01]  /*1790*/  IMAD.X R6, RZ, RZ, R8, P0 ;  /* 0x000000ffff067224 */ /* 0x000fe200000e0608 */
        /* <DEDUP_REMOVED lines=15> */
.L_x_298:
[----:B------:R-:W-:Y:S05]  /*1890*/  BSYNC.RECONVERGENT B2 ;  /* 0x0000000000027941 */ /* 0x000fea0003800200 */
.L_x_297:
        /* <DEDUP_REMOVED lines=18> */
.L_x_300:
[----:B------:R-:W-:Y:S05]  /*19c0*/  BSYNC.RECONVERGENT B2 ;  /* 0x0000000000027941 */ /* 0x000fea0003800200 */
.L_x_299:
[----:B------:R-:W-:Y:S05]  /*19d0*/  @!P1 BRA `(.L_x_293) ;  /* 0x0000000000389947 */ /* 0x000fea0003800000 */
[----:B------:R-:W0:Y:S01]  /*19e0*/  LDCU.64 UR4, c[0x0][0x380] ;  /* 0x00007000ff0477ac */ /* 0x000e220008000a00 */
[----:B------:R-:W-:Y:S01]  /*19f0*/  IADD3 R5, P0, PT, R4, R9, RZ ;  /* 0x0000000904057210 */ /* 0x000fe20007f1e0ff */
[----:B------:R-:W-:-:S04]  /*1a00*/  IMAD.MOV R4, RZ, RZ, -R6 ;  /* 0x000000ffff047224 */ /* 0x000fc800078e0a06 */
[----:B------:R-:W-:Y:S01]  /*1a10*/  IMAD.X R8, RZ, RZ, R8, P0 ;  /* 0x000000ffff087224 */ /* 0x000fe200000e0608 */
[----:B0-----:R-:W-:-:S04]  /*1a20*/  LEA R2, P1, R5, UR4, 0x2 ;  /* 0x0000000405027c11 */ /* 0x001fc8000f8210ff */
[----:B------:R-:W-:-:S09]  /*1a30*/  LEA.HI.X R5, R5, UR5, R8, 0x2, P1 ;  /* 0x0000000505057c11 */ /* 0x000fd200088f1408 */
.L_x_301:
[----:B------:R-:W-:-:S06]  /*1a40*/  IMAD.MOV.U32 R3, RZ, RZ, R5 ;  /* 0x000000ffff037224 */ /* 0x000fcc00078e0005 */
[----:B------:R0:W2:Y:S01]  /*1a50*/  LDG.E R3, desc[UR6][R2.64] ;  /* 0x0000000602037981 */ /* 0x0000a2000c1e1900 */
[----:B------:R-:W-:-:S05]  /*1a60*/  VIADD R4, R4, 0x1 ;  /* 0x0000000104047836 */ /* 0x000fca0000000000 */
[----:B------:R-:W-:Y:S02]  /*1a70*/  ISETP.NE.AND P0, PT, R4, RZ, PT ;  /* 0x000000ff0400720c */ /* 0x000fe40003f05270 */
[----:B0-----:R-:W-:-:S05]  /*1a80*/  IADD3 R2, P1, PT, R2, 0x400, RZ ;  /* 0x0000040002027810 */ /* 0x001fca0007f3e0ff */
[----:B------:R-:W-:Y:S01]  /*1a90*/  IMAD.X R5, RZ, RZ, R5, P1 ;  /* 0x000000ffff057224 */ /* 0x000fe200008e0605 */
[----:B--2---:R-:W-:-:S05]  /*1aa0*/  VIMNMX R10, PT, PT, R3, R10, PT ;  /* 0x0000000a030a7248 */ /* 0x004fca0003fe0100 */
[----:B------:R-:W-:Y:S05]  /*1ab0*/  @P0 BRA `(.L_x_301) ;  /* 0xfffffffc00e00947 */ /* 0x000fea000383ffff */
.L_x_293:
[----:B------:R-:W-:Y:S05]  /*1ac0*/  BSYNC.RECONVERGENT B1 ;  /* 0x0000000000017941 */ /* 0x000fea0003800200 */
.L_x_291:
[----:B------:R-:W0:Y:S01]  /*1ad0*/  S2R R6, SR_LANEID ;  /* 0x0000000000067919 */ /* 0x000e220000000000 */
[----:B------:R-:W-:Y:S01]  /*1ae0*/  IMAD.MOV.U32 R9, RZ, RZ, R10 ;  /* 0x000000ffff097224 */ /* 0x000fe200078e000a */
[----:B------:R-:W-:-:S04]  /*1af0*/  ISETP.NE.AND P5, PT, R0, RZ, PT ;  /* 0x000000ff0000720c */ /* 0x000fc80003fa5270 */
        /* <DEDUP_REMOVED lines=35> */
[----:B------:R-:W-:-:S07]  /*1d30*/  VIMNMX R9, PT, PT, R0, R3, PT ;  /* 0x0000000300097248 */ /* 0x000fce0003fe0100 */
.L_x_289:
[----:B------:R-:W-:Y:S05]  /*1d40*/  BSYNC.RECONVERGENT B0 ;  /* 0x0000000000007941 */ /* 0x000fea0003800200 */
.L_x_274:
[----:B------:R-:W-:Y:S05]  /*1d50*/  @P5 EXIT ;  /* 0x000000000000594d */ /* 0x000fea0003800000 */
[----:B-12---:R-:W1:Y:S01]  /*1d60*/  LDC.64 R2, c[0x0][0x388] ;  /* 0x0000e200ff027b82 */ /* 0x006e620000000a00 */
[----:B------:R-:W0:Y:S02]  /*1d70*/  LDCU UR4, c[0x0][0x39c] ;  /* 0x00007380ff0477ac */ /* 0x000e240008000800 */
[----:B0-----:R-:W-:-:S05]  /*1d80*/  VIMNMX R9, PT, PT, R9, UR4, PT ;  /* 0x0000000409097c48 */ /* 0x001fca000bfe0100 */
[----:B-1----:R-:W-:Y:S01]  /*1d90*/  STG.E desc[UR6][R2.64], R9 ;  /* 0x0000000902007986 */ /* 0x002fe2000c101906 */
[----:B------:R-:W-:Y:S05]  /*1da0*/  EXIT ;  /* 0x000000000000794d */ /* 0x000fea0003800000 */
.L_x_302:
        /* <DEDUP_REMOVED lines=13> */
.L_x_432:


//--------------------- .text._ZN3cub18CUB_300001_SM_10006detail6reduce28DeviceReduceSingleTileKernelINS2_10policy_hubIijN4cuda3__47minimumIiEEE10Policy1000EPiSB_iS8_iiNS5_3std3__410__identityEEEvT0_T1_T2_T3_T4_T6_ --------------------------
	.section	.text._ZN3cub18CUB_300001_SM_10006detail6reduce28DeviceReduceSingleTileKernelINS2_10policy_hubIijN4cuda3__47minimumIiEEE10Policy1000EPiSB_iS8_iiNS5_3std3__410__identityEEEvT0_T1_T2_T3_T4_T6_,"ax",@progbits
	.align	128
        .global         _ZN3cub18CUB_300001_SM_10006detail6reduce28DeviceReduceSingleTileKernelINS2_10policy_hubIijN4cuda3__47minimumIiEEE10Policy1000EPiSB_iS8_iiNS5_3std3__410__identityEEEvT0_T1_T2_T3_T4_T6_
        .type           _ZN3cub18CUB_300001_SM_10006detail6reduce28DeviceReduceSingleTileKernelINS2_10policy_hubIijN4cuda3__47minimumIiEEE10Policy1000EPiSB_iS8_iiNS5_3std3__410__identityEEEvT0_T1_T2_T3_T4_T6_,@function
        .size           _ZN3cub18CUB_300001_SM_10006detail6reduce28DeviceReduceSingleTileKernelINS2_10policy_hubIijN4cuda3__47minimumIiEEE10Policy1000EPiSB_iS8_iiNS5_3std3__410__identityEEEvT0_T1_T2_T3_T4_T6_,(.L_x_433 - _ZN3cub18CUB_300001_SM_10006detail6reduce28DeviceReduceSingleTileKernelINS2_10policy_hubIijN4cuda3__47minimumIiEEE10Policy1000EPiSB_iS8_iiNS5_3std3__410__identityEEEvT0_T1_T2_T3_T4_T6_)
        .other          _ZN3cub18CUB_300001_SM_10006detail6reduce28DeviceReduceSingleTileKernelINS2_10policy_hubIijN4cuda3__47minimumIiEEE10Policy1000EPiSB_iS8_iiNS5_3std3__410__identityEEEvT0_T1_T2_T3_T4_T6_,@"STO_CUDA_ENTRY STV_DEFAULT"
_ZN3cub18CUB_300001_SM_10006detail6reduce28DeviceReduceSingleTileKernelINS2_10policy_hubIijN4cuda3__47minimumIiEEE10Policy1000EPiSB_iS8_iiNS5_3std3__410__identityEEEvT0_T1_T2_T3_T4_T6_:
.text._ZN3cub18CUB_300001_SM_10006detail6reduce28DeviceReduceSingleTileKernelINS2_10policy_hubIijN4cuda3__47minimumIiEEE10Policy1000EPiSB_iS8_iiNS5_3std3__410__identityEEEvT0_T1_T2_T3_T4_T6_:
        /* <DEDUP_REMOVED lines=13> */
.L_x_303:
        /* <DEDUP_REMOVED lines=16> */
.L_x_308:
[----:B------:R-:W-:Y:S05]  /*01d0*/  BSYNC.RECONVERGENT B1 ;  /* 0x0000000000017941 */ /* 0x000fea0003800200 */
.L_x_307:
        /* <DEDUP_REMOVED lines=16> */
.L_x_313:
        /* <DEDUP_REMOVED lines=9> */
.L_x_312:
[----:B------:R-:W-:Y:S05]  /*0370*/  BSYNC.RECONVERGENT B2 ;  /* 0x0000000000027941 */ /* 0x000fea0003800200 */
.L_x_311:
        /* <DEDUP_REMOVED lines=8> */
.L_x_316:
        /* <DEDUP_REMOVED lines=35> */
.L_x_315:
[----:B------:R-:W-:Y:S05]  /*0630*/  BSYNC.RECONVERGENT B2 ;  /* 0x0000000000027941 */ /* 0x000fea0003800200 */
.L_x_314:
        /* <DEDUP_REMOVED lines=22> */
.L_x_318:
[----:B------:R-:W-:Y:S05]  /*07a0*/  BSYNC.RECONVERGENT B2 ;  /* 0x0000000000027941 */ /* 0x000fea0003800200 */
.L_x_317:
        /* <DEDUP_REMOVED lines=10> */
.L_x_310:
[----:B------:R-:W-:Y:S05]  /*0850*/  BSYNC.RECONVERGENT B1 ;  /* 0x0000000000017941 */ /* 0x000fea0003800200 */
.L_x_309:
        /* <DEDUP_REMOVED lines=43> */
.L_x_319:
        /* <DEDUP_REMOVED lines=59> */
.L_x_306:
        /* <DEDUP_REMOVED lines=22> */
.L_x_323:
        /* <DEDUP_REMOVED lines=21> */
.L_x_321:
        /* <DEDUP_REMOVED lines=20> */
.L_x_327:
        /* <DEDUP_REMOVED lines=8> */
.L_x_326:
[----:B------:R-:W-:Y:S05]  /*1330*/  BSYNC.RECONVERGENT B2 ;  /* 0x0000000000027941 */ /* 0x000fea0003800200 */
.L_x_325:
        /* <DEDUP_REMOVED lines=16> */
.L_x_330:
        /* <DEDUP_REMOVED lines=39> */
.L_x_329:
[----:B------:R-:W-:Y:S05]  /*16b0*/  BSYNC.RECONVERGENT B2 ;  /* 0x0000000000027941 */ /* 0x000fea0003800200 */
.L_x_328:
        /* <DEDUP_REMOVED lines=27> */
.L_x_332:
[----:B------:R-:W-:Y:S05]  /*1870*/  BSYNC.RECONVERGENT B2 ;  /* 0x0000000000027941 */ /* 0x000fea0003800200 */
.L_x_331:
        /* <DEDUP_REMOVED lines=10> */
.L_x_324:
[----:B------:R-:W-:Y:S05]  /*1920*/  BSYNC.RECONVERGENT B1 ;  /* 0x0000000000017941 */ /* 0x000fea0003800200 */
.L_x_322:
        /* <DEDUP_REMOVED lines=39> */
.L_x_305:
        /* <DEDUP_REMOVED lines=12> */
.L_x_335:
[----:B------:R-:W-:Y:S05]  /*1c60*/  BSYNC.RECONVERGENT B1 ;  /* 0x0000000000017941 */ /* 0x000fea0003800200 */
.L_x_334:
        /* <DEDUP_REMOVED lines=16> */
.L_x_340:
        /* <DEDUP_REMOVED lines=9> */
.L_x_339:
[----:B------:R-:W-:Y:S05]  /*1e00*/  BSYNC.RECONVERGENT B2 ;  /* 0x0000000000027941 */ /* 0x000fea0003800200 */
.L_x_338:
        /* <DEDUP_REMOVED lines=8> */
.L_x_343:
        /* <DEDUP_REMOVED lines=35> */
.L_x_342:
[----:B------:R-:W-:Y:S05]  /*20c0*/  BSYNC.RECONVERGENT B2 ;  /* 0x0000000000027941 */ /* 0x000fea0003800200 */
.L_x_341:
        /* <DEDUP_REMOVED lines=22> */
.L_x_345:
[----:B------:R-:W-:Y:S05]  /*2230*/  BSYNC.RECONVERGENT B2 ;  /* 0x0000000000027941 */ /* 0x000fea0003800200 */
.L_x_344:
        /* <DEDUP_REMOVED lines=10> */
.L_x_337:
[----:B------:R-:W-:Y:S05]  /*22e0*/  BSYNC.RECONVERGENT B1 ;  /* 0x0000000000017941 */ /* 0x000fea0003800200 */
.L_x_336:
        /* <DEDUP_REMOVED lines=43> */
.L_x_346:
        /* <DEDUP_REMOVED lines=59> */
.L_x_333:
        /* <DEDUP_REMOVED lines=33> */
.L_x_349:
        /* <DEDUP_REMOVED lines=33> */
.L_x_347:
        /* <DEDUP_REMOVED lines=20> */
.L_x_353:
        /* <DEDUP_REMOVED lines=8> */
.L_x_352:
[----:B------:R-:W-:Y:S05]  /*2f30*/  BSYNC.RECONVERGENT B2 ;  /* 0x0000000000027941 */ /* 0x000fea0003800200 */
.L_x_351:
        /* <DEDUP_REMOVED lines=16> */
.L_x_356:
        /* <DEDUP_REMOVED lines=39> */
.L_x_355:
[----:B------:R-:W-:Y:S05]  /*32b0*/  BSYNC.RECONVERGENT B2 ;  /* 0x0000000000027941 */ /* 0x000fea0003800200 */
.L_x_354:
        /* <DEDUP_REMOVED lines=27> */
.L_x_358:
[----:B------:R-:W-:Y:S05]  /*3470*/  BSYNC.RECONVERGENT B2 ;  /* 0x0000000000027941 */ /* 0x000fea0003800200 */
.L_x_357:
        /* <DEDUP_REMOVED lines=10> */
.L_x_350:
[----:B------:R-:W-:Y:S05]  /*3520*/  BSYNC.RECONVERGENT B1 ;  /* 0x0000000000017941 */ /* 0x000fea0003800200 */
.L_x_348:
        /* <DEDUP_REMOVED lines=39> */
.L_x_320:
[----:B------:R-:W-:Y:S05]  /*37a0*/  BSYNC.RECONVERGENT B0 ;  /* 0x0000000000007941 */ /* 0x000fea0003800200 */
.L_x_304:
[----:B------:R-:W-:Y:S05]  /*37b0*/  @P0 EXIT ;  /* 0x000000000000094d */ /* 0x000fea0003800000 */
[----:B0-23--:R-:W0:Y:S01]  /*37c0*/  LDC.64 R2, c[0x0][0x388] ;  /* 0x0000e200ff027b82 */ /* 0x00de220000000a00 */
[----:B------:R-:W1:Y:S02]  /*37d0*/  LDCU UR4, c[0x0][0x398] ;  /* 0x00007300ff0477ac */ /* 0x000e640008000800 */
[----:B-1--4-:R-:W-:-:S05]  /*37e0*/  VIMNMX R5, PT, PT, R5, UR4, PT ;  /* 0x0000000405057c48 */ /* 0x012fca000bfe0100 */
[----:B0-----:R-:W-:Y:S01]  /*37f0*/  STG.E desc[UR6][R2.64], R5 ;  /* 0x0000000502007986 */ /* 0x001fe2000c101906 */
[----:B------:R-:W-:Y:S05]  /*3800*/  EXIT ;  /* 0x000000000000794d */ /* 0x000fea0003800000 */
.L_x_359:
        /* <DEDUP_REMOVED lines=15> */
.L_x_433:


//--------------------- .text._ZN3cub18CUB_300001_SM_10006detail6reduce18DeviceReduceKernelINS2_10policy_hubIijN4cuda3__47minimumIiEEE10Policy1000EN6thrust24THRUST_300001_SM_1000_NS6detail15normal_iteratorINSC_10device_ptrIiEEEEjS8_iNS5_3std3__410__identityEEEvT0_PT3_T1_NS0_13GridEvenShareISO_EET2_T4_ --------------------------
	.section	.text._ZN3cub18CUB_300001_SM_10006detail6reduce18DeviceReduceKernelINS2_10policy_hubIijN4cuda3__47minimumIiEEE10Policy1000EN6thrust24THRUST_300001_SM_1000_NS6detail15normal_iteratorINSC_10device_ptrIiEEEEjS8_iNS5_3std3__410__identityEEEvT0_PT3_T1_NS0_13GridEvenShareISO_EET2_T4_,"ax",@progbits
	.align	128
        .global         _ZN3cub18CUB_300001_SM_10006detail6reduce18DeviceReduceKernelINS2_10policy_hubIijN4cuda3__47minimumIiEEE10Policy1000EN6thrust24THRUST_300001_SM_1000_NS6detail15normal_iteratorINSC_10device_ptrIiEEEEjS8_iNS5_3std3__410__identityEEEvT0_PT3_T1_NS0_13GridEvenShareISO_EET2_T4_
        .type           _ZN3cub18CUB_300001_SM_10006detail6reduce18DeviceReduceKernelINS2_10policy_hubIijN4cuda3__47minimumIiEEE10Policy1000EN6thrust24THRUST_300001_SM_1000_NS6detail15normal_iteratorINSC_10device_ptrIiEEEEjS8_iNS5_3std3__410__identityEEEvT0_PT3_T1_NS0_13GridEvenShareISO_EET2_T4_,@function
        .size           _ZN3cub18CUB_300001_SM_10006detail6reduce18DeviceReduceKernelINS2_10policy_hubIijN4cuda3__47minimumIiEEE10Policy1000EN6thrust24THRUST_300001_SM_1000_NS6detail15normal_iteratorINSC_10device_ptrIiEEEEjS8_iNS5_3std3__410__identityEEEvT0_PT3_T1_NS0_13GridEvenShareISO_EET2_T4_,(.L_x_434 - _ZN3cub18CUB_300001_SM_10006detail6reduce18DeviceReduceKernelINS2_10policy_hubIijN4cuda3__47minimumIiEEE10Policy1000EN6thrust24THRUST_300001_SM_1000_NS6detail15normal_iteratorINSC_10device_ptrIiEEEEjS8_iNS5_3std3__410__identityEEEvT0_PT3_T1_NS0_13GridEvenShareISO_EET2_T4_)
        .other          _ZN3cub18CUB_300001_SM_10006detail6reduce18DeviceReduceKernelINS2_10policy_hubIijN4cuda3__47minimumIiEEE10Policy1000EN6thrust24THRUST_300001_SM_1000_NS6detail15normal_iteratorINSC_10device_ptrIiEEEEjS8_iNS5_3std3__410__identityEEEvT0_PT3_T1_NS0_13GridEvenShareISO_EET2_T4_,@"STO_CUDA_ENTRY STV_DEFAULT"
_ZN3cub18CUB_300001_SM_10006detail6reduce18DeviceReduceKernelINS2_10policy_hubIijN4cuda3__47minimumIiEEE10Policy1000EN6thrust24THRUST_300001_SM_1000_NS6detail15normal_iteratorINSC_10device_ptrIiEEEEjS8_iNS5_3std3__410__identityEEEvT0_PT3_T1_NS0_13GridEvenShareISO_EET2_T4_:
.text._ZN3cub18CUB_300001_SM_10006detail6reduce18DeviceReduceKernelINS2_10policy_hubIijN4cuda3__47minimumIiEEE10Policy1000EN6thrust24THRUST_300001_SM_1000_NS6detail15normal_iteratorINSC_10device_ptrIiEEEEjS8_iNS5_3std3__410__identityEEEvT0_PT3_T1_NS0_13GridEvenShareISO_EET2_T4_:
[----:B------:R-:W-:Y:S01]  /*0000*/  LDC R1, c[0x0][0x37c] ;  /* 0x0000df00ff017b82 */ /* 0x000fe20000000800 */
[----:B------:R-:W0:Y:S07]  /*0010*/  S2R R3, SR_CTAID.X ;  /* 0x0000000000037919 */ /* 0x000e2e0000002500 */
[----:B------:R-:W1:Y:S01]  /*0020*/  LDC.64 R8, c[0x0][0x3a8] ;  /* 0x0000ea00ff087b82 */ /* 0x000e620000000a00 */
[----:B------:R-:W2:Y:S01]  /*0030*/  LDCU.64 UR6, c[0x0][0x358] ;  /* 0x00006b00ff0677ac */ /* 0x000ea20008000a00 */
[----:B------:R-:W-:Y:S01]  /*0040*/  BSSY.RECONVERGENT B0, `(.L_x_360) ;  /* 0x0000228000007945 */ /* 0x000fe20003800200 */
[----:B-1----:R-:W-:-:S02]  /*0050*/  IMAD.SHL.U32 R13, R9, 0x1000, RZ ;  /* 0x00001000090d7824 */ /* 0x002fc400078e00ff */
[----:B0-----:R-:W-:-:S05]  /*0060*/  IMAD R0, R3, -0x1000, R8 ;  /* 0xfffff00003007824 */ /* 0x001fca00078e0208 */
[----:B------:R-:W-:-:S13]  /*0070*/  ISETP.GT.U32.AND P0, PT, R0, 0xfff, PT ;  /* 0x00000fff0000780c */ /* 0x000fda0003f04070 */
[----:B--2---:R-:W-:Y:S05]  /*0080*/  @P0 BRA `(.L_x_361) ;  /* 0x0000001000280947 */ /* 0x004fea0003800000 */
[----:B------:R-:W0:Y:S01]  /*0090*/  S2R R2, SR_TID.X ;  /* 0x0000000000027919 */ /* 0x000e220000002100 */
[----:B------:R-:W-:Y:S01]  /*00a0*/  BSSY.RECONVERGENT B1, `(.L_x_362) ;  /* 0x000000a000017945 */ /* 0x000fe20003800200 */
[----:B------:R-:W-:Y:S01]  /*00b0*/  IMAD.MOV.U32 R14, RZ, RZ, RZ ;  /* 0x000000ffff0e7224 */ /* 0x000fe200078e00ff */
[----:B0-----:R-:W-:Y:S01]  /*00c0*/  ISETP.GE.U32.AND P0, PT, R2, R0, PT ;  /* 0x000000000200720c */ /* 0x001fe20003f06070 */
[----:B------:R-:W-:-:S12]  /*00d0*/  IMAD.MOV.U32 R4, RZ, RZ, R2 ;  /* 0x000000ffff047224 */ /* 0x000fd800078e0002 */
[----:B------:R-:W-:Y:S05]  /*00e0*/  @P0 BRA `(.L_x_363) ;  /* 0x0000000000140947 */ /* 0x000fea0003800000 */
[----:B------:R-:W0:Y:S01]  /*00f0*/  LDC.64 R14, c[0x0][0x380] ;  /* 0x0000e000ff0e7b82 */ /* 0x000e220000000a00 */
[----:B------:R-:W-:-:S04]  /*0100*/  IMAD R5, R3, 0x1000, R2 ;  /* 0x0000100003057824 */ /* 0x000fc800078e0202 */
[----:B0-----:R-:W-:-:S06]  /*0110*/  IMAD.WIDE.U32 R14, R5, 0x4, R14 ;  /* 0x00000004050e7825 */ /* 0x001fcc00078e000e */
[----:B------:R0:W5:Y:S01]  /*0120*/  LDG.E R14, desc[UR6][R14.64] ;  /* 0x000000060e0e7981 */ /* 0x000162000c1e1900 */
[----:B------:R-:W-:-:S07]  /*0130*/  VIADD R4, R2, 0x100 ;  /* 0x0000010002047836 */ /* 0x000fce0000000000 */
.L_x_363:
[----:B------:R-:W-:Y:S05]  /*0140*/  BSYNC.RECONVERGENT B1 ;  /* 0x0000000000017941 */ /* 0x000fea0003800200 */
.L_x_362:
[----:B------:R-:W-:Y:S01]  /*0150*/  ISETP.GE.U32.AND P0, PT, R4, R0, PT ;  /* 0x000000000400720c */ /* 0x000fe20003f06070 */
[----:B------:R-:W-:-:S12]  /*0160*/  BSSY.RECONVERGENT B1, `(.L_x_364) ;  /* 0x0000097000017945 */ /* 0x000fd80003800200 */
[----:B------:R-:W-:Y:S05]  /*0170*/  @P0 BRA `(.L_x_365) ;  /* 0x0000000800540947 */ /* 0x000fea0003800000 */
[----:B------:R-:W-:Y:S01]  /*0180*/  LOP3.LUT R5, RZ, R4, RZ, 0x33, !PT ;  /* 0x00000004ff057212 */ /* 0x000fe200078e33ff */
[----:B------:R-:W-:Y:S04]  /*0190*/  BSSY.RECONVERGENT B2, `(.L_x_366) ;  /* 0x000004b000027945 */ /* 0x000fe80003800200 */
[----:B------:R-:W-:-:S04]  /*01a0*/  IMAD.IADD R8, R5, 0x1, R8 ;  /* 0x0000000105087824 */ /* 0x000fc800078e0208 */
[----:B------:R-:W-:-:S05]  /*01b0*/  IMAD R8, R3, -0x1000, R8 ;  /* 0xfffff00003087824 */ /* 0x000fca00078e0208 */
[C---:B------:R-:W-:Y:S02]  /*01c0*/  ISETP.GE.U32.AND P0, PT, R8.reuse, 0xf00, PT ;  /* 0x00000f000800780c */ /* 0x040fe40003f06070 */
[----:B------:R-:W-:-:S04]  /*01d0*/  LEA.HI R5, R8, 0x1, RZ, 0x18 ;  /* 0x0000000108057811 */ /* 0x000fc800078fc0ff */
[----:B------:R-:W-:-:S07]  /*01e0*/  LOP3.LUT R6, R5, 0xf, RZ, 0xc0, !PT ;  /* 0x0000000f05067812 */ /* 0x000fce00078ec0ff */
[----:B------:R-:W-:Y:S05]  /*01f0*/  @!P0 BRA `(.L_x_367) ;  /* 0x0000000400108947 */ /* 0x000fea0003800000 */
[----:B------:R-:W-:Y:S01]  /*0200*/  LOP3.LUT R9, R5, 0x1fffff0, RZ, 0xc0, !PT ;  /* 0x01fffff005097812 */ /* 0x000fe200078ec0ff */
[----:B------:R-:W-:Y:S01]  /*0210*/  BSSY.RECONVERGENT B3, `(.L_x_368) ;  /* 0x0000041000037945 */ /* 0x000fe20003800200 */
[----:B------:R-:W-:Y:S01]  /*0220*/  LOP3.LUT R8, R4, 0x800, RZ, 0xfc, !PT ;  /* 0x0000080004087812 */ /* 0x000fe200078efcff */
[----:B------:R-:W-:Y:S02]  /*0230*/  IMAD R4, R3, 0x1000, R4 ;  /* 0x0000100003047824 */ /* 0x000fe400078e0204 */
[----:B------:R-:W-:-:S07]  /*0240*/  IMAD.MOV R9, RZ, RZ, -R9 ;  /* 0x000000ffff097224 */ /* 0x000fce00078e0a09 */
.L_x_369:
[----:B------:R-:W1:Y:S01]  /*0250*/  LDC.64 R12, c[0x0][0x380] ;  /* 0x0000e000ff0c7b82 */ /* 0x000e620000000a00 */
[C---:B------:R-:W-:Y:S02]  /*0260*/  VIADD R17, R4.reuse, 0x100 ;  /* 0x0000010004117836 */ /* 0x040fe40000000000 */
[----:B-1----:R-:W-:-:S04]  /*0270*/  IMAD.WIDE.U32 R26, R4, 0x4, R12 ;  /* 0x00000004041a7825 */ /* 0x002fc800078e000c */
[--C-:B------:R-:W-:Y:S02]  /*0280*/  IMAD.WIDE.U32 R16, R17, 0x4, R12.reuse ;  /* 0x0000000411107825 */ /* 0x100fe400078e000c */
[----:B------:R-:W2:Y:S04]  /*0290*/  LDG.E R26, desc[UR6][R26.64] ;  /* 0x000000061a1a7981 */ /* 0x000ea8000c1e1900 */
[----:B0-----:R0:W2:Y:S01]  /*02a0*/  LDG.E R15, desc[UR6][R16.64] ;  /* 0x00000006100f7981 */ /* 0x0010a2000c1e1900 */
[C---:B------:R-:W-:Y:S02]  /*02b0*/  VIADD R29, R4.reuse, 0x200 ;  /* 0x00000200041d7836 */ /* 0x040fe40000000000 */
[----:B------:R-:W-:Y:S02]  /*02c0*/  VIADD R23, R4, 0x600 ;  /* 0x0000060004177836 */ /* 0x000fe40000000000 */
[----:B------:R-:W-:-:S04]  /*02d0*/  IMAD.WIDE.U32 R28, R29, 0x4, R12 ;  /* 0x000000041d1c7825 */ /* 0x000fc800078e000c */
[----:B------:R-:W-:Y:S01]  /*02e0*/  VIADD R11, R4, 0x300 ;  /* 0x00000300040b7836 */ /* 0x000fe20000000000 */
[----:B------:R1:W3:Y:S01]  /*02f0*/  LDG.E R25, desc[UR6][R28.64] ;  /* 0x000000061c197981 */ /* 0x0002e2000c1e1900 */
[----:B0-----:R-:W-:-:S04]  /*0300*/  IMAD.WIDE.U32 R16, R23, 0x4, R12 ;  /* 0x0000000417107825 */ /* 0x001fc800078e000c */
[C---:B------:R-:W-:Y:S01]  /*0310*/  VIADD R19, R4.reuse, 0x400 ;  /* 0x0000040004137836 */ /* 0x040fe20000000000 */
[----:B------:R0:W4:Y:S01]  /*0320*/  LDG.E R22, desc[UR6][R16.64] ;  /* 0x0000000610167981 */ /* 0x000122000c1e1900 */
[C---:B------:R-:W-:Y:S02]  /*0330*/  VIADD R21, R4.reuse, 0x500 ;  /* 0x0000050004157836 */ /* 0x040fe40000000000 */
[C---:B------:R-:W-:Y:S02]  /*0340*/  VIADD R27, R4.reuse, 0x700 ;  /* 0x00000700041b7836 */ /* 0x040fe40000000000 */
[----:B-1----:R-:W-:Y:S02]  /*0350*/  VIADD R29, R4, 0x800 ;  /* 0x00000800041d7836 */ /* 0x002fe40000000000 */
[----:B------:R-:W-:-:S04]  /*0360*/  IMAD.WIDE.U32 R10, R11, 0x4, R12 ;  /* 0x000000040b0a7825 */ /* 0x000fc800078e000c */
[--C-:B------:R-:W-:Y:S01]  /*0370*/  IMAD.WIDE.U32 R18, R19, 0x4, R12.reuse ;  /* 0x0000000413127825 */ /* 0x100fe200078e000c */
[----:B------:R1:W3:Y:S03]  /*0380*/  LDG.E R7, desc[UR6][R10.64] ;  /* 0x000000060a077981 */ /* 0x0002e6000c1e1900 */
[--C-:B------:R-:W-:Y:S01]  /*0390*/  IMAD.WIDE.U32 R20, R21, 0x4, R12.reuse ;  /* 0x0000000415147825 */ /* 0x100fe200078e000c */
[----:B------:R-:W4:Y:S03]  /*03a0*/  LDG.E R24, desc[UR6][R18.64] ;  /* 0x0000000612187981 */ /* 0x000f26000c1e1900 */
[--C-:B0-----:R-:W-:Y:S01]  /*03b0*/  IMAD.WIDE.U32 R16, R27, 0x4, R12.reuse ;  /* 0x000000041b107825 */ /* 0x101fe200078e000c */
[----:B------:R0:W4:Y:S03]  /*03c0*/  LDG.E R23, desc[UR6][R20.64] ;  /* 0x0000000614177981 */ /* 0x000126000c1e1900 */
[----:B------:R-:W-:Y:S01]  /*03d0*/  IMAD.WIDE.U32 R28, R29, 0x4, R12 ;  /* 0x000000041d1c7825 */ /* 0x000fe200078e000c */
[----:B------:R-:W4:Y:S03]  /*03e0*/  LDG.E R19, desc[UR6][R16.64] ;  /* 0x0000000610137981 */ /* 0x000f26000c1e1900 */
[----:B------:R-:W-:-:S02]  /*03f0*/  VIADD R27, R4, 0xa00 ;  /* 0x00000a00041b7836 */ /* 0x000fc40000000000 */
[----:B-1----:R-:W-:Y:S01]  /*0400*/  VIADD R11, R4, 0x900 ;  /* 0x00000900040b7836 */ /* 0x002fe20000000000 */
[----:B------:R1:W4:Y:S01]  /*0410*/  LDG.E R18, desc[UR6][R28.64] ;  /* 0x000000061c127981 */ /* 0x000322000c1e1900 */
[----:B0-----:R-:W-:-:S04]  /*0420*/  IMAD.WIDE.U32 R20, R27, 0x4, R12 ;  /* 0x000000041b147825 */ /* 0x001fc800078e000c */
[----:B------:R-:W-:Y:S02]  /*0430*/  VIADD R27, R4, 0xb00 ;  /* 0x00000b00041b7836 */ /* 0x000fe40000000000 */
[----:B------:R-:W-:-:S04]  /*0440*/  IMAD.WIDE.U32 R10, R11, 0x4, R12 ;  /* 0x000000040b0a7825 */ /* 0x000fc800078e000c */
[----:B-1----:R-:W-:Y:S02]  /*0450*/  VIADD R29, R4, 0xc00 ;  /* 0x00000c00041d7836 */ /* 0x002fe40000000000 */
[----:B------:R-:W4:Y:S02]  /*0460*/  LDG.E R11, desc[UR6][R10.64] ;  /* 0x000000060a0b7981 */ /* 0x000f24000c1e1900 */
[----:B------:R-:W-:-:S06]  /*0470*/  IMAD.WIDE.U32 R16, R29, 0x4, R12 ;  /* 0x000000041d107825 */ /* 0x000fcc00078e000c */
[----:B------:R0:W4:Y:S04]  /*0480*/  LDG.E R16, desc[UR6][R16.64] ;  /* 0x0000000610107981 */ /* 0x000128000c1e1900 */
[----:B------:R1:W4:Y:S01]  /*0490*/  LDG.E R10, desc[UR6][R20.64] ;  /* 0x00000006140a7981 */ /* 0x000322000c1e1900 */
[----:B0-----:R-:W-:Y:S01]  /*04a0*/  VIADD R17, R4, 0xf00 ;  /* 0x00000f0004117836 */ /* 0x001fe20000000000 */
[----:B--2--5:R-:W-:Y:S01]  /*04b0*/  VIMNMX3 R26, R14, R26, R15, PT ;  /* 0x0000001a0e1a720f */ /* 0x024fe2000380010f */
[----:B------:R-:W-:-:S04]  /*04c0*/  IMAD.WIDE.U32 R14, R27, 0x4, R12 ;  /* 0x000000041b0e7825 */ /* 0x000fc800078e000c */
[----:B------:R-:W-:Y:S02]  /*04d0*/  VIADD R27, R4, 0xd00 ;  /* 0x00000d00041b7836 */ /* 0x000fe40000000000 */
[----:B------:R-:W2:Y:S02]  /*04e0*/  LDG.E R15, desc[UR6][R14.64] ;  /* 0x000000060e0f7981 */ /* 0x000ea4000c1e1900 */
[----:B------:R-:W-:-:S04]  /*04f0*/  IMAD.WIDE.U32 R28, R27, 0x4, R12 ;  /* 0x000000041b1c7825 */ /* 0x000fc800078e000c */
[----:B------:R-:W-:Y:S02]  /*0500*/  VIADD R27, R4, 0xe00 ;  /* 0x00000e00041b7836 */ /* 0x000fe40000000000 */
[----:B------:R-:W2:Y:S02]  /*0510*/  LDG.E R29, desc[UR6][R28.64] ;  /* 0x000000061c1d7981 */ /* 0x000ea4000c1e1900 */
[----:B-1----:R-:W-:-:S04]  /*0520*/  IMAD.WIDE.U32 R20, R27, 0x4, R12 ;  /* 0x000000041b147825 */ /* 0x002fc800078e000c */
[----:B------:R-:W-:Y:S02]  /*0530*/  IMAD.WIDE.U32 R12, R17, 0x4, R12 ;  /* 0x00000004110c7825 */ /* 0x000fe400078e000c */
[----:B------:R-:W2:Y:S04]  /*0540*/  LDG.E R20, desc[UR6][R20.64] ;  /* 0x0000000614147981 */ /* 0x000ea8000c1e1900 */
[----:B------:R-:W2:Y:S01]  /*0550*/  LDG.E R12, desc[UR6][R12.64] ;  /* 0x000000060c0c7981 */ /* 0x000ea2000c1e1900 */
[----:B---3--:R-:W-:Y:S01]  /*0560*/  VIMNMX3 R7, R26, R25, R7, PT ;  /* 0x000000191a07720f */ /* 0x008fe20003800107 */
[----:B------:R-:W-:-:S03]  /*0570*/  VIADD R9, R9, 0x10 ;  /* 0x0000001009097836 */ /* 0x000fc60000000000 */
[----:B----4-:R-:W-:Y:S02]  /*0580*/  VIMNMX3 R7, R7, R24, R23, PT ;  /* 0x000000180707720f */ /* 0x010fe40003800117 */
[----:B------:R-:W-:Y:S02]  /*0590*/  ISETP.NE.AND P0, PT, R9, RZ, PT ;  /* 0x000000ff0900720c */ /* 0x000fe40003f05270 */
[----:B------:R-:W-:Y:S01]  /*05a0*/  VIMNMX3 R7, R7, R22, R19, PT ;  /* 0x000000160707720f */ /* 0x000fe20003800113 */
[----:B------:R-:W-:Y:S02]  /*05b0*/  VIADD R8, R8, 0x1000 ;  /* 0x0000100008087836 */ /* 0x000fe40000000000 */
[----:B------:R-:W-:Y:S01]  /*05c0*/  VIADD R4, R4, 0x1000 ;  /* 0x0000100004047836 */ /* 0x000fe20000000000 */
[----:B------:R-:W-:-:S04]  /*05d0*/  VIMNMX3 R7, R7, R18, R11, PT ;  /* 0x000000120707720f */ /* 0x000fc8000380010b */
[----:B--2---:R-:W-:-:S04]  /*05e0*/  VIMNMX3 R7, R7, R10, R15, PT ;  /* 0x0000000a0707720f */ /* 0x004fc8000380010f */
[----:B------:R-:W-:-:S04]  /*05f0*/  VIMNMX3 R7, R7, R16, R29, PT ;  /* 0x000000100707720f */ /* 0x000fc8000380011d */
[----:B------:R-:W-:Y:S01]  /*0600*/  VIMNMX3 R14, R7, R20, R12, PT ;  /* 0x00000014070e720f */ /* 0x000fe2000380010c */
[----:B------:R-:W-:Y:S06]  /*0610*/  @P0 BRA `(.L_x_369) ;  /* 0xfffffffc000c0947 */ /* 0x000fec000383ffff */
[----:B------:R-:W-:Y:S05]  /*0620*/  BSYNC.RECONVERGENT B3 ;  /* 0x0000000000037941 */ /* 0x000fea0003800200 */
.L_x_368:
[----:B------:R-:W-:-:S07]  /*0630*/  VIADD R4, R8, 0xfffff800 ;  /* 0xfffff80008047836 */ /* 0x000fce0000000000 */
.L_x_367:
[----:B------:R-:W-:Y:S05]  /*0640*/  BSYNC.RECONVERGENT B2 ;  /* 0x0000000000027941 */ /* 0x000fea0003800200 */
.L_x_366:
[----:B------:R-:W-:-:S13]  /*0650*/  ISETP.NE.AND P0, PT, R6, RZ, PT ;  /* 0x000000ff0600720c */ /* 0x000fda0003f05270 */
[----:B------:R-:W-:Y:S05]  /*0660*/  @!P0 BRA `(.L_x_365) ;  /* 0x0000000400188947 */ /* 0x000fea0003800000 */
[----:B------:R-:W-:Y:S01]  /*0670*/  ISETP.GE.U32.AND P0, PT, R6, 0x8, PT ;  /* 0x000000080600780c */ /* 0x000fe20003f06070 */
[----:B------:R-:W-:Y:S01]  /*0680*/  BSSY.RECONVERGENT B2, `(.L_x_370) ;  /* 0x0000022000027945 */ /* 0x000fe20003800200 */
[----:B------:R-:W-:-:S04]  /*0690*/  LOP3.LUT R24, R5, 0x7, RZ, 0xc0, !PT ;  /* 0x0000000705187812 */ /* 0x000fc800078ec0ff */
[----:B------:R-:W-:-:S07]  /*06a0*/  ISETP.NE.AND P1, PT, R24, RZ, PT ;  /* 0x000000ff1800720c */ /* 0x000fce0003f25270 */
[----:B------:R-:W-:Y:S06]  /*06b0*/  @!P0 BRA `(.L_x_371) ;  /* 0x0000000000788947 */ /* 0x000fec0003800000 */
[----:B------:R-:W1:Y:S01]  /*06c0*/  LDC.64 R10, c[0x0][0x380] ;  /* 0x0000e000ff0a7b82 */ /* 0x000e620000000a00 */
[----:B------:R-:W-:-:S05]  /*06d0*/  LEA R27, R3, R4, 0xc ;  /* 0x00000004031b7211 */ /* 0x000fca00078e60ff */
[C---:B------:R-:W-:Y:S02]  /*06e0*/  VIADD R21, R27.reuse, 0x100 ;  /* 0x000001001b157836 */ /* 0x040fe40000000000 */
[C---:B------:R-:W-:Y:S02]  /*06f0*/  VIADD R17, R27.reuse, 0x300 ;  /* 0x000003001b117836 */ /* 0x040fe40000000000 */
[C---:B------:R-:W-:Y:S02]  /*0700*/  VIADD R23, R27.reuse, 0x200 ;  /* 0x000002001b177836 */ /* 0x040fe40000000000 */
[C---:B------:R-:W-:Y:S02]  /*0710*/  VIADD R7, R27.reuse, 0x400 ;  /* 0x000004001b077836 */ /* 0x040fe40000000000 */
[C---:B------:R-:W-:Y:S02]  /*0720*/  VIADD R9, R27.reuse, 0x500 ;  /* 0x000005001b097836 */ /* 0x040fe40000000000 */
[----:B------:R-:W-:-:S02]  /*0730*/  VIADD R25, R27, 0x600 ;  /* 0x000006001b197836 */ /* 0x000fc40000000000 */
[----:B-1----:R-:W-:-:S04]  /*0740*/  IMAD.WIDE.U32 R12, R27, 0x4, R10 ;  /* 0x000000041b0c7825 */ /* 0x002fc800078e000a */
[--C-:B------:R-:W-:Y:S01]  /*0750*/  IMAD.WIDE.U32 R20, R21, 0x4, R10.reuse ;  /* 0x0000000415147825 */ /* 0x100fe200078e000a */
[----:B0-----:R0:W2:Y:S03]  /*0760*/  LDG.E R15, desc[UR6][R12.64] ;  /* 0x000000060c0f7981 */ /* 0x0010a6000c1e1900 */
[--C-:B------:R-:W-:Y:S01]  /*0770*/  IMAD.WIDE.U32 R16, R17, 0x4, R10.reuse ;  /* 0x0000000411107825 */ /* 0x100fe200078e000a */
[----:B------:R-:W2:Y:S03]  /*0780*/  LDG.E R18, desc[UR6][R20.64] ;  /* 0x0000000614127981 */ /* 0x000ea6000c1e1900 */
[----:B------:R-:W-:Y:S02]  /*0790*/  IMAD.WIDE.U32 R22, R23, 0x4, R10 ;  /* 0x0000000417167825 */ /* 0x000fe400078e000a */
[----:B------:R-:W3:Y:S02]  /*07a0*/  LDG.E R16, desc[UR6][R16.64] ;  /* 0x0000000610107981 */ /* 0x000ee4000c1e1900 */
[----:B------:R-:W-:-:S02]  /*07b0*/  VIADD R27, R27, 0x700 ;  /* 0x000007001b1b7836 */ /* 0x000fc40000000000 */
[--C-:B------:R-:W-:Y:S01]  /*07c0*/  IMAD.WIDE.U32 R6, R7, 0x4, R10.reuse ;  /* 0x0000000407067825 */ /* 0x100fe200078e000a */
[----:B------:R-:W3:Y:S03]  /*07d0*/  LDG.E R19, desc[UR6][R22.64] ;  /* 0x0000000616137981 */ /* 0x000ee6000c1e1900 */
[--C-:B------:R-:W-:Y:S02]  /*07e0*/  IMAD.WIDE.U32 R8, R9, 0x4, R10.reuse ;  /* 0x0000000409087825 */ /* 0x100fe400078e000a */
[----:B------:R-:W4:Y:S02]  /*07f0*/  LDG.E R7, desc[UR6][R6.64] ;  /* 0x0000000606077981 */ /* 0x000f24000c1e1900 */
[--C-:B0-----:R-:W-:Y:S02]  /*0800*/  IMAD.WIDE.U32 R12, R25, 0x4, R10.reuse ;  /* 0x00000004190c7825 */ /* 0x101fe400078e000a */
[----:B------:R-:W4:Y:S02]  /*0810*/  LDG.E R8, desc[UR6][R8.64] ;  /* 0x0000000608087981 */ /* 0x000f24000c1e1900 */
[----:B------:R-:W-:-:S02]  /*0820*/  IMAD.WIDE.U32 R10, R27, 0x4, R10 ;  /* 0x000000041b0a7825 */ /* 0x000fc400078e000a */
[----:B------:R-:W4:Y:S04]  /*0830*/  LDG.E R13, desc[UR6][R12.64] ;  /* 0x000000060c0d7981 */ /* 0x000f28000c1e1900 */
[----:B------:R-:W4:Y:S01]  /*0840*/  LDG.E R10, desc[UR6][R10.64] ;  /* 0x000000060a0a7981 */ /* 0x000f22000c1e1900 */
[----:B------:R-:W-:Y:S01]  /*0850*/  VIADD R4, R4, 0x800 ;  /* 0x0000080004047836 */ /* 0x000fe20000000000 */
[----:B--2--5:R-:W-:-:S04]  /*0860*/  VIMNMX3 R18, R14, R15, R18, PT ;  /* 0x0000000f0e12720f */ /* 0x024fc80003800112 */
[----:B---3--:R-:W-:-:S04]  /*0870*/  VIMNMX3 R18, R18, R19, R16, PT ;  /* 0x000000131212720f */ /* 0x008fc80003800110 */
[----:B----4-:R-:W-:-:S04]  /*0880*/  VIMNMX3 R18, R18, R7, R8, PT ;  /* 0x000000071212720f */ /* 0x010fc80003800108 */
[----:B------:R-:W-:-:S07]  /*0890*/  VIMNMX3 R14, R18, R13, R10, PT ;  /* 0x0000000d120e720f */ /* 0x000fce000380010a */
.L_x_371:
[----:B------:R-:W-:Y:S05]  /*08a0*/  BSYNC.RECONVERGENT B2 ;  /* 0x0000000000027941 */ /* 0x000fea0003800200 */
.L_x_370:
[----:B------:R-:W-:Y:S05]  /*08b0*/  @!P1 BRA `(.L_x_365) ;  /* 0x0000000000849947 */ /* 0x000fea0003800000 */
[----:B------:R-:W-:Y:S01]  /*08c0*/  ISETP.GE.U32.AND P0, PT, R24, 0x4, PT ;  /* 0x000000041800780c */ /* 0x000fe20003f06070 */
[----:B------:R-:W-:Y:S01]  /*08d0*/  BSSY.RECONVERGENT B2, `(.L_x_372) ;  /* 0x0000014000027945 */ /* 0x000fe20003800200 */
[----:B------:R-:W-:-:S04]  /*08e0*/  LOP3.LUT R5, R5, 0x3, RZ, 0xc0, !PT ;  /* 0x0000000305057812 */ /* 0x000fc800078ec0ff */
[----:B------:R-:W-:-:S07]  /*08f0*/  ISETP.NE.AND P1, PT, R5, RZ, PT ;  /* 0x000000ff0500720c */ /* 0x000fce0003f25270 */
[----:B------:R-:W-:Y:S06]  /*0900*/  @!P0 BRA `(.L_x_373) ;  /* 0x0000000000408947 */ /* 0x000fec0003800000 */
[----:B------:R-:W1:Y:S01]  /*0910*/  LDC.64 R6, c[0x0][0x380] ;  /* 0x0000e000ff067b82 */ /* 0x000e620000000a00 */
[----:B------:R-:W-:-:S04]  /*0920*/  IMAD R11, R3, 0x1000, R4 ;  /* 0x00001000030b7824 */ /* 0x000fc800078e0204 */
[C---:B------:R-:W-:Y:S02]  /*0930*/  VIADD R13, R11.reuse, 0x100 ;  /* 0x000001000b0d7836 */ /* 0x040fe40000000000 */
[C---:B0-----:R-:W-:Y:S02]  /*0940*/  VIADD R15, R11.reuse, 0x200 ;  /* 0x000002000b0f7836 */ /* 0x041fe40000000000 */
[C---:B------:R-:W-:Y:S02]  /*0950*/  VIADD R17, R11.reuse, 0x300 ;  /* 0x000003000b117836 */ /* 0x040fe40000000000 */
[----:B-1----:R-:W-:-:S04]  /*0960*/  IMAD.WIDE.U32 R8, R11, 0x4, R6 ;  /* 0x000000040b087825 */ /* 0x002fc800078e0006 */
[--C-:B------:R-:W-:Y:S02]  /*0970*/  IMAD.WIDE.U32 R10, R13, 0x4, R6.reuse ;  /* 0x000000040d0a7825 */ /* 0x100fe400078e0006 */
[----:B------:R-:W2:Y:S02]  /*0980*/  LDG.E R9, desc[UR6][R8.64] ;  /* 0x0000000608097981 */ /* 0x000ea4000c1e1900 */
[--C-:B------:R-:W-:Y:S02]  /*0990*/  IMAD.WIDE.U32 R12, R15, 0x4, R6.reuse ;  /* 0x000000040f0c7825 */ /* 0x100fe400078e0006 */
[----:B------:R-:W2:Y:S02]  /*09a0*/  LDG.E R10, desc[UR6][R10.64] ;  /* 0x000000060a0a7981 */ /* 0x000ea4000c1e1900 */
[----:B------:R-:W-:Y:S02]  /*09b0*/  IMAD.WIDE.U32 R6, R17, 0x4, R6 ;  /* 0x0000000411067825 */ /* 0x000fe400078e0006 */
[----:B------:R-:W3:Y:S04]  /*09c0*/  LDG.E R13, desc[UR6][R12.64] ;  /* 0x000000060c0d7981 */ /* 0x000ee8000c1e1900 */
[----:B------:R-:W3:Y:S01]  /*09d0*/  LDG.E R6, desc[UR6][R6.64] ;  /* 0x0000000606067981 */ /* 0x000ee2000c1e1900 */
[----:B------:R-:W-:Y:S01]  /*09e0*/  VIADD R4, R4, 0x400 ;  /* 0x0000040004047836 */ /* 0x000fe20000000000 */
[----:B--2--5:R-:W-:-:S04]  /*09f0*/  VIMNMX3 R14, R14, R9, R10, PT ;  /* 0x000000090e0e720f */ /* 0x024fc8000380010a */
[----:B---3--:R-:W-:-:S07]  /*0a00*/  VIMNMX3 R14, R14, R13, R6, PT ;  /* 0x0000000d0e0e720f */ /* 0x008fce0003800106 */
.L_x_373:
[----:B------:R-:W-:Y:S05]  /*0a10*/  BSYNC.RECONVERGENT B2 ;  /* 0x0000000000027941 */ /* 0x000fea0003800200 */
.L_x_372:
[----:B------:R-:W-:Y:S05]  /*0a20*/  @!P1 BRA `(.L_x_365) ;  /* 0x0000000000289947 */ /* 0x000fea0003800000 */
[----:B------:R-:W1:Y:S01]  /*0a30*/  LDC.64 R6, c[0x0][0x380] ;  /* 0x0000e000ff067b82 */ /* 0x000e620000000a00 */
[----:B------:R-:W-:Y:S02]  /*0a40*/  IMAD R9, R3, 0x1000, R4 ;  /* 0x0000100003097824 */ /* 0x000fe400078e0204 */
[----:B------:R-:W-:-:S07]  /*0a50*/  IMAD.MOV R8, RZ, RZ, -R5 ;  /* 0x000000ffff087224 */ /* 0x000fce00078e0a05 */
.L_x_374:
[----:B-1----:R-:W-:-:S06]  /*0a60*/  IMAD.WIDE.U32 R4, R9, 0x4, R6 ;  /* 0x0000000409047825 */ /* 0x002fcc00078e0006 */
[----:B------:R-:W2:Y:S01]  /*0a70*/  LDG.E R5, desc[UR6][R4.64] ;  /* 0x0000000604057981 */ /* 0x000ea2000c1e1900 */
[----:B------:R-:W-:Y:S02]  /*0a80*/  VIADD R8, R8, 0x1 ;  /* 0x0000000108087836 */ /* 0x000fe40000000000 */
[----:B------:R-:W-:-:S03]  /*0a90*/  VIADD R9, R9, 0x100 ;  /* 0x0000010009097836 */ /* 0x000fc60000000000 */
[----:B------:R-:W-:Y:S02]  /*0aa0*/  ISETP.NE.AND P0, PT, R8, RZ, PT ;  /* 0x000000ff0800720c */ /* 0x000fe40003f05270 */
[----:B--2--5:R-:W-:-:S11]  /*0ab0*/  VIMNMX R14, PT, PT, R5, R14, PT ;  /* 0x0000000e050e7248 */ /* 0x024fd60003fe0100 */
[----:B------:R-:W-:Y:S05]  /*0ac0*/  @P0 BRA `(.L_x_374) ;  /* 0xfffffffc00e40947 */ /* 0x000fea000383ffff */
.L_x_365:
[----:B------:R-:W-:Y:S05]  /*0ad0*/  BSYNC.RECONVERGENT B1 ;  /* 0x0000000000017941 */ /* 0x000fea0003800200 */
.L_x_364:
[----:B------:R-:W-:-:S13]  /*0ae0*/  ISETP.GE.U32.AND P0, PT, R0, 0x100, PT ;  /* 0x000001000000780c */ /* 0x000fda0003f06070 */
[----:B------:R-:W-:Y:S05]  /*0af0*/  @!P0 BRA `(.L_x_375) ;  /* 0x0000000000a08947 */ /* 0x000fea0003800000 */
[----:B------:R-:W1:Y:S01]  /*0b00*/  S2R R8, SR_LANEID ;  /* 0x0000000000087919 */ /* 0x000e620000000000 */
[----:B-----5:R-:W2:Y:S02]  /*0b10*/  SHFL.DOWN PT, R0, R14, 0x1, 0x1f ;  /* 0x08201f000e007f89 */ /* 0x020ea400000e0000 */
[----:B--2---:R-:W-:Y:S02]  /*0b20*/  VIMNMX R0, PT, PT, R0, R14, PT ;  /* 0x0000000e00007248 */ /* 0x004fe40003fe0100 */
[C---:B-1----:R-:W-:Y:S02]  /*0b30*/  ISETP.GT.AND P0, PT, R8.reuse, 0x1e, PT ;  /* 0x0000001e0800780c */ /* 0x042fe40003f04270 */
[----:B------:R-:W-:Y:S02]  /*0b40*/  ISETP.NE.AND P1, PT, R8, RZ, PT ;  /* 0x000000ff0800720c */ /* 0x000fe40003f25270 */
[----:B------:R-:W-:Y:S02]  /*0b50*/  SEL R0, R14, R0, P0 ;  /* 0x000000000e007207 */ /* 0x000fe40000000000 */
[----:B------:R-:W-:-:S03]  /*0b60*/  ISETP.GT.AND P0, PT, R8, 0x1d, PT ;  /* 0x0000001d0800780c */ /* 0x000fc60003f04270 */
[----:B------:R-:W1:Y:S06]  /*0b70*/  SHFL.DOWN PT, R5, R0, 0x2, 0x1f ;  /* 0x08401f0000057f89 */ /* 0x000e6c00000e0000 */
[----:B------:R-:W2:Y:S01]  /*0b80*/  @!P1 S2R R7, SR_CgaCtaId ;  /* 0x0000000000079919 */ /* 0x000ea20000008800 */
[----:B------:R-:W-:Y:S02]  /*0b90*/  @!P1 MOV R6, 0x400 ;  /* 0x0000040000069802 */ /* 0x000fe40000000f00 */
[----:B------:R-:W-:-:S04]  /*0ba0*/  @!P1 SHF.R.U32.HI R4, RZ, 0x3, R2 ;  /* 0x00000003ff049819 */ /* 0x000fc80000011602 */
[----:B------:R-:W-:Y:S02]  /*0bb0*/  @!P1 LOP3.LUT R4, R4, 0x7c, RZ, 0xc0, !PT ;  /* 0x0000007c04049812 */ /* 0x000fe400078ec0ff */
[----:B-1----:R-:W-:Y:S02]  /*0bc0*/  @!P0 VIMNMX R0, PT, PT, R0, R5, PT ;  /* 0x0000000500008248 */ /* 0x002fe40003fe0100 */
[----:B------:R-:W-:-:S03]  /*0bd0*/  ISETP.GT.AND P0, PT, R8, 0x1b, PT ;  /* 0x0000001b0800780c */ /* 0x000fc60003f04270 */
[----:B------:R-:W1:Y:S01]  /*0be0*/  SHFL.DOWN PT, R5, R0, 0x4, 0x1f ;  /* 0x08801f0000057f89 */ /* 0x000e6200000e0000 */
[----:B--2---:R-:W-:-:S05]  /*0bf0*/  @!P1 LEA R7, R7, R6, 0x18 ;  /* 0x0000000607079211 */ /* 0x004fca00078ec0ff */
[----:B------:R-:W-:-:S04]  /*0c00*/  @!P1 IMAD.IADD R4, R4, 0x1, R7 ;  /* 0x0000000104049824 */ /* 0x000fc800078e0207 */
[----:B-1----:R-:W-:Y:S02]  /*0c10*/  @!P0 VIMNMX R0, PT, PT, R0, R5, PT ;  /* 0x0000000500008248 */ /* 0x002fe40003fe0100 */
[----:B------:R-:W-:-:S03]  /*0c20*/  ISETP.GT.AND P0, PT, R8, 0x17, PT ;  /* 0x000000170800780c */ /* 0x000fc60003f04270 */
[----:B------:R-:W1:Y:S10]  /*0c30*/  SHFL.DOWN PT, R5, R0, 0x8, 0x1f ;  /* 0x09001f0000057f89 */ /* 0x000e7400000e0000 */
[----:B-1----:R-:W-:-:S02]  /*0c40*/  @!P0 VIMNMX R0, PT, PT, R0, R5, PT ;  /* 0x0000000500008248 */ /* 0x002fc40003fe0100 */
[----:B------:R-:W-:-:S03]  /*0c50*/  ISETP.NE.AND P0, PT, R2, RZ, PT ;  /* 0x000000ff0200720c */ /* 0x000fc60003f05270 */
[----:B------:R-:W1:Y:S02]  /*0c60*/  SHFL.DOWN PT, R5, R0, 0x10, 0x1f ;  /* 0x0a001f0000057f89 */ /* 0x000e6400000e0000 */
[----:B-1----:R-:W-:-:S05]  /*0c70*/  VIMNMX R5, PT, PT, R0, R5, PT ;  /* 0x0000000500057248 */ /* 0x002fca0003fe0100 */
        /* <DEDUP_REMOVED lines=9> */
[----:B--2---:R-:W1:Y:S04]  /*0d10*/  LDS.128 R4, [UR4+0x10] ;  /* 0x00001004ff047984 */ /* 0x004e680008000c00 */
[----:B------:R-:W2:Y:S01]  /*0d20*/  LDS.64 R10, [UR4+0x20] ;  /* 0x00002004ff0a7984 */ /* 0x000ea20008000a00 */
[----:B-1----:R-:W-:-:S04]  /*0d30*/  VIMNMX3 R0, R9, R0, R4, PT ;  /* 0x000000000900720f */ /* 0x002fc80003800104 */
[----:B------:R-:W-:-:S04]  /*0d40*/  VIMNMX3 R0, R0, R5, R6, PT ;  /* 0x000000050000720f */ /* 0x000fc80003800106 */
[----:B--2---:R-:W-:-:S04]  /*0d50*/  VIMNMX3 R0, R0, R7, R10, PT ;  /* 0x000000070000720f */ /* 0x004fc8000380010a */
[----:B------:R-:W-:Y:S01]  /*0d60*/  VIMNMX R9, PT, PT, R0, R11, PT ;  /* 0x0000000b00097248 */ /* 0x000fe20003fe0100 */
[----:B------:R-:W-:Y:S06]  /*0d70*/  BRA `(.L_x_376) ;  /* 0x0000001400507947 */ /* 0x000fec0003800000 */
.L_x_375:
[----:B------:R-:W1:Y:S01]  /*0d80*/  S2R R8, SR_LANEID ;  /* 0x0000000000087919 */ /* 0x000e620000000000 */
[----:B------:R-:W-:-:S04]  /*0d90*/  LOP3.LUT R4, R2, 0x3e0, RZ, 0xc0, !PT ;  /* 0x000003e002047812 */ /* 0x000fc800078ec0ff */
[----:B------:R-:W-:Y:S01]  /*0da0*/  LOP3.LUT R7, RZ, R4, RZ, 0x33, !PT ;  /* 0x00000004ff077212 */ /* 0x000fe200078e33ff */
[----:B------:R-:W-:-:S04]  /*0db0*/  VIADD R5, R4, 0x20 ;  /* 0x0000002004057836 */ /* 0x000fc80000000000 */
[----:B------:R-:W-:Y:S01]  /*0dc0*/  IMAD.IADD R7, R0, 0x1, R7 ;  /* 0x0000000100077824 */ /* 0x000fe200078e0207 */
[----:B------:R-:W-:-:S04]  /*0dd0*/  ISETP.GT.U32.AND P0, PT, R5, R0, PT ;  /* 0x000000000500720c */ /* 0x000fc80003f04070 */
[----:B------:R-:W-:-:S05]  /*0de0*/  SEL R7, R7, 0x1f, P0 ;  /* 0x0000001f07077807 */ /* 0x000fca0000000000 */
[----:B-----5:R-:W2:Y:S01]  /*0df0*/  SHFL.DOWN PT, R4, R14, 0x1, R7 ;  /* 0x082000000e047989 */ /* 0x020ea200000e0007 */
[C---:B-1----:R-:W-:Y:S02]  /*0e00*/  ISETP.GE.AND P0, PT, R8.reuse, R7, PT ;  /* 0x000000070800720c */ /* 0x042fe40003f06270 */
[C---:B------:R-:W-:Y:S02]  /*0e10*/  IADD3 R6, PT, PT, R8.reuse, 0x2, RZ ;  /* 0x0000000208067810 */ /* 0x040fe40007ffe0ff */
[----:B------:R-:W-:-:S09]  /*0e20*/  ISETP.NE.AND P1, PT, R8, RZ, PT ;  /* 0x000000ff0800720c */ /* 0x000fd20003f25270 */
[----:B--2---:R-:W-:Y:S02]  /*0e30*/  @!P0 VIMNMX R14, PT, PT, R4, R14, PT ;  /* 0x0000000e040e8248 */ /* 0x004fe40003fe0100 */
[----:B------:R-:W-:Y:S01]  /*0e40*/  ISETP.GT.AND P0, PT, R6, R7, PT ;  /* 0x000000070600720c */ /* 0x000fe20003f04270 */
[----:B------:R-:W-:Y:S01]  /*0e50*/  VIADD R6, R8, 0x4 ;  /* 0x0000000408067836 */ /* 0x000fe20000000000 */
[----:B------:R-:W1:Y:S01]  /*0e60*/  @!P1 S2R R9, SR_CgaCtaId ;  /* 0x0000000000099919 */ /* 0x000e620000008800 */
[----:B------:R-:W-:Y:S01]  /*0e70*/  @!P1 SHF.R.U32.HI R5, RZ, 0x3, R2 ;  /* 0x00000003ff059819 */ /* 0x000fe20000011602 */
[----:B------:R-:W2:Y:S03]  /*0e80*/  SHFL.DOWN PT, R4, R14, 0x2, R7 ;  /* 0x084000000e047989 */ /* 0x000ea600000e0007 */
[----:B------:R-:W-:-:S06]  /*0e90*/  @!P1 LOP3.LUT R5, R5, 0x7c, RZ, 0xc0, !PT ;  /* 0x0000007c05059812 */ /* 0x000fcc00078ec0ff */
[----:B--2---:R-:W-:Y:S02]  /*0ea0*/  @!P0 VIMNMX R14, PT, PT, R14, R4, PT ;  /* 0x000000040e0e8248 */ /* 0x004fe40003fe0100 */
[----:B------:R-:W-:Y:S01]  /*0eb0*/  ISETP.GT.AND P0, PT, R6, R7, PT ;  /* 0x000000070600720c */ /* 0x000fe20003f04270 */
[----:B------:R-:W-:Y:S02]  /*0ec0*/  VIADD R6, R8, 0x8 ;  /* 0x0000000808067836 */ /* 0x000fe40000000000 */
[----:B------:R-:W2:Y:S10]  /*0ed0*/  SHFL.DOWN PT, R4, R14, 0x4, R7 ;  /* 0x088000000e047989 */ /* 0x000eb400000e0007 */
[----:B--2---:R-:W-:-:S02]  /*0ee0*/  @!P0 VIMNMX R14, PT, PT, R14, R4, PT ;  /* 0x000000040e0e8248 */ /* 0x004fc40003fe0100 */
[----:B------:R-:W-:Y:S01]  /*0ef0*/  ISETP.GT.AND P0, PT, R6, R7, PT ;  /* 0x000000070600720c */ /* 0x000fe20003f04270 */
[----:B------:R-:W-:Y:S02]  /*0f00*/  VIADD R6, R8, 0x10 ;  /* 0x0000001008067836 */ /* 0x000fe40000000000 */
[----:B------:R-:W2:Y:S10]  /*0f10*/  SHFL.DOWN PT, R4, R14, 0x8, R7 ;  /* 0x090000000e047989 */ /* 0x000eb400000e0007 */
[----:B--2---:R-:W-:-:S02]  /*0f20*/  @!P0 VIMNMX R14, PT, PT, R14, R4, PT ;  /* 0x000000040e0e8248 */ /* 0x004fc40003fe0100 */
[----:B------:R-:W-:Y:S02]  /*0f30*/  ISETP.GT.AND P0, PT, R6, R7, PT ;  /* 0x000000070600720c */ /* 0x000fe40003f04270 */
[----:B------:R-:W-:Y:S01]  /*0f40*/  @!P1 MOV R6, 0x400 ;  /* 0x0000040000069802 */ /* 0x000fe20000000f00 */
[----:B------:R-:W2:Y:S03]  /*0f50*/  SHFL.DOWN PT, R4, R14, 0x10, R7 ;  /* 0x0a0000000e047989 */ /* 0x000ea600000e0007 */
[----:B-1----:R-:W-:-:S05]  /*0f60*/  @!P1 LEA R6, R9, R6, 0x18 ;  /* 0x0000000609069211 */ /* 0x002fca00078ec0ff */
[----:B------:R-:W-:Y:S02]  /*0f70*/  @!P1 IMAD.IADD R6, R5, 0x1, R6 ;  /* 0x0000000105069824 */ /* 0x000fe400078e0206 */
[----:B--2---:R-:W-:Y:S02]  /*0f80*/  @!P0 VIMNMX R14, PT, PT, R14, R4, PT ;  /* 0x000000040e0e8248 */ /* 0x004fe40003fe0100 */
[----:B------:R-:W-:-:S03]  /*0f90*/  ISETP.NE.AND P0, PT, R2, RZ, PT ;  /* 0x000000ff0200720c */ /* 0x000fc60003f05270 */
[----:B------:R-:W-:-:S05]  /*0fa0*/  IMAD.MOV.U32 R9, RZ, RZ, R14 ;  /* 0x000000ffff097224 */ /* 0x000fca00078e000e */
[----:B------:R1:W-:Y:S01]  /*0fb0*/  @!P1 STS [R6+0x8], R9 ;  /* 0x0000080906009388 */ /* 0x0003e20000000800 */
[----:B------:R-:W-:Y:S06]  /*0fc0*/  BAR.SYNC.DEFER_BLOCKING 0x0 ;  /* 0x0000000000007b1d */ /* 0x000fec0000010000 */
[----:B------:R-:W-:Y:S05]  /*0fd0*/  @P0 BRA `(.L_x_376) ;  /* 0x0000001000b80947 */ /* 0x000fea0003800000 */
[----:B------:R-:W2:Y:S01]  /*0fe0*/  S2UR UR5, SR_CgaCtaId ;  /* 0x00000000000579c3 */ /* 0x000ea20000008800 */
[----:B------:R-:W-:Y:S01]  /*0ff0*/  UMOV UR4, 0x400 ;  /* 0x0000040000047882 */ /* 0x000fe20000000000 */
[C---:B------:R-:W-:Y:S02]  /*1000*/  ISETP.GT.U32.AND P2, PT, R0.reuse, 0x20, PT ;  /* 0x000000200000780c */ /* 0x040fe40003f44070 */
[C---:B------:R-:W-:Y:S02]  /*1010*/  ISETP.GT.U32.AND P4, PT, R0.reuse, 0x40, PT ;  /* 0x000000400000780c */ /* 0x040fe40003f84070 */
[C---:B------:R-:W-:Y:S02]  /*1020*/  ISETP.GT.U32.AND P3, PT, R0.reuse, 0x60, PT ;  /* 0x000000600000780c */ /* 0x040fe40003f64070 */
[----:B------:R-:W-:Y:S01]  /*1030*/  ISETP.GT.U32.AND P1, PT, R0, 0x80, PT ;  /* 0x000000800000780c */ /* 0x000fe20003f24070 */
[----:B--2---:R-:W-:-:S09]  /*1040*/  ULEA UR4, UR5, UR4, 0x18 ;  /* 0x0000000405047291 */ /* 0x004fd2000f8ec0ff */
[----:B------:R-:W2:Y:S04]  /*1050*/  LDS R2, [UR4+0xc] ;  /* 0x00000c04ff027984 */ /* 0x000ea80008000800 */
[----:B-1----:R-:W1:Y:S04]  /*1060*/  LDS.128 R4, [UR4+0x10] ;  /* 0x00001004ff047984 */ /* 0x002e680008000c00 */
[----:B------:R-:W3:Y:S01]  /*1070*/  LDS.64 R10, [UR4+0x20] ;  /* 0x00002004ff0a7984 */ /* 0x000ee20008000a00 */
[----:B--2---:R-:W-:Y:S02]  /*1080*/  @P2 VIMNMX R9, PT, PT, R9, R2, PT ;  /* 0x0000000209092248 */ /* 0x004fe40003fe0100 */
[----:B------:R-:W-:-:S02]  /*1090*/  ISETP.GT.U32.AND P2, PT, R0, 0xa0, PT ;  /* 0x000000a00000780c */ /* 0x000fc40003f44070 */
[----:B-1----:R-:W-:Y:S02]  /*10a0*/  @P4 VIMNMX R9, PT, PT, R9, R4, PT ;  /* 0x0000000409094248 */ /* 0x002fe40003fe0100 */
[C---:B------:R-:W-:Y:S02]  /*10b0*/  ISETP.GT.U32.AND P4, PT, R0.reuse, 0xc0, PT ;  /* 0x000000c00000780c */ /* 0x040fe40003f84070 */
[----:B------:R-:W-:Y:S02]  /*10c0*/  @P3 VIMNMX R9, PT, PT, R9, R5, PT ;  /* 0x0000000509093248 */ /* 0x000fe40003fe0100 */
[----:B------:R-:W-:Y:S02]  /*10d0*/  ISETP.GT.U32.AND P3, PT, R0, 0xe0, PT ;  /* 0x000000e00000780c */ /* 0x000fe40003f64070 */
[----:B------:R-:W-:-:S04]  /*10e0*/  @P1 VIMNMX R9, PT, PT, R9, R6, PT ;  /* 0x0000000609091248 */ /* 0x000fc80003fe0100 */
[----:B------:R-:W-:-:S04]  /*10f0*/  @P2 VIMNMX R9, PT, PT, R9, R7, PT ;  /* 0x0000000709092248 */ /* 0x000fc80003fe0100 */
[----:B---3--:R-:W-:-:S04]  /*1100*/  @P4 VIMNMX R9, PT, PT, R9, R10, PT ;  /* 0x0000000a09094248 */ /* 0x008fc80003fe0100 */
[----:B------:R-:W-:Y:S01]  /*1110*/  @P3 VIMNMX R9, PT, PT, R9, R11, PT ;  /* 0x0000000b09093248 */ /* 0x000fe20003fe0100 */
[----:B------:R-:W-:Y:S06]  /*1120*/  BRA `(.L_x_376) ;  /* 0x0000001000647947 */ /* 0x000fec0003800000 */
.L_x_361:
[----:B------:R-:W0:Y:S01]  /*1130*/  S2R R2, SR_TID.X ;  /* 0x0000000000027919 */ /* 0x000e220000002100 */
[----:B------:R-:W1:Y:S02]  /*1140*/  LDCU.64 UR4, c[0x0][0x380] ;  /* 0x00007000ff0477ac */ /* 0x000e640008000a00 */
[----:B-1----:R-:W-:Y:S02]  /*1150*/  IMAD.U32 R4, RZ, RZ, UR4 ;  /* 0x00000004ff047e24 */ /* 0x002fe4000f8e00ff */
[----:B------:R-:W-:Y:S02]  /*1160*/  IMAD.U32 R5, RZ, RZ, UR5 ;  /* 0x00000005ff057e24 */ /* 0x000fe4000f8e00ff */
[----:B0-----:R-:W-:-:S04]  /*1170*/  IMAD R7, R3, 0x1000, R2 ;  /* 0x0000100003077824 */ /* 0x001fc800078e0202 */
[----:B------:R-:W-:-:S05]  /*1180*/  IMAD.WIDE.U32 R6, R7, 0x4, R4 ;  /* 0x0000000407067825 */ /* 0x000fca00078e0004 */
        /* <DEDUP_REMOVED lines=16> */
[----:B------:R-:W-:-:S02]  /*1290*/  ISETP.GE.U32.AND P0, PT, R0, R13, PT ;  /* 0x0000000d0000720c */ /* 0x000fc40003f06070 */
        /* <DEDUP_REMOVED lines=9> */
[----:B------:R-:W-:Y:S01]  /*1330*/  IMAD R9, R3, 0x1000, R13 ;  /* 0x0000100003097824 */ /* 0x000fe200078e020d */
[----:B------:R-:W-:Y:S01]  /*1340*/  LOP3.LUT R6, RZ, R2, RZ, 0x33, !PT ;  /* 0x00000002ff067212 */ /* 0x000fe200078e33ff */
[----:B------:R-:W-:Y:S01]  /*1350*/  VIADD R0, R8, 0xfffff000 ;  /* 0xfffff00008007836 */ /* 0x000fe20000000000 */
[----:B------:R-:W-:Y:S02]  /*1360*/  UMOV UR4, URZ ;  /* 0x000000ff00047c82 */ /* 0x000fe40008000000 */
[----:B------:R-:W-:Y:S02]  /*1370*/  IADD3 R6, PT, PT, -R13, R8, R6 ;  /* 0x000000080d067210 */ /* 0x000fe40007ffe106 */
[C---:B------:R-:W-:Y:S02]  /*1380*/  ISETP.GT.U32.AND P0, PT, R9.reuse, R0, PT ;  /* 0x000000000900720c */ /* 0x040fe40003f04070 */
[----:B------:R-:W-:Y:S01]  /*1390*/  IADD3 R7, PT, PT, R9, 0x800, R2 ;  /* 0x0000080009077810 */ /* 0x000fe20007ffe002 */
[----:B------:R-:W-:-:S02]  /*13a0*/  IMAD.MOV.U32 R2, RZ, RZ, R9 ;  /* 0x000000ffff027224 */ /* 0x000fc400078e0009 */
[----:B------:R-:W-:-:S08]  /*13b0*/  IMAD R6, R3, -0x1000, R6 ;  /* 0xfffff00003067824 */ /* 0x000fd000078e0206 */
[----:B------:R-:W-:Y:S05]  /*13c0*/  @P0 BRA `(.L_x_378) ;  /* 0x0000000000a00947 */ /* 0x000fea0003800000 */
[----:B------:R-:W0:Y:S08]  /*13d0*/  LDC R8, c[0x0][0x3a8] ;  /* 0x0000ea00ff087b82 */ /* 0x000e300000000800 */
[----:B------:R-:W1:Y:S02]  /*13e0*/  LDC.64 R4, c[0x0][0x380] ;  /* 0x0000e000ff047b82 */ /* 0x000e640000000a00 */
.L_x_379:
[----:B------:R-:W2:Y:S02]  /*13f0*/  S2R R10, SR_TID.X ;  /* 0x00000000000a7919 */ /* 0x000ea40000002100 */
[----:B--2---:R-:W-:-:S04]  /*1400*/  IMAD.IADD R11, R10, 0x1, R9 ;  /* 0x000000010a0b7824 */ /* 0x004fc800078e0209 */
[----:B-1----:R-:W-:-:S05]  /*1410*/  IMAD.WIDE.U32 R10, R11, 0x4, R4 ;  /* 0x000000040b0a7825 */ /* 0x002fca00078e0004 */
        /* <DEDUP_REMOVED lines=11> */
[----:B------:R-:W5:Y:S01]  /*14d0*/  LDG.E R20, desc[UR6][R10.64+0x3c00] ;  /* 0x003c00060a147981 */ /* 0x000f62000c1e1900 */
[----:B--2---:R-:W-:-:S03]  /*14e0*/  VIMNMX3 R29, R29, R12, R14, PT ;  /* 0x0000000c1d1d720f */ /* 0x004fc6000380010e */
[----:B------:R-:W5:Y:S04]  /*14f0*/  LDG.E R12, desc[UR6][R10.64+0x1400] ;  /* 0x001400060a0c7981 */ /* 0x000f68000c1e1900 */
[----:B------:R-:W2:Y:S01]  /*1500*/  LDG.E R14, desc[UR6][R10.64+0x3400] ;  /* 0x003400060a0e7981 */ /* 0x000ea2000c1e1900 */
[----:B---3--:R-:W-:-:S03]  /*1510*/  VIMNMX3 R16, R16, R15, R17, PT ;  /* 0x0000000f1010720f */ /* 0x008fc60003800111 */
[----:B------:R-:W2:Y:S04]  /*1520*/  LDG.E R17, desc[UR6][R10.64+0x2c00] ;  /* 0x002c00060a117981 */ /* 0x000ea8000c1e1900 */
[----:B------:R-:W3:Y:S01]  /*1530*/  LDG.E R15, desc[UR6][R10.64+0x3800] ;  /* 0x003800060a0f7981 */ /* 0x000ee2000c1e1900 */
[----:B----4-:R-:W-:Y:S01]  /*1540*/  VIMNMX3 R22, R22, R23, R24, PT ;  /* 0x000000171616720f */ /* 0x010fe20003800118 */
[----:B0-----:R-:W-:-:S05]  /*1550*/  IMAD.IADD R24, R8, 0x1, -R9 ;  /* 0x0000000108187824 */ /* 0x001fca00078e0a09 */
[----:B------:R-:W-:Y:S02]  /*1560*/  ISETP.GE.U32.AND P0, PT, R24, R13, PT ;  /* 0x0000000d1800720c */ /* 0x000fe40003f06070 */
[----:B-----5:R-:W-:-:S04]  /*1570*/  VIMNMX3 R12, R12, R19, R21, PT ;  /* 0x000000130c0c720f */ /* 0x020fc80003800115 */
[----:B------:R-:W-:Y:S02]  /*1580*/  VIMNMX3 R29, R29, R16, R12, PT ;  /* 0x000000101d1d720f */ /* 0x000fe4000380010c */
[----:B--2---:R-:W-:Y:S02]  /*1590*/  VIMNMX3 R17, R17, R18, R14, PT ;  /* 0x000000121111720f */ /* 0x004fe4000380010e */
[----:B---3--:R-:W-:-:S04]  /*15a0*/  VIMNMX R15, PT, PT, R15, R20, PT ;  /* 0x000000140f0f7248 */ /* 0x008fc80003fe0100 */
[----:B------:R-:W-:-:S04]  /*15b0*/  VIMNMX3 R22, R22, R17, R15, PT ;  /* 0x000000111616720f */ /* 0x000fc8000380010f */
[----:B------:R-:W-:Y:S01]  /*15c0*/  VIMNMX R29, PT, PT, R29, R22, PT ;  /* 0x000000161d1d7248 */ /* 0x000fe20003fe0100 */
[----:B------:R-:W-:Y:S06]  /*15d0*/  @!P0 BRA `(.L_x_377) ;  /* 0x00000008009c8947 */ /* 0x000fec0003800000 */
[C---:B------:R-:W-:Y:S01]  /*15e0*/  IMAD.IADD R9, R13.reuse, 0x1, R9 ;  /* 0x000000010d097824 */ /* 0x040fe200078e0209 */
[----:B------:R-:W-:Y:S01]  /*15f0*/  UIADD3 UR4, UPT, UPT, UR4, 0x1, URZ ;  /* 0x0000000104047890 */ /* 0x000fe2000fffe0ff */
[----:B------:R-:W-:Y:S02]  /*1600*/  IMAD.IADD R2, R13, 0x1, R2 ;  /* 0x000000010d027824 */ /* 0x000fe400078e0202 */
[----:B------:R-:W-:Y:S01]  /*1610*/  IMAD.IADD R6, R6, 0x1, -R13 ;  /* 0x0000000106067824 */ /* 0x000fe200078e0a0d */
[----:B------:R-:W-:Y:S01]  /*1620*/  ISETP.GT.U32.AND P0, PT, R9, R0, PT ;  /* 0x000000000900720c */ /* 0x000fe20003f04070 */
[----:B------:R-:W-:-:S12]  /*1630*/  IMAD.IADD R7, R13, 0x1, R7 ;  /* 0x000000010d077824 */ /* 0x000fd800078e0207 */
[----:B------:R-:W-:Y:S05]  /*1640*/  @!P0 BRA `(.L_x_379) ;  /* 0xfffffffc00688947 */ /* 0x000fea000383ffff */
.L_x_378:
[----:B------:R-:W0:Y:S01]  /*1650*/  S2R R13, SR_TID.X ;  /* 0x00000000000d7919 */ /* 0x000e220000002100 */
[----:B------:R-:W-:Y:S01]  /*1660*/  IMAD.IADD R0, R8, 0x1, -R9 ;  /* 0x0000000108007824 */ /* 0x000fe200078e0a09 */
[----:B------:R-:W-:Y:S04]  /*1670*/  BSSY.RECONVERGENT B1, `(.L_x_377) ;  /* 0x000009d000017945 */ /* 0x000fe80003800200 */
[----:B0-----:R-:W-:-:S04]  /*1680*/  ISETP.GE.AND P0, PT, R13, R0, PT ;  /* 0x000000000d00720c */ /* 0x001fc80003f06270 */
[----:B------:R-:W-:-:S13]  /*1690*/  ISETP.GE.U32.OR P0, PT, R9, R8, P0 ;  /* 0x000000080900720c */ /* 0x000fda0000706470 */
[----:B------:R-:W-:Y:S05]  /*16a0*/  @P0 BRA `(.L_x_380) ;  /* 0x0000000800640947 */ /* 0x000fea0003800000 */
[----:B------:R-:W0:Y:S01]  /*16b0*/  LDC R10, c[0x0][0x3ac] ;  /* 0x0000eb00ff0a7b82 */ /* 0x000e220000000800 */
[----:B------:R-:W-:Y:S01]  /*16c0*/  LOP3.LUT R11, RZ, R13, RZ, 0x33, !PT ;  /* 0x0000000dff0b7212 */ /* 0x000fe200078e33ff */
[----:B------:R-:W-:Y:S06]  /*16d0*/  BSSY.RECONVERGENT B2, `(.L_x_381) ;  /* 0x000004f000027945 */ /* 0x000fec0003800200 */
[----:B------:R-:W1:Y:S01]  /*16e0*/  LDC R0, c[0x0][0x3ac] ;  /* 0x0000eb00ff007b82 */ /* 0x000e620000000800 */
[----:B0-----:R-:W-:-:S04]  /*16f0*/  IMAD.SHL.U32 R10, R10, 0x1000, RZ ;  /* 0x000010000a0a7824 */ /* 0x001fc800078e00ff */
[----:B------:R-:W-:-:S05]  /*1700*/  IMAD R10, R3, 0x1000, R10 ;  /* 0x00001000030a7824 */ /* 0x000fca00078e020a */
[----:B------:R-:W-:Y:S01]  /*1710*/  IADD3 R8, PT, PT, -R10, R8, R11 ;  /* 0x000000080a087210 */ /* 0x000fe20007ffe10b */
[----:B-1----:R-:W-:Y:S01]  /*1720*/  IMAD R11, R0, UR4, RZ ;  /* 0x00000004000b7c24 */ /* 0x002fe2000f8e02ff */
[----:B------:R-:W-:-:S03]  /*1730*/  MOV R0, R13 ;  /* 0x0000000d00007202 */ /* 0x000fc60000000f00 */
[----:B------:R-:W-:-:S05]  /*1740*/  IMAD R8, R11, -0x1000, R8 ;  /* 0xfffff0000b087824 */ /* 0x000fca00078e0208 */
[C---:B------:R-:W-:Y:S02]  /*1750*/  ISETP.GE.U32.AND P0, PT, R8.reuse, 0xf00, PT ;  /* 0x00000f000800780c */ /* 0x040fe40003f06070 */
[----:B------:R-:W-:-:S04]  /*1760*/  LEA.HI R8, R8, 0x1, RZ, 0x18 ;  /* 0x0000000108087811 */ /* 0x000fc800078fc0ff */
[----:B------:R-:W-:-:S07]  /*1770*/  LOP3.LUT R10, R8, 0xf, RZ, 0xc0, !PT ;  /* 0x0000000f080a7812 */ /* 0x000fce00078ec0ff */
[----:B------:R-:W-:Y:S05]  /*1780*/  @!P0 BRA `(.L_x_382) ;  /* 0x00000004000c8947 */ /* 0x000fea0003800000 */
[----:B------:R-:W-:Y:S01]  /*1790*/  LEA.HI R0, R6, 0x1, RZ, 0x18 ;  /* 0x0000000106007811 */ /* 0x000fe200078fc0ff */
[----:B------:R-:W-:Y:S01]  /*17a0*/  BSSY.RECONVERGENT B3, `(.L_x_383) ;  /* 0x0000040000037945 */ /* 0x000fe20003800200 */
[----:B------:R-:W-:Y:S02]  /*17b0*/  LOP3.LUT R11, R13, 0x800, RZ, 0xfc, !PT ;  /* 0x000008000d0b7812 */ /* 0x000fe400078efcff */
[----:B------:R-:W-:-:S05]  /*17c0*/  LOP3.LUT R0, R0, 0x1fffff0, RZ, 0xc0, !PT ;  /* 0x01fffff000007812 */ /* 0x000fca00078ec0ff */
[----:B------:R-:W-:-:S07]  /*17d0*/  IMAD.MOV R12, RZ, RZ, -R0 ;  /* 0x000000ffff0c7224 */ /* 0x000fce00078e0a00 */
.L_x_384:
[C---:B------:R-:W-:Y:S02]  /*17e0*/  VIADD R15, R7.reuse, 0xfffff800 ;  /* 0xfffff800070f7836 */ /* 0x040fe40000000000 */
[----:B------:R-:W-:Y:S02]  /*17f0*/  VIADD R21, R7, 0xfffff900 ;  /* 0xfffff90007157836 */ /* 0x000fe40000000000 */
[----:B------:R-:W-:-:S04]  /*1800*/  IMAD.WIDE.U32 R14, R15, 0x4, R4 ;  /* 0x000000040f0e7825 */ /* 0x000fc800078e0004 */
[--C-:B------:R-:W-:Y:S01]  /*1810*/  IMAD.WIDE.U32 R20, R21, 0x4, R4.reuse ;  /* 0x0000000415147825 */ /* 0x100fe200078e0004 */
[----:B------:R0:W2:Y:S04]  /*1820*/  LDG.E R28, desc[UR6][R14.64] ;  /* 0x000000060e1c7981 */ /* 0x0000a8000c1e1900 */
[----:B------:R1:W2:Y:S01]  /*1830*/  LDG.E R27, desc[UR6][R20.64] ;  /* 0x00000006141b7981 */ /* 0x0002a2000c1e1900 */
[C---:B------:R-:W-:Y:S02]  /*1840*/  VIADD R17, R7.reuse, 0xfffffa00 ;  /* 0xfffffa0007117836 */ /* 0x040fe40000000000 */
[----:B------:R-:W-:Y:S02]  /*1850*/  VIADD R19, R7, 0xfffffb00 ;  /* 0xfffffb0007137836 */ /* 0x000fe40000000000 */
[----:B------:R-:W-:-:S04]  /*1860*/  IMAD.WIDE.U32 R16, R17, 0x4, R4 ;  /* 0x0000000411107825 */ /* 0x000fc800078e0004 */
[--C-:B------:R-:W-:Y:S01]  /*1870*/  IMAD.WIDE.U32 R18, R19, 0x4, R4.reuse ;  /* 0x0000000413127825 */ /* 0x100fe200078e0004 */
[----:B------:R3:W4:Y:S04]  /*1880*/  LDG.E R0, desc[UR6][R16.64] ;  /* 0x0000000610007981 */ /* 0x000728000c1e1900 */
[----:B------:R5:W4:Y:S01]  /*1890*/  LDG.E R13, desc[UR6][R18.64] ;  /* 0x00000006120d7981 */ /* 0x000b22000c1e1900 */
[C---:B------:R-:W-:Y:S02]  /*18a0*/  VIADD R22, R7.reuse, 0xfffffd00 ;  /* 0xfffffd0007167836 */ /* 0x040fe40000000000 */
[C---:B------:R-:W-:Y:S02]  /*18b0*/  VIADD R23, R7.reuse, 0xfffffc00 ;  /* 0xfffffc0007177836 */ /* 0x040fe40000000000 */
[----:B------:R-:W-:-:S04]  /*18c0*/  IMAD.WIDE.U32 R24, R7, 0x4, R4 ;  /* 0x0000000407187825 */ /* 0x000fc800078e0004 */
[----:B------:R-:W-:Y:S02]  /*18d0*/  VIADD R26, R7, 0xfffffe00 ;  /* 0xfffffe00071a7836 */ /* 0x000fe40000000000 */
[--C-:B0-----:R-:W-:Y:S01]  /*18e0*/  IMAD.WIDE.U32 R14, R22, 0x4, R4.reuse ;  /* 0x00000004160e7825 */ /* 0x101fe200078e0004 */
[----:B------:R-:W4:Y:S03]  /*18f0*/  LDG.E R24, desc[UR6][R24.64] ;  /* 0x0000000618187981 */ /* 0x000f26000c1e1900 */
[----:B-1----:R-:W-:-:S04]  /*1900*/  IMAD.WIDE.U32 R20, R23, 0x4, R4 ;  /* 0x0000000417147825 */ /* 0x002fc800078e0004 */
[----:B---3--:R-:W-:Y:S02]  /*1910*/  IMAD.WIDE.U32 R16, R26, 0x4, R4 ;  /* 0x000000041a107825 */ /* 0x008fe400078e0004 */
[----:B------:R0:W3:Y:S02]  /*1920*/  LDG.E R26, desc[UR6][R14.64] ;  /* 0x000000060e1a7981 */ /* 0x0000e4000c1e1900 */
[C---:B-----5:R-:W-:Y:S02]  /*1930*/  VIADD R19, R7.reuse, 0xffffff00 ;  /* 0xffffff0007137836 */ /* 0x060fe40000000000 */
[----:B------:R1:W3:Y:S01]  /*1940*/  LDG.E R25, desc[UR6][R20.64] ;  /* 0x0000000614197981 */ /* 0x0002e2000c1e1900 */
[----:B------:R-:W-:-:S03]  /*1950*/  VIADD R23, R7, 0x100 ;  /* 0x0000010007177836 */ /* 0x000fc60000000000 */
[----:B------:R-:W5:Y:S01]  /*1960*/  LDG.E R16, desc[UR6][R16.64] ;  /* 0x0000000610107981 */ /* 0x000f62000c1e1900 */
[C---:B0-----:R-:W-:Y:S02]  /*1970*/  VIADD R15, R7.reuse, 0x200 ;  /* 0x00000200070f7836 */ /* 0x041fe40000000000 */
[----:B-1----:R-:W-:Y:S02]  /*1980*/  VIADD R21, R7, 0x300 ;  /* 0x0000030007157836 */ /* 0x002fe40000000000 */
[----:B------:R-:W-:-:S04]  /*1990*/  IMAD.WIDE.U32 R18, R19, 0x4, R4 ;  /* 0x0000000413127825 */ /* 0x000fc800078e0004 */
[--C-:B------:R-:W-:Y:S02]  /*19a0*/  IMAD.WIDE.U32 R20, R21, 0x4, R4.reuse ;  /* 0x0000000415147825 */ /* 0x100fe400078e0004 */
[----:B------:R-:W5:Y:S02]  /*19b0*/  LDG.E R19, desc[UR6][R18.64] ;  /* 0x0000000612137981 */ /* 0x000f64000c1e1900 */
[----:B------:R-:W-:Y:S02]  /*19c0*/  IMAD.WIDE.U32 R22, R23, 0x4, R4 ;  /* 0x0000000417167825 */ /* 0x000fe400078e0004 */
[----:B------:R0:W5:Y:S04]  /*19d0*/  LDG.E R17, desc[UR6][R20.64] ;  /* 0x0000000614117981 */ /* 0x000168000c1e1900 */
[----:B------:R1:W5:Y:S01]  /*19e0*/  LDG.E R23, desc[UR6][R22.64] ;  /* 0x0000000616177981 */ /* 0x000362000c1e1900 */
[----:B0-----:R-:W-:-:S02]  /*19f0*/  VIADD R21, R7, 0x500 ;  /* 0x0000050007157836 */ /* 0x001fc40000000000 */
[----:B-1----:R-:W-:Y:S01]  /*1a00*/  VIADD R22, R7, 0x600 ;  /* 0x0000060007167836 */ /* 0x002fe20000000000 */
[----:B--2---:R-:W-:Y:S01]  /*1a10*/  VIMNMX3 R27, R29, R28, R27, PT ;  /* 0x0000001c1d1b720f */ /* 0x004fe2000380011b */
[----:B------:R-:W-:-:S04]  /*1a20*/  IMAD.WIDE.U32 R28, R15, 0x4, R4 ;  /* 0x000000040f1c7825 */ /* 0x000fc800078e0004 */
[----:B------:R-:W-:Y:S02]  /*1a30*/  VIADD R15, R7, 0x400 ;  /* 0x00000400070f7836 */ /* 0x000fe40000000000 */
[----:B------:R-:W2:Y:S02]  /*1a40*/  LDG.E R28, desc[UR6][R28.64] ;  /* 0x000000061c1c7981 */ /* 0x000ea4000c1e1900 */
[----:B------:R-:W-:-:S05]  /*1a50*/  IMAD.WIDE.U32 R14, R15, 0x4, R4 ;  /* 0x000000040f0e7825 */ /* 0x000fca00078e0004 */
[----:B------:R0:W2:Y:S01]  /*1a60*/  LDG.E R18, desc[UR6][R14.64] ;  /* 0x000000060e127981 */ /* 0x0000a2000c1e1900 */
[----:B----4-:R-:W-:Y:S01]  /*1a70*/  VIMNMX3 R0, R27, R0, R13, PT ;  /* 0x000000001b00720f */ /* 0x010fe2000380010d */
[----:B------:R-:W-:Y:S02]  /*1a80*/  VIADD R27, R7, 0x700 ;  /* 0x00000700071b7836 */ /* 0x000fe40000000000 */
[----:B0-----:R-:W-:-:S04]  /*1a90*/  IMAD.WIDE.U32 R14, R21, 0x4, R4 ;  /* 0x00000004150e7825 */ /* 0x001fc800078e0004 */
[--C-:B------:R-:W-:Y:S01]  /*1aa0*/  IMAD.WIDE.U32 R20, R22, 0x4, R4.reuse ;  /* 0x0000000416147825 */ /* 0x100fe200078e0004 */
[----:B------:R0:W4:Y:S04]  /*1ab0*/  LDG.E R13, desc[UR6][R14.64] ;  /* 0x000000060e0d7981 */ /* 0x000128000c1e1900 */
[----:B------:R-:W4:Y:S01]  /*1ac0*/  LDG.E R29, desc[UR6][R20.64] ;  /* 0x00000006141d7981 */ /* 0x000f22000c1e1900 */
[----:B0-----:R-:W-:-:S05]  /*1ad0*/  IMAD.WIDE.U32 R14, R27, 0x4, R4 ;  /* 0x000000041b0e7825 */ /* 0x001fca00078e0004 */
[----:B------:R-:W4:Y:S01]  /*1ae0*/  LDG.E R22, desc[UR6][R14.64] ;  /* 0x000000060e167981 */ /* 0x000f22000c1e1900 */
[----:B---3--:R-:W-:Y:S01]  /*1af0*/  VIMNMX3 R0, R0, R25, R26, PT ;  /* 0x000000190000720f */ /* 0x008fe2000380011a */
[----:B------:R-:W-:-:S05]  /*1b00*/  VIADD R12, R12, 0x10 ;  /* 0x000000100c0c7836 */ /* 0x000fca0000000000 */
[----:B------:R-:W-:Y:S02]  /*1b10*/  ISETP.NE.AND P0, PT, R12, RZ, PT ;  /* 0x000000ff0c00720c */ /* 0x000fe40003f05270 */
[----:B-----5:R-:W-:-:S04]  /*1b20*/  VIMNMX3 R0, R0, R16, R19, PT ;  /* 0x000000100000720f */ /* 0x020fc80003800113 */
[----:B------:R-:W-:Y:S01]  /*1b30*/  VIMNMX3 R0, R0, R24, R23, PT ;  /* 0x000000180000720f */ /* 0x000fe20003800117 */
[----:B------:R-:W-:Y:S02]  /*1b40*/  VIADD R11, R11, 0x1000 ;  /* 0x000010000b0b7836 */ /* 0x000fe40000000000 */
[----:B------:R-:W-:Y:S01]  /*1b50*/  VIADD R7, R7, 0x1000 ;  /* 0x0000100007077836 */ /* 0x000fe20000000000 */
[----:B--2---:R-:W-:-:S04]  /*1b60*/  VIMNMX3 R0, R0, R28, R17, PT ;  /* 0x0000001c0000720f */ /* 0x004fc80003800111 */
[----:B----4-:R-:W-:-:S04]  /*1b70*/  VIMNMX3 R0, R0, R18, R13, PT ;  /* 0x000000120000720f */ /* 0x010fc8000380010d */
[----:B------:R-:W-:Y:S01]  /*1b80*/  VIMNMX3 R29, R0, R29, R22, PT ;  /* 0x0000001d001d720f */ /* 0x000fe20003800116 */
[----:B------:R-:W-:Y:S06]  /*1b90*/  @P0 BRA `(.L_x_384) ;  /* 0xfffffffc00100947 */ /* 0x000fec000383ffff */
[----:B------:R-:W-:Y:S05]  /*1ba0*/  BSYNC.RECONVERGENT B3 ;  /* 0x0000000000037941 */ /* 0x000fea0003800200 */
.L_x_383:
[----:B------:R-:W-:-:S07]  /*1bb0*/  VIADD R0, R11, 0xfffff800 ;  /* 0xfffff8000b007836 */ /* 0x000fce0000000000 */
.L_x_382:
[----:B------:R-:W-:Y:S05]  /*1bc0*/  BSYNC.RECONVERGENT B2 ;  /* 0x0000000000027941 */ /* 0x000fea0003800200 */
.L_x_381:
[----:B------:R-:W-:-:S13]  /*1bd0*/  ISETP.NE.AND P0, PT, R10, RZ, PT ;  /* 0x000000ff0a00720c */ /* 0x000fda0003f05270 */
[----:B------:R-:W-:Y:S05]  /*1be0*/  @!P0 BRA `(.L_x_380) ;  /* 0x0000000400148947 */ /* 0x000fea0003800000 */
[----:B------:R-:W-:Y:S01]  /*1bf0*/  ISETP.GE.U32.AND P0, PT, R10, 0x8, PT ;  /* 0x000000080a00780c */ /* 0x000fe20003f06070 */
[----:B------:R-:W-:Y:S01]  /*1c00*/  BSSY.RECONVERGENT B2, `(.L_x_385) ;  /* 0x0000021000027945 */ /* 0x000fe20003800200 */
[----:B------:R-:W-:-:S04]  /*1c10*/  LOP3.LUT R23, R8, 0x7, RZ, 0xc0, !PT ;  /* 0x0000000708177812 */ /* 0x000fc800078ec0ff */
[----:B------:R-:W-:-:S07]  /*1c20*/  ISETP.NE.AND P1, PT, R23, RZ, PT ;  /* 0x000000ff1700720c */ /* 0x000fce0003f25270 */
[----:B------:R-:W-:Y:S06]  /*1c30*/  @!P0 BRA `(.L_x_386) ;  /* 0x0000000000748947 */ /* 0x000fec0003800000 */
[----:B------:R-:W-:-:S05]  /*1c40*/  IADD3 R11, PT, PT, R0, R9, RZ ;  /* 0x00000009000b7210 */ /* 0x000fca0007ffe0ff */
[C---:B------:R-:W-:Y:S02]  /*1c50*/  VIADD R19, R11.reuse, 0x100 ;  /* 0x000001000b137836 */ /* 0x040fe40000000000 */
[C---:B------:R-:W-:Y:S02]  /*1c60*/  VIADD R21, R11.reuse, 0x200 ;  /* 0x000002000b157836 */ /* 0x040fe40000000000 */
[C---:B------:R-:W-:Y:S02]  /*1c70*/  VIADD R13, R11.reuse, 0x300 ;  /* 0x000003000b0d7836 */ /* 0x040fe40000000000 */
[----:B------:R-:W-:-:S04]  /*1c80*/  IMAD.WIDE.U32 R16, R11, 0x4, R4 ;  /* 0x000000040b107825 */ /* 0x000fc800078e0004 */
[--C-:B------:R-:W-:Y:S01]  /*1c90*/  IMAD.WIDE.U32 R18, R19, 0x4, R4.reuse ;  /* 0x0000000413127825 */ /* 0x100fe200078e0004 */
[----:B------:R0:W2:Y:S03]  /*1ca0*/  LDG.E R22, desc[UR6][R16.64] ;  /* 0x0000000610167981 */ /* 0x0000a6000c1e1900 */
[--C-:B------:R-:W-:Y:S01]  /*1cb0*/  IMAD.WIDE.U32 R20, R21, 0x4, R4.reuse ;  /* 0x0000000415147825 */ /* 0x100fe200078e0004 */
[----:B------:R1:W2:Y:S03]  /*1cc0*/  LDG.E R7, desc[UR6][R18.64] ;  /* 0x0000000612077981 */ /* 0x0002a6000c1e1900 */
[C---:B------:R-:W-:Y:S02]  /*1cd0*/  VIADD R15, R11.reuse, 0x400 ;  /* 0x000004000b0f7836 */ /* 0x040fe40000000000 */
[----:B------:R-:W-:Y:S01]  /*1ce0*/  VIADD R25, R11, 0x500 ;  /* 0x000005000b197836 */ /* 0x000fe20000000000 */
[----:B------:R-:W3:Y:S01]  /*1cf0*/  LDG.E R20, desc[UR6][R20.64] ;  /* 0x0000000614147981 */ /* 0x000ee2000c1e1900 */
[----:B------:R-:W-:-:S04]  /*1d00*/  IMAD.WIDE.U32 R12, R13, 0x4, R4 ;  /* 0x000000040d0c7825 */ /* 0x000fc800078e0004 */
[C---:B------:R-:W-:Y:S02]  /*1d10*/  VIADD R27, R11.reuse, 0x600 ;  /* 0x000006000b1b7836 */ /* 0x040fe40000000000 */
[----:B------:R-:W-:Y:S01]  /*1d20*/  VIADD R24, R11, 0x700 ;  /* 0x000007000b187836 */ /* 0x000fe20000000000 */
[----:B------:R-:W3:Y:S01]  /*1d30*/  LDG.E R12, desc[UR6][R12.64] ;  /* 0x000000060c0c7981 */ /* 0x000ee2000c1e1900 */
[----:B------:R-:W-:-:S04]  /*1d40*/  IMAD.WIDE.U32 R14, R15, 0x4, R4 ;  /* 0x000000040f0e7825 */ /* 0x000fc800078e0004 */
[--C-:B------:R-:W-:Y:S02]  /*1d50*/  IMAD.WIDE.U32 R10, R25, 0x4, R4.reuse ;  /* 0x00000004190a7825 */ /* 0x100fe400078e0004 */
[----:B------:R-:W4:Y:S02]  /*1d60*/  LDG.E R14, desc[UR6][R14.64] ;  /* 0x000000060e0e7981 */ /* 0x000f24000c1e1900 */
[--C-:B0-----:R-:W-:Y:S02]  /*1d70*/  IMAD.WIDE.U32 R16, R27, 0x4, R4.reuse ;  /* 0x000000041b107825 */ /* 0x101fe400078e0004 */
[----:B------:R-:W4:Y:S02]  /*1d80*/  LDG.E R10, desc[UR6][R10.64] ;  /* 0x000000060a0a7981 */ /* 0x000f24000c1e1900 */
[----:B-1----:R-:W-:Y:S02]  /*1d90*/  IMAD.WIDE.U32 R18, R24, 0x4, R4 ;  /* 0x0000000418127825 */ /* 0x002fe400078e0004 */
[----:B------:R-:W5:Y:S04]  /*1da0*/  LDG.E R16, desc[UR6][R16.64] ;  /* 0x0000000610107981 */ /* 0x000f68000c1e1900 */
[----:B------:R-:W5:Y:S01]  /*1db0*/  LDG.E R18, desc[UR6][R18.64] ;  /* 0x0000000612127981 */ /* 0x000f62000c1e1900 */
[----:B------:R-:W-:Y:S01]  /*1dc0*/  VIADD R0, R0, 0x800 ;  /* 0x0000080000007836 */ /* 0x000fe20000000000 */
[----:B--2---:R-:W-:-:S04]  /*1dd0*/  VIMNMX3 R7, R29, R22, R7, PT ;  /* 0x000000161d07720f */ /* 0x004fc80003800107 */
[----:B---3--:R-:W-:-:S04]  /*1de0*/  VIMNMX3 R7, R7, R20, R12, PT ;  /* 0x000000140707720f */ /* 0x008fc8000380010c */
[----:B----4-:R-:W-:-:S04]  /*1df0*/  VIMNMX3 R7, R7, R14, R10, PT ;  /* 0x0000000e0707720f */ /* 0x010fc8000380010a */
[----:B-----5:R-:W-:-:S07]  /*1e00*/  VIMNMX3 R29, R7, R16, R18, PT ;  /* 0x00000010071d720f */ /* 0x020fce0003800112 */
.L_x_386:
[----:B------:R-:W-:Y:S05]  /*1e10*/  BSYNC.RECONVERGENT B2 ;  /* 0x0000000000027941 */ /* 0x000fea0003800200 */
.L_x_385:
[----:B------:R-:W-:Y:S05]  /*1e20*/  @!P1 BRA `(.L_x_380) ;  /* 0x0000000000849947 */ /* 0x000fea0003800000 */
[----:B------:R-:W-:Y:S01]  /*1e30*/  ISETP.GE.U32.AND P0, PT, R23, 0x4, PT ;  /* 0x000000041700780c */ /* 0x000fe20003f06070 */
[----:B------:R-:W-:Y:S01]  /*1e40*/  BSSY.RECONVERGENT B2, `(.L_x_387) ;  /* 0x0000012000027945 */ /* 0x000fe20003800200 */
[----:B------:R-:W-:-:S11]  /*1e50*/  LOP3.LUT P1, RZ, R8, 0x3, RZ, 0xc0, !PT ;  /* 0x0000000308ff7812 */ /* 0x000fd6000782c0ff */
[----:B------:R-:W-:Y:S05]  /*1e60*/  @!P0 BRA `(.L_x_388) ;  /* 0x00000000003c8947 */ /* 0x000fea0003800000 */
[----:B------:R-:W-:-:S04]  /*1e70*/  IMAD.IADD R7, R0, 0x1, R9 ;  /* 0x0000000100077824 */ /* 0x000fc800078e0209 */
[C---:B------:R-:W-:Y:S02]  /*1e80*/  VIADD R11, R7.reuse, 0x100 ;  /* 0x00000100070b7836 */ /* 0x040fe40000000000 */
[----:B------:R-:W-:-:S04]  /*1e90*/  IMAD.WIDE.U32 R8, R7, 0x4, R4 ;  /* 0x0000000407087825 */ /* 0x000fc800078e0004 */
[C---:B------:R-:W-:Y:S02]  /*1ea0*/  VIADD R13, R7.reuse, 0x200 ;  /* 0x00000200070d7836 */ /* 0x040fe40000000000 */
[----:B------:R-:W-:Y:S01]  /*1eb0*/  VIADD R15, R7, 0x300 ;  /* 0x00000300070f7836 */ /* 0x000fe20000000000 */
[----:B------:R-:W2:Y:S01]  /*1ec0*/  LDG.E R8, desc[UR6][R8.64] ;  /* 0x0000000608087981 */ /* 0x000ea2000c1e1900 */
[----:B------:R-:W-:-:S04]  /*1ed0*/  IMAD.WIDE.U32 R10, R11, 0x4, R4 ;  /* 0x000000040b0a7825 */ /* 0x000fc800078e0004 */
[--C-:B------:R-:W-:Y:S02]  /*1ee0*/  IMAD.WIDE.U32 R12, R13, 0x4, R4.reuse ;  /* 0x000000040d0c7825 */ /* 0x100fe400078e0004 */
[----:B------:R-:W2:Y:S02]  /*1ef0*/  LDG.E R10, desc[UR6][R10.64] ;  /* 0x000000060a0a7981 */ /* 0x000ea4000c1e1900 */
[----:B------:R-:W-:Y:S02]  /*1f00*/  IMAD.WIDE.U32 R14, R15, 0x4, R4 ;  /* 0x000000040f0e7825 */ /* 0x000fe400078e0004 */
[----:B------:R-:W3:Y:S04]  /*1f10*/  LDG.E R12, desc[UR6][R12.64] ;  /* 0x000000060c0c7981 */ /* 0x000ee8000c1e1900 */
[----:B------:R-:W3:Y:S01]  /*1f20*/  LDG.E R14, desc[UR6][R14.64] ;  /* 0x000000060e0e7981 */ /* 0x000ee2000c1e1900 */
[----:B------:R-:W-:Y:S01]  /*1f30*/  VIADD R0, R0, 0x400 ;  /* 0x0000040000007836 */ /* 0x000fe20000000000 */
[----:B--2---:R-:W-:-:S04]  /*1f40*/  VIMNMX3 R29, R29, R8, R10, PT ;  /* 0x000000081d1d720f */ /* 0x004fc8000380010a */
[----:B---3--:R-:W-:-:S07]  /*1f50*/  VIMNMX3 R29, R29, R12, R14, PT ;  /* 0x0000000c1d1d720f */ /* 0x008fce000380010e */
.L_x_388:
[----:B------:R-:W-:Y:S05]  /*1f60*/  BSYNC.RECONVERGENT B2 ;  /* 0x0000000000027941 */ /* 0x000fea0003800200 */
.L_x_387:
[----:B------:R-:W-:Y:S05]  /*1f70*/  @!P1 BRA `(.L_x_380) ;  /* 0x0000000000309947 */ /* 0x000fea0003800000 */
[----:B------:R-:W-:Y:S01]  /*1f80*/  LOP3.LUT R6, R6, 0xffff, RZ, 0xc0, !PT ;  /* 0x0000ffff06067812 */ /* 0x000fe200078ec0ff */
[----:B------:R-:W-:-:S03]  /*1f90*/  IMAD.IADD R9, R0, 0x1, R2 ;  /* 0x0000000100097824 */ /* 0x000fc600078e0202 */
[----:B------:R-:W-:-:S04]  /*1fa0*/  LEA.HI R6, R6, 0x1, RZ, 0x18 ;  /* 0x0000000106067811 */ /* 0x000fc800078fc0ff */
[----:B------:R-:W-:-:S05]  /*1fb0*/  LOP3.LUT R6, R6, 0x3, RZ, 0xc0, !PT ;  /* 0x0000000306067812 */ /* 0x000fca00078ec0ff */
[----:B------:R-:W-:-:S07]  /*1fc0*/  IMAD.MOV R0, RZ, RZ, -R6 ;  /* 0x000000ffff007224 */ /* 0x000fce00078e0a06 */
.L_x_389:
[----:B------:R-:W-:-:S06]  /*1fd0*/  IMAD.WIDE.U32 R6, R9, 0x4, R4 ;  /* 0x0000000409067825 */ /* 0x000fcc00078e0004 */
[----:B------:R-:W2:Y:S01]  /*1fe0*/  LDG.E R6, desc[UR6][R6.64] ;  /* 0x0000000606067981 */ /* 0x000ea2000c1e1900 */
[----:B------:R-:W-:Y:S02]  /*1ff0*/  VIADD R0, R0, 0x1 ;  /* 0x0000000100007836 */ /* 0x000fe40000000000 */
[----:B------:R-:W-:-:S03]  /*2000*/  VIADD R9, R9, 0x100 ;  /* 0x0000010009097836 */ /* 0x000fc60000000000 */
[----:B------:R-:W-:Y:S02]  /*2010*/  ISETP.NE.AND P0, PT, R0, RZ, PT ;  /* 0x000000ff0000720c */ /* 0x000fe40003f05270 */
[----:B--2---:R-:W-:-:S11]  /*2020*/  VIMNMX R29, PT, PT, R6, R29, PT ;  /* 0x0000001d061d7248 */ /* 0x004fd60003fe0100 */
[----:B------:R-:W-:Y:S05]  /*2030*/  @P0 BRA `(.L_x_389) ;  /* 0xfffffffc00e40947 */ /* 0x000fea000383ffff */
.L_x_380:
[----:B------:R-:W-:Y:S05]  /*2040*/  BSYNC.RECONVERGENT B1 ;  /* 0x0000000000017941 */ /* 0x000fea0003800200 */
.L_x_377:
[----:B------:R-:W0:Y:S01]  /*2050*/  S2R R7, SR_LANEID ;  /* 0x0000000000077919 */ /* 0x000e220000000000 */
[----:B------:R-:W1:Y:S01]  /*2060*/  SHFL.DOWN PT, R0, R29, 0x1, 0x1f ;  /* 0x08201f001d007f89 */ /* 0x000e6200000e0000 */
[----:B------:R-:W2:Y:S01]  /*2070*/  S2R R6, SR_TID.X ;  /* 0x0000000000067919 */ /* 0x000ea20000002100 */
[C---:B0-----:R-:W-:Y:S02]  /*2080*/  ISETP.GT.AND P0, PT, R7.reuse, 0x1e, PT ;  /* 0x0000001e0700780c */ /* 0x041fe40003f04270 */
[----:B------:R-:W-:-:S11]  /*2090*/  ISETP.NE.AND P1, PT, R7, RZ, PT ;  /* 0x000000ff0700720c */ /* 0x000fd60003f25270 */
[----:B-1----:R-:W-:Y:S02]  /*20a0*/  @!P0 VIMNMX R29, PT, PT, R0, R29, PT ;  /* 0x0000001d001d8248 */ /* 0x002fe40003fe0100 */
[----:B------:R-:W-:Y:S01]  /*20b0*/  ISETP.GT.AND P0, PT, R7, 0x1d, PT ;  /* 0x0000001d0700780c */ /* 0x000fe20003f04270 */
[----:B------:R-:W0:Y:S01]  /*20c0*/  @!P1 S2R R5, SR_CgaCtaId ;  /* 0x0000000000059919 */ /* 0x000e220000008800 */
[----:B------:R-:W-:Y:S02]  /*20d0*/  @!P1 MOV R4, 0x400 ;  /* 0x0000040000049802 */ /* 0x000fe40000000f00 */
[----:B--2---:R-:W-:Y:S01]  /*20e0*/  @!P1 SHF.R.U32.HI R2, RZ, 0x3, R6 ;  /* 0x00000003ff029819 */ /* 0x004fe20000011606 */
        /* <DEDUP_REMOVED lines=22> */
[----:B---3--:R-:W-:Y:S04]  /*2250*/  LDS R0, [UR4+0xc] ;  /* 0x00000c04ff007984 */ /* 0x008fe80008000800 */
[----:B------:R-:W0:Y:S04]  /*2260*/  LDS.128 R4, [UR4+0x10] ;  /* 0x00001004ff047984 */ /* 0x000e280008000c00 */
[----:B------:R-:W1:Y:S01]  /*2270*/  LDS.64 R10, [UR4+0x20] ;  /* 0x00002004ff0a7984 */ /* 0x000e620008000a00 */
[----:B0-----:R-:W-:-:S04]  /*2280*/  VIMNMX3 R0, R9, R0, R4, PT ;  /* 0x000000000900720f */ /* 0x001fc80003800104 */
[----:B------:R-:W-:-:S04]  /*2290*/  VIMNMX3 R0, R0, R5, R6, PT ;  /* 0x000000050000720f */ /* 0x000fc80003800106 */
[----:B-1----:R-:W-:-:S04]  /*22a0*/  VIMNMX3 R0, R0, R7, R10, PT ;  /* 0x000000070000720f */ /* 0x002fc8000380010a */
[----:B------:R-:W-:-:S07]  /*22b0*/  VIMNMX R9, PT, PT, R0, R11, PT ;  /* 0x0000000b00097248 */ /* 0x000fce0003fe0100 */
.L_x_376:
[----:B------:R-:W-:Y:S05]  /*22c0*/  BSYNC.RECONVERGENT B0 ;  /* 0x0000000000007941 */ /* 0x000fea0003800200 */
.L_x_360:
[----:B------:R-:W-:Y:S05]  /*22d0*/  @P0 EXIT ;  /* 0x000000000000094d */ /* 0x000fea0003800000 */
[----:B--23--:R-:W2:Y:S02]  /*22e0*/  LDC.64 R4, c[0x0][0x388] ;  /* 0x0000e200ff047b82 */ /* 0x00cea40000000a00 */
[----:B--2---:R-:W-:-:S05]  /*22f0*/  IMAD.WIDE.U32 R2, R3, 0x4, R4 ;  /* 0x0000000403027825 */ /* 0x004fca00078e0004 */
[----:B------:R-:W-:Y:S01]  /*2300*/  STG.E desc[UR6][R2.64], R9 ;  /* 0x0000000902007986 */ /* 0x000fe2000c101906 */
[----:B------:R-:W-:Y:S05]  /*2310*/  EXIT ;  /* 0x000000000000794d */ /* 0x000fea0003800000 */
.L_x_390:
        /* <DEDUP_REMOVED lines=14> */
.L_x_434:


//--------------------- .text._ZN3cub18CUB_300001_SM_10006detail6reduce28DeviceReduceSingleTileKernelINS2_10policy_hubIijN4cuda3__47minimumIiEEE10Policy1000EN6thrust24THRUST_300001_SM_1000_NS6detail15normal_iteratorINSC_10device_ptrIiEEEEPijS8_iiNS5_3std3__410__identityEEEvT0_T1_T2_T3_T4_T6_ --------------------------
	.section	.text._ZN3cub18CUB_300001_SM_10006detail6reduce28DeviceReduceSingleTileKernelINS2_10policy_hubIijN4cuda3__47minimumIiEEE10Policy1000EN6thrust24THRUST_300001_SM_1000_NS6detail15normal_iteratorINSC_10device_ptrIiEEEEPijS8_iiNS5_3std3__410__identityEEEvT0_T1_T2_T3_T4_T6_,"ax",@progbits
	.align	128
        .global         _ZN3cub18CUB_300001_SM_10006detail6reduce28DeviceReduceSingleTileKernelINS2_10policy_hubIijN4cuda3__47minimumIiEEE10Policy1000EN6thrust24THRUST_300001_SM_1000_NS6detail15normal_iteratorINSC_10device_ptrIiEEEEPijS8_iiNS5_3std3__410__identityEEEvT0_T1_T2_T3_T4_T6_
        .type           _ZN3cub18CUB_300001_SM_10006detail6reduce28DeviceReduceSingleTileKernelINS2_10policy_hubIijN4cuda3__47minimumIiEEE10Policy1000EN6thrust24THRUST_300001_SM_1000_NS6detail15normal_iteratorINSC_10device_ptrIiEEEEPijS8_iiNS5_3std3__410__identityEEEvT0_T1_T2_T3_T4_T6_,@function
        .size           _ZN3cub18CUB_300001_SM_10006detail6reduce28DeviceReduceSingleTileKernelINS2_10policy_hubIijN4cuda3__47minimumIiEEE10Policy1000EN6thrust24THRUST_300001_SM_1000_NS6detail15normal_iteratorINSC_10device_ptrIiEEEEPijS8_iiNS5_3std3__410__identityEEEvT0_T1_T2_T3_T4_T6_,(.L_x_435 - _ZN3cub18CUB_300001_SM_10006detail6reduce28DeviceReduceSingleTileKernelINS2_10policy_hubIijN4cuda3__47minimumIiEEE10Policy1000EN6thrust24THRUST_300001_SM_1000_NS6detail15normal_iteratorINSC_10device_ptrIiEEEEPijS8_iiNS5_3std3__410__identityEEEvT0_T1_T2_T3_T4_T6_)
        .other          _ZN3cub18CUB_300001_SM_10006detail6reduce28DeviceReduceSingleTileKernelINS2_10policy_hubIijN4cuda3__47minimumIiEEE10Policy1000EN6thrust24THRUST_300001_SM_1000_NS6detail15normal_iteratorINSC_10device_ptrIiEEEEPijS8_iiNS5_3std3__410__identityEEEvT0_T1_T2_T3_T4_T6_,@"STO_CUDA_ENTRY STV_DEFAULT"
_ZN3cub18CUB_300001_SM_10006detail6reduce28DeviceReduceSingleTileKernelINS2_10policy_hubIijN4cuda3__47minimumIiEEE10Policy1000EN6thrust24THRUST_300001_SM_1000_NS6detail15normal_iteratorINSC_10device_ptrIiEEEEPijS8_iiNS5_3std3__410__identityEEEvT0_T1_T2_T3_T4_T6_:
.text._ZN3cub18CUB_300001_SM_10006detail6reduce28DeviceReduceSingleTileKernelINS2_10policy_hubIijN4cuda3__47minimumIiEEE10Policy1000EN6thrust24THRUST_300001_SM_1000_NS6detail15normal_iteratorINSC_10device_ptrIiEEEEPijS8_iiNS5_3std3__410__identityEEEvT0_T1_T2_T3_T4_T6_:
        /* <DEDUP_REMOVED lines=13> */
.L_x_391:
[----:B------:R-:W-:Y:S01]  /*00d0*/  ISETP.GT.U32.AND P0, PT, R2, 0xfff, PT ;  /* 0x00000fff0200780c */ /* 0x000fe20003f04070 */
[----:B------:R-:W-:-:S12]  /*00e0*/  BSSY.RECONVERGENT B0, `(.L_x_392) ;  /* 0x00001da000007945 */ /* 0x000fd80003800200 */
        /* <DEDUP_REMOVED lines=11> */
.L_x_395:
[----:B------:R-:W-:Y:S05]  /*01a0*/  BSYNC.RECONVERGENT B1 ;  /* 0x0000000000017941 */ /* 0x000fea0003800200 */
.L_x_394:
        /* <DEDUP_REMOVED lines=17> */
.L_x_400:
        /* <DEDUP_REMOVED lines=31> */
.L_x_399:
[----:B------:R-:W-:Y:S05]  /*04b0*/  BSYNC.RECONVERGENT B2 ;  /* 0x0000000000027941 */ /* 0x000fea0003800200 */
.L_x_398:
[----:B------:R-:W-:Y:S05]  /*04c0*/  @!P1 BRA `(.L_x_397) ;  /* 0x0000000000c89947 */ /* 0x000fea0003800000 */
[----:B------:R-:W-:Y:S01]  /*04d0*/  ISETP.GE.U32.AND P0, PT, R21, 0x8, PT ;  /* 0x000000081500780c */ /* 0x000fe20003f06070 */
[----:B------:R-:W-:Y:S01]  /*04e0*/  BSSY.RECONVERGENT B2, `(.L_x_401) ;  /* 0x0000013000027945 */ /* 0x000fe20003800200 */
[----:B------:R-:W-:-:S04]  /*04f0*/  LOP3.LUT R16, R4, 0x7, RZ, 0xc0, !PT ;  /* 0x0000000704107812 */ /* 0x000fc800078ec0ff */
[----:B------:R-:W-:-:S07]  /*0500*/  ISETP.NE.AND P1, PT, R16, RZ, PT ;  /* 0x000000ff1000720c */ /* 0x000fce0003f25270 */
[----:B------:R-:W-:Y:S06]  /*0510*/  @!P0 BRA `(.L_x_402) ;  /* 0x00000000003c8947 */ /* 0x000fec0003800000 */
[----:B------:R-:W0:Y:S02]  /*0520*/  LDC.64 R6, c[0x0][0x380] ;  /* 0x0000e000ff067b82 */ /* 0x000e240000000a00 */
[----:B0-----:R-:W-:-:S05]  /*0530*/  IMAD.WIDE.U32 R6, R5, 0x4, R6 ;  /* 0x0000000405067825 */ /* 0x001fca00078e0006 */
        /* <DEDUP_REMOVED lines=13> */
.L_x_402:
[----:B------:R-:W-:Y:S05]  /*0610*/  BSYNC.RECONVERGENT B2 ;  /* 0x0000000000027941 */ /* 0x000fea0003800200 */
.L_x_401:
        /* <DEDUP_REMOVED lines=11> */
[----:B------:R-:W3:Y:S01]  /*06d0*/  LDG.E R10, desc[UR6][R6.64+0xc00] ;  /* 0x000c0006060a7981 */ /* 0x000ee2000c1e1900 */
[----:B------:R-:W-:Y:S01]  /*06e0*/  VIADD R5, R5, 0x400 ;  /* 0x0000040005057836 */ /* 0x000fe20000000000 */
[----:B--2--5:R-:W-:-:S04]  /*06f0*/  VIMNMX3 R0, R0, R9, R4, PT ;  /* 0x000000090000720f */ /* 0x024fc80003800104 */
[----:B---3--:R-:W-:-:S07]  /*0700*/  VIMNMX3 R0, R0, R11, R10, PT ;  /* 0x0000000b0000720f */ /* 0x008fce000380010a */
.L_x_404:
[----:B------:R-:W-:Y:S05]  /*0710*/  BSYNC.RECONVERGENT B2 ;  /* 0x0000000000027941 */ /* 0x000fea0003800200 */
.L_x_403:
[----:B------:R-:W-:Y:S05]  /*0720*/  @!P1 BRA `(.L_x_397) ;  /* 0x0000000000309947 */ /* 0x000fea0003800000 */
[----:B------:R-:W0:Y:S02]  /*0730*/  LDC.64 R6, c[0x0][0x380] ;  /* 0x0000e000ff067b82 */ /* 0x000e240000000a00 */
[----:B0-----:R-:W-:-:S04]  /*0740*/  IMAD.WIDE.U32 R4, R5, 0x4, R6 ;  /* 0x0000000405047825 */ /* 0x001fc800078e0006 */
[----:B------:R-:W-:Y:S02]  /*0750*/  IMAD.MOV R6, RZ, RZ, -R8 ;  /* 0x000000ffff067224 */ /* 0x000fe400078e0a08 */
[----:B------:R-:W-:-:S07]  /*0760*/  IMAD.MOV.U32 R7, RZ, RZ, R5 ;  /* 0x000000ffff077224 */ /* 0x000fce00078e0005 */
.L_x_405:
[----:B------:R-:W-:-:S06]  /*0770*/  IMAD.MOV.U32 R5, RZ, RZ, R7 ;  /* 0x000000ffff057224 */ /* 0x000fcc00078e0007 */
[----:B------:R0:W2:Y:S01]  /*0780*/  LDG.E R5, desc[UR6][R4.64] ;  /* 0x0000000604057981 */ /* 0x0000a2000c1e1900 */
[----:B------:R-:W-:-:S05]  /*0790*/  VIADD R6, R6, 0x1 ;  /* 0x0000000106067836 */ /* 0x000fca0000000000 */
[----:B------:R-:W-:Y:S02]  /*07a0*/  ISETP.NE.AND P0, PT, R6, RZ, PT ;  /* 0x000000ff0600720c */ /* 0x000fe40003f05270 */
[----:B0-----:R-:W-:-:S05]  /*07b0*/  IADD3 R4, P1, PT, R4, 0x400, RZ ;  /* 0x0000040004047810 */ /* 0x001fca0007f3e0ff */
[----:B------:R-:W-:Y:S01]  /*07c0*/  IMAD.X R7, RZ, RZ, R7, P1 ;  /* 0x000000ffff077224 */ /* 0x000fe200008e0607 */
[----:B--2--5:R-:W-:-:S05]  /*07d0*/  VIMNMX R0, PT, PT, R5, R0, PT ;  /* 0x0000000005007248 */ /* 0x024fca0003fe0100 */
[----:B------:R-:W-:Y:S05]  /*07e0*/  @P0 BRA `(.L_x_405) ;  /* 0xfffffffc00e00947 */ /* 0x000fea000383ffff */
.L_x_397:
[----:B------:R-:W-:Y:S05]  /*07f0*/  BSYNC.RECONVERGENT B1 ;  /* 0x0000000000017941 */ /* 0x000fea0003800200 */
.L_x_396:
[----:B------:R-:W-:Y:S01]  /*0800*/  ISETP.GE.U32.AND P0, PT, R2, 0x100, PT ;  /* 0x000001000200780c */ /* 0x000fe20003f06070 */
[----:B-----5:R-:W-:-:S12]  /*0810*/  IMAD.MOV.U32 R9, RZ, RZ, R0 ;  /* 0x000000ffff097224 */ /* 0x020fd800078e0000 */
[----:B------:R-:W-:Y:S05]  /*0820*/  @!P0 BRA `(.L_x_406) ;  /* 0x0000000000a08947 */ /* 0x000fea0003800000 */
[----:B0-----:R-:W0:Y:S01]  /*0830*/  S2R R6, SR_LANEID ;  /* 0x0000000000067919 */ /* 0x001e220000000000 */
[----:B------:R-:W1:Y:S02]  /*0840*/  SHFL.DOWN PT, R0, R9, 0x1, 0x1f ;  /* 0x08201f0009007f89 */ /* 0x000e6400000e0000 */
[----:B-1----:R-:W-:Y:S02]  /*0850*/  VIMNMX R0, PT, PT, R0, R9, PT ;  /* 0x0000000900007248 */ /* 0x002fe40003fe0100 */
[C---:B0-----:R-:W-:Y:S02]  /*0860*/  ISETP.GT.AND P0, PT, R6.reuse, 0x1e, PT ;  /* 0x0000001e0600780c */ /* 0x041fe40003f04270 */
[C---:B------:R-:W-:Y:S02]  /*0870*/  ISETP.NE.AND P1, PT, R6.reuse, RZ, PT ;  /* 0x000000ff0600720c */ /* 0x040fe40003f25270 */
[----:B------:R-:W-:Y:S02]  /*0880*/  SEL R0, R9, R0, P0 ;  /* 0x0000000009007207 */ /* 0x000fe40000000000 */
[----:B------:R-:W-:-:S03]  /*0890*/  ISETP.GT.AND P0, PT, R6, 0x1d, PT ;  /* 0x0000001d0600780c */ /* 0x000fc60003f04270 */
[----:B------:R-:W0:Y:S06]  /*08a0*/  SHFL.DOWN PT, R5, R0, 0x2, 0x1f ;  /* 0x08401f0000057f89 */ /* 0x000e2c00000e0000 */
        /* <DEDUP_REMOVED lines=32> */
.L_x_406:
[----:B0-----:R-:W0:Y:S01]  /*0ab0*/  S2R R6, SR_LANEID ;  /* 0x0000000000067919 */ /* 0x001e220000000000 */
[----:B------:R-:W-:-:S04]  /*0ac0*/  LOP3.LUT R0, R3, 0x3e0, RZ, 0xc0, !PT ;  /* 0x000003e003007812 */ /* 0x000fc800078ec0ff */
[----:B------:R-:W-:Y:S01]  /*0ad0*/  LOP3.LUT R7, RZ, R0, RZ, 0x33, !PT ;  /* 0x00000000ff077212 */ /* 0x000fe200078e33ff */
[----:B------:R-:W-:-:S04]  /*0ae0*/  VIADD R5, R0, 0x20 ;  /* 0x0000002000057836 */ /* 0x000fc80000000000 */
[----:B------:R-:W-:Y:S01]  /*0af0*/  IMAD.IADD R7, R7, 0x1, R2 ;  /* 0x0000000107077824 */ /* 0x000fe200078e0202 */
[----:B------:R-:W-:-:S04]  /*0b00*/  ISETP.GT.U32.AND P0, PT, R5, R2, PT ;  /* 0x000000020500720c */ /* 0x000fc80003f04070 */
        /* <DEDUP_REMOVED lines=36> */
[C---:B------:R-:W-:Y:S02]  /*0d50*/  ISETP.GT.U32.AND P3, PT, R2.reuse, 0x60, PT ;  /* 0x000000600200780c */ /* 0x040fe40003f64070 */
[----:B------:R-:W-:Y:S01]  /*0d60*/  ISETP.GT.U32.AND P1, PT, R2, 0x80, PT ;  /* 0x000000800200780c */ /* 0x000fe20003f24070 */
[----:B-1----:R-:W-:-:S09]  /*0d70*/  ULEA UR4, UR5, UR4, 0x18 ;  /* 0x0000000405047291 */ /* 0x002fd2000f8ec0ff */
[----:B------:R-:W0:Y:S04]  /*0d80*/  LDS R0, [UR4+0xc] ;  /* 0x00000c04ff007984 */ /* 0x000e280008000800 */
[----:B------:R-:W1:Y:S04]  /*0d90*/  LDS.128 R8, [UR4+0x10] ;  /* 0x00001004ff087984 */ /* 0x000e680008000c00 */
[----:B------:R-:W2:Y:S01]  /*0da0*/  LDS.64 R6, [UR4+0x20] ;  /* 0x00002004ff067984 */ /* 0x000ea20008000a00 */
[----:B0-----:R-:W-:Y:S02]  /*0db0*/  @P2 VIMNMX R5, PT, PT, R5, R0, PT ;  /* 0x0000000005052248 */ /* 0x001fe40003fe0100 */
[----:B------:R-:W-:-:S02]  /*0dc0*/  ISETP.GT.U32.AND P2, PT, R2, 0xa0, PT ;  /* 0x000000a00200780c */ /* 0x000fc40003f44070 */
[----:B-1----:R-:W-:Y:S02]  /*0dd0*/  @P4 VIMNMX R5, PT, PT, R5, R8, PT ;  /* 0x0000000805054248 */ /* 0x002fe40003fe0100 */
[C---:B------:R-:W-:Y:S02]  /*0de0*/  ISETP.GT.U32.AND P4, PT, R2.reuse, 0xc0, PT ;  /* 0x000000c00200780c */ /* 0x040fe40003f84070 */
[----:B------:R-:W-:Y:S02]  /*0df0*/  @P3 VIMNMX R5, PT, PT, R5, R9, PT ;  /* 0x0000000905053248 */ /* 0x000fe40003fe0100 */
[----:B------:R-:W-:Y:S02]  /*0e00*/  ISETP.GT.U32.AND P3, PT, R2, 0xe0, PT ;  /* 0x000000e00200780c */ /* 0x000fe40003f64070 */
[----:B------:R-:W-:-:S04]  /*0e10*/  @P1 VIMNMX R5, PT, PT, R5, R10, PT ;  /* 0x0000000a05051248 */ /* 0x000fc80003fe0100 */
[----:B------:R-:W-:-:S04]  /*0e20*/  @P2 VIMNMX R5, PT, PT, R5, R11, PT ;  /* 0x0000000b05052248 */ /* 0x000fc80003fe0100 */
[----:B--2---:R-:W-:-:S04]  /*0e30*/  @P4 VIMNMX R5, PT, PT, R5, R6, PT ;  /* 0x0000000605054248 */ /* 0x004fc80003fe0100 */
[----:B------:R-:W-:Y:S01]  /*0e40*/  @P3 VIMNMX R5, PT, PT, R5, R7, PT ;  /* 0x0000000705053248 */ /* 0x000fe20003fe0100 */
[----:B------:R-:W-:Y:S06]  /*0e50*/  BRA `(.L_x_407) ;  /* 0x0000001000087947 */ /* 0x000fec0003800000 */
.L_x_393:
[----:B------:R-:W0:Y:S01]  /*0e60*/  S2R R0, SR_TID.X ;  /* 0x0000000000007919 */ /* 0x000e220000002100 */
[----:B------:R-:W1:Y:S02]  /*0e70*/  LDCU.64 UR4, c[0x0][0x380] ;  /* 0x00007000ff0477ac */ /* 0x000e640008000a00 */
[----:B-1----:R-:W-:Y:S02]  /*0e80*/  IMAD.U32 R12, RZ, RZ, UR4 ;  /* 0x00000004ff0c7e24 */ /* 0x002fe4000f8e00ff */
[----:B------:R-:W-:Y:S02]  /*0e90*/  IMAD.U32 R13, RZ, RZ, UR5 ;  /* 0x00000005ff0d7e24 */ /* 0x000fe4000f8e00ff */
        /* <DEDUP_REMOVED lines=17> */
[----:B------:R-:W-:Y:S01]  /*0fb0*/  UMOV UR4, 0x1000 ;  /* 0x0000100000047882 */ /* 0x000fe20000000000 */
[----:B--2---:R-:W-:Y:S01]  /*0fc0*/  VIMNMX3 R6, R3, R6, R7, PT ;  /* 0x000000060306720f */ /* 0x004fe20003800107 */
[----:B------:R-:W-:-:S05]  /*0fd0*/  VIADD R3, R2, 0xfffff000 ;  /* 0xfffff00002037836 */ /* 0x000fca0000000000 */
[----:B------:R-:W-:Y:S02]  /*0fe0*/  ISETP.GE.U32.AND P0, PT, R3, 0x1000, PT ;  /* 0x000010000300780c */ /* 0x000fe40003f06070 */
        /* <DEDUP_REMOVED lines=8> */
[----:B------:R-:W0:Y:S01]  /*1070*/  LDC R2, c[0x0][0x390] ;  /* 0x0000e400ff027b82 */ /* 0x000e220000000800 */
[----:B------:R-:W-:-:S07]  /*1080*/  UMOV UR4, 0x1000 ;  /* 0x0000100000047882 */ /* 0x000fce0000000000 */
[----:B------:R-:W1:Y:S02]  /*1090*/  LDC.64 R12, c[0x0][0x380] ;  /* 0x0000e000ff0c7b82 */ /* 0x000e640000000a00 */
.L_x_410:
[----:B------:R-:W-:-:S04]  /*10a0*/  VIADD R5, R0, UR4 ;  /* 0x0000000400057c36 */ /* 0x000fc80008000000 */
[----:B-1----:R-:W-:-:S05]  /*10b0*/  IMAD.WIDE.U32 R4, R5, 0x4, R12 ;  /* 0x0000000405047825 */ /* 0x002fca00078e000c */
        /* <DEDUP_REMOVED lines=16> */
[----:B--2---:R-:W-:Y:S01]  /*11c0*/  VIMNMX3 R10, R10, R11, R14, PT ;  /* 0x0000000b0a0a720f */ /* 0x004fe2000380010e */
[----:B0-----:R-:W-:-:S05]  /*11d0*/  VIADD R11, R2, -UR4 ;  /* 0x80000004020b7c36 */ /* 0x001fca0008000000 */
[----:B------:R-:W-:Y:S02]  /*11e0*/  ISETP.GE.U32.AND P0, PT, R11, 0x1000, PT ;  /* 0x000010000b00780c */ /* 0x000fe40003f06070 */
[----:B---3--:R-:W-:Y:S02]  /*11f0*/  VIMNMX3 R16, R25, R16, R17, PT ;  /* 0x000000101910720f */ /* 0x008fe40003800111 */
[----:B----4-:R-:W-:Y:S02]  /*1200*/  VIMNMX3 R19, R18, R19, R20, PT ;  /* 0x000000131213720f */ /* 0x010fe40003800114 */
[----:B-----5:R-:W-:-:S04]  /*1210*/  VIMNMX3 R21, R21, R22, R23, PT ;  /* 0x000000161515720f */ /* 0x020fc80003800117 */
[----:B------:R-:W-:Y:S02]  /*1220*/  VIMNMX3 R16, R16, R19, R21, PT ;  /* 0x000000131010720f */ /* 0x000fe40003800115 */
[----:B------:R-:W-:Y:S02]  /*1230*/  VIMNMX3 R7, R9, R7, R6, PT ;  /* 0x000000070907720f */ /* 0x000fe40003800106 */
[----:B------:R-:W-:-:S04]  /*1240*/  VIMNMX R8, PT, PT, R8, R15, PT ;  /* 0x0000000f08087248 */ /* 0x000fc80003fe0100 */
[----:B------:R-:W-:-:S04]  /*1250*/  VIMNMX3 R7, R10, R7, R8, PT ;  /* 0x000000070a07720f */ /* 0x000fc80003800108 */
[----:B------:R-:W-:Y:S01]  /*1260*/  VIMNMX R25, PT, PT, R16, R7, PT ;  /* 0x0000000710197248 */ /* 0x000fe20003fe0100 */
[----:B------:R-:W-:Y:S06]  /*1270*/  @!P0 BRA `(.L_x_409) ;  /* 0x0000000800688947 */ /* 0x000fec0003800000 */
[----:B------:R-:W-:-:S06]  /*1280*/  UIADD3 UR4, UPT, UPT, UR4, 0x1000, URZ ;  /* 0x0000100004047890 */ /* 0x000fcc000fffe0ff */
[----:B------:R-:W-:-:S13]  /*1290*/  ISETP.LT.U32.AND P0, PT, R3, UR4, PT ;  /* 0x0000000403007c0c */ /* 0x000fda000bf01070 */
[----:B------:R-:W-:Y:S05]  /*12a0*/  @!P0 BRA `(.L_x_410) ;  /* 0xfffffffc007c8947 */ /* 0x000fea000383ffff */
.L_x_408:
[----:B------:R-:W-:Y:S01]  /*12b0*/  VIADD R3, R2, -UR4 ;  /* 0x8000000402037c36 */ /* 0x000fe20008000000 */
[----:B------:R-:W-:Y:S04]  /*12c0*/  BSSY.RECONVERGENT B1, `(.L_x_409) ;  /* 0x0000095000017945 */ /* 0x000fe80003800200 */
[----:B------:R-:W-:-:S04]  /*12d0*/  ISETP.GE.AND P0, PT, R0, R3, PT ;  /* 0x000000030000720c */ /* 0x000fc80003f06270 */
[----:B------:R-:W-:-:S13]  /*12e0*/  ISETP.LE.U32.OR P0, PT, R2, UR4, P0 ;  /* 0x0000000402007c0c */ /* 0x000fda0008703470 */
[----:B------:R-:W-:Y:S05]  /*12f0*/  @P0 BRA `(.L_x_411) ;  /* 0x0000000800440947 */ /* 0x000fea0003800000 */
[----:B------:R-:W-:Y:S01]  /*1300*/  LOP3.LUT R3, RZ, R0, RZ, 0x33, !PT ;  /* 0x00000000ff037212 */ /* 0x000fe200078e33ff */
[----:B------:R-:W-:Y:S01]  /*1310*/  BSSY.RECONVERGENT B2, `(.L_x_412) ;  /* 0x000004a000027945 */ /* 0x000fe20003800200 */
[----:B------:R-:W-:Y:S02]  /*1320*/  IMAD.MOV.U32 R6, RZ, RZ, R0 ;  /* 0x000000ffff067224 */ /* 0x000fe400078e0000 */
[----:B------:R-:W-:-:S04]  /*1330*/  IADD3 R3, PT, PT, R2, -UR4, R3 ;  /* 0x8000000402037c10 */ /* 0x000fc8000fffe003 */
[C---:B------:R-:W-:Y:S02]  /*1340*/  ISETP.GE.U32.AND P0, PT, R3.reuse, 0xf00, PT ;  /* 0x00000f000300780c */ /* 0x040fe40003f06070 */
[----:B------:R-:W-:-:S04]  /*1350*/  LEA.HI R3, R3, 0x1, RZ, 0x18 ;  /* 0x0000000103037811 */ /* 0x000fc800078fc0ff */
[----:B------:R-:W-:-:S07]  /*1360*/  LOP3.LUT R4, R3, 0xf, RZ, 0xc0, !PT ;  /* 0x0000000f03047812 */ /* 0x000fce00078ec0ff */
[----:B------:R-:W-:Y:S05]  /*1370*/  @!P0 BRA `(.L_x_413) ;  /* 0x00000004000c8947 */ /* 0x000fea0003800000 */
[----:B------:R-:W-:Y:S01]  /*1380*/  LOP3.LUT R7, R3, 0x1fffff0, RZ, 0xc0, !PT ;  /* 0x01fffff003077812 */ /* 0x000fe200078ec0ff */
[----:B------:R-:W-:Y:S01]  /*1390*/  BSSY.RECONVERGENT B3, `(.L_x_414) ;  /* 0x0000040000037945 */ /* 0x000fe20003800200 */
[C---:B------:R-:W-:Y:S01]  /*13a0*/  LOP3.LUT R6, R0.reuse, 0x800, RZ, 0xfc, !PT ;  /* 0x0000080000067812 */ /* 0x040fe200078efcff */
[----:B------:R-:W-:Y:S02]  /*13b0*/  VIADD R2, R0, UR4 ;  /* 0x0000000400027c36 */ /* 0x000fe40008000000 */
[----:B------:R-:W-:-:S07]  /*13c0*/  IMAD.MOV R7, RZ, RZ, -R7 ;  /* 0x000000ffff077224 */ /* 0x000fce00078e0a07 */
.L_x_415:
[----:B------:R-:W-:-:S04]  /*13d0*/  IMAD.WIDE.U32 R26, R2, 0x4, R12 ;  /* 0x00000004021a7825 */ /* 0x000fc800078e000c */
[C---:B------:R-:W-:Y:S02]  /*13e0*/  VIADD R9, R2.reuse, 0x100 ;  /* 0x0000010002097836 */ /* 0x040fe40000000000 */
[----:B------:R-:W-:Y:S01]  /*13f0*/  VIADD R15, R2, 0x400 ;  /* 0x00000400020f7836 */ /* 0x000fe20000000000 */
[----:B------:R0:W2:Y:S01]  /*1400*/  LDG.E R26, desc[UR6][R26.64] ;  /* 0x000000061a1a7981 */ /* 0x0000a2000c1e1900 */
[----:B------:R-:W-:-:S04]  /*1410*/  IMAD.WIDE.U32 R8, R9, 0x4, R12 ;  /* 0x0000000409087825 */ /* 0x000fc800078e000c */
[C---:B------:R-:W-:Y:S01]  /*1420*/  VIADD R17, R2.reuse, 0x200 ;  /* 0x0000020002117836 */ /* 0x040fe20000000000 */
[----:B------:R1:W2:Y:S01]  /*1430*/  LDG.E R5, desc[UR6][R8.64] ;  /* 0x0000000608057981 */ /* 0x0002a2000c1e1900 */
[C---:B------:R-:W-:Y:S02]  /*1440*/  VIADD R11, R2.reuse, 0x300 ;  /* 0x00000300020b7836 */ /* 0x040fe40000000000 */
[----:B0-----:R-:W-:Y:S02]  /*1450*/  VIADD R27, R2, 0x700 ;  /* 0x00000700021b7836 */ /* 0x001fe40000000000 */
[----:B------:R-:W-:-:S04]  /*1460*/  IMAD.WIDE.U32 R14, R15, 0x4, R12 ;  /* 0x000000040f0e7825 */ /* 0x000fc800078e000c */
[--C-:B------:R-:W-:Y:S01]  /*1470*/  IMAD.WIDE.U32 R16, R17, 0x4, R12.reuse ;  /* 0x0000000411107825 */ /* 0x100fe200078e000c */
[----:B------:R0:W3:Y:S03]  /*1480*/  LDG.E R22, desc[UR6][R14.64] ;  /* 0x000000060e167981 */ /* 0x0000e6000c1e1900 */
[----:B------:R-:W-:Y:S01]  /*1490*/  VIADD R29, R2, 0x500 ;  /* 0x00000500021d7836 */ /* 0x000fe20000000000 */
[----:B------:R-:W4:Y:S01]  /*14a0*/  LDG.E R24, desc[UR6][R16.64] ;  /* 0x0000000610187981 */ /* 0x000f22000c1e1900 */
[----:B------:R-:W-:-:S04]  /*14b0*/  IMAD.WIDE.U32 R10, R11, 0x4, R12 ;  /* 0x000000040b0a7825 */ /* 0x000fc800078e000c */
[--C-:B-1----:R-:W-:Y:S01]  /*14c0*/  IMAD.WIDE.U32 R8, R27, 0x4, R12.reuse ;  /* 0x000000041b087825 */ /* 0x102fe200078e000c */
[----:B------:R-:W4:Y:S03]  /*14d0*/  LDG.E R23, desc[UR6][R10.64] ;  /* 0x000000060a177981 */ /* 0x000f26000c1e1900 */
[----:B------:R-:W-:Y:S02]  /*14e0*/  VIADD R27, R2, 0x900 ;  /* 0x00000900021b7836 */ /* 0x000fe40000000000 */
[----:B------:R-:W-:-:S04]  /*14f0*/  IMAD.WIDE.U32 R28, R29, 0x4, R12 ;  /* 0x000000041d1c7825 */ /* 0x000fc800078e000c */
[C---:B------:R-:W-:Y:S01]  /*1500*/  VIADD R19, R2.reuse, 0x600 ;  /* 0x0000060002137836 */ /* 0x040fe20000000000 */
[----:B------:R1:W5:Y:S01]  /*1510*/  LDG.E R11, desc[UR6][R8.64] ;  /* 0x00000006080b7981 */ /* 0x000362000c1e1900 */
[C---:B0-----:R-:W-:Y:S02]  /*1520*/  VIADD R15, R2.reuse, 0xa00 ;  /* 0x00000a00020f7836 */ /* 0x041fe40000000000 */
[----:B------:R-:W-:Y:S01]  /*1530*/  VIADD R20, R2, 0x800 ;  /* 0x0000080002147836 */ /* 0x000fe20000000000 */
[----:B------:R0:W3:Y:S01]  /*1540*/  LDG.E R21, desc[UR6][R28.64] ;  /* 0x000000061c157981 */ /* 0x0000e2000c1e1900 */
[----:B------:R-:W-:-:S04]  /*1550*/  IMAD.WIDE.U32 R18, R19, 0x4, R12 ;  /* 0x0000000413127825 */ /* 0x000fc800078e000c */
[----:B-1----:R-:W-:-:S04]  /*1560*/  IMAD.WIDE.U32 R8, R27, 0x4, R12 ;  /* 0x000000041b087825 */ /* 0x002fc800078e000c */
[--C-:B------:R-:W-:Y:S02]  /*1570*/  IMAD.WIDE.U32 R14, R15, 0x4, R12.reuse ;  /* 0x000000040f0e7825 */ /* 0x100fe400078e000c */
[----:B------:R-:W5:Y:S02]  /*1580*/  LDG.E R9, desc[UR6][R8.64] ;  /* 0x0000000608097981 */ /* 0x000f64000c1e1900 */
[--C-:B------:R-:W-:Y:S02]  /*1590*/  IMAD.WIDE.U32 R16, R20, 0x4, R12.reuse ;  /* 0x0000000414107825 */ /* 0x100fe400078e000c */
[----:B------:R1:W5:Y:S02]  /*15a0*/  LDG.E R20, desc[UR6][R18.64] ;  /* 0x0000000612147981 */ /* 0x000364000c1e1900 */
[C---:B0-----:R-:W-:Y:S02]  /*15b0*/  VIADD R29, R2.reuse, 0xb00 ;  /* 0x00000b00021d7836 */ /* 0x041fe40000000000 */
[----:B------:R-:W-:Y:S01]  /*15c0*/  VIADD R27, R2, 0xc00 ;  /* 0x00000c00021b7836 */ /* 0x000fe20000000000 */
[----:B------:R0:W5:Y:S01]  /*15d0*/  LDG.E R10, desc[UR6][R16.64] ;  /* 0x00000006100a7981 */ /* 0x000162000c1e1900 */
[----:B------:R-:W-:-:S03]  /*15e0*/  IMAD.WIDE.U32 R28, R29, 0x4, R12 ;  /* 0x000000041d1c7825 */ /* 0x000fc600078e000c */
[----:B------:R0:W5:Y:S01]  /*15f0*/  LDG.E R8, desc[UR6][R14.64] ;  /* 0x000000060e087981 */ /* 0x000162000c1e1900 */
[C---:B-1----:R-:W-:Y:S02]  /*1600*/  VIADD R19, R2.reuse, 0xe00 ;  /* 0x00000e0002137836 */ /* 0x042fe40000000000 */
[C---:B------:R-:W-:Y:S02]  /*1610*/  VIADD R18, R2.reuse, 0xf00 ;  /* 0x00000f0002127836 */ /* 0x040fe40000000000 */
[----:B0-----:R-:W-:Y:S02]  /*1620*/  IMAD.WIDE.U32 R16, R27, 0x4, R12 ;  /* 0x000000041b107825 */ /* 0x001fe400078e000c */
[----:B------:R-:W5:Y:S02]  /*1630*/  LDG.E R27, desc[UR6][R28.64] ;  /* 0x000000061c1b7981 */ /* 0x000f64000c1e1900 */
[----:B------:R-:W-:-:S04]  /*1640*/  VIADD R15, R2, 0xd00 ;  /* 0x00000d00020f7836 */ /* 0x000fc80000000000 */
[--C-:B------:R-:W-:Y:S01]  /*1650*/  IMAD.WIDE.U32 R14, R15, 0x4, R12.reuse ;  /* 0x000000040f0e7825 */ /* 0x100fe200078e000c */
[----:B------:R0:W5:Y:S05]  /*1660*/  LDG.E R28, desc[UR6][R16.64] ;  /* 0x00000006101c7981 */ /* 0x00016a000c1e1900 */
[----:B------:R-:W5:Y:S01]  /*1670*/  LDG.E R15, desc[UR6][R14.64] ;  /* 0x000000060e0f7981 */ /* 0x000f62000c1e1900 */
[----:B0-----:R-:W-:-:S04]  /*1680*/  IMAD.WIDE.U32 R16, R19, 0x4, R12 ;  /* 0x0000000413107825 */ /* 0x001fc800078e000c */
[----:B------:R-:W-:Y:S02]  /*1690*/  IMAD.WIDE.U32 R18, R18, 0x4, R12 ;  /* 0x0000000412127825 */ /* 0x000fe400078e000c */
[----:B------:R-:W5:Y:S04]  /*16a0*/  LDG.E R16, desc[UR6][R16.64] ;  /* 0x0000000610107981 */ /* 0x000f68000c1e1900 */
[----:B------:R-:W5:Y:S01]  /*16b0*/  LDG.E R19, desc[UR6][R18.64] ;  /* 0x0000000612137981 */ /* 0x000f62000c1e1900 */
[----:B------:R-:W-:-:S05]  /*16c0*/  VIADD R7, R7, 0x10 ;  /* 0x0000001007077836 */ /* 0x000fca0000000000 */
[----:B------:R-:W-:Y:S01]  /*16d0*/  ISETP.NE.AND P0, PT, R7, RZ, PT ;  /* 0x000000ff0700720c */ /* 0x000fe20003f05270 */
[----:B------:R-:W-:Y:S02]  /*16e0*/  VIADD R6, R6, 0x1000 ;  /* 0x0000100006067836 */ /* 0x000fe40000000000 */
[----:B------:R-:W-:Y:S01]  /*16f0*/  VIADD R2, R2, 0x1000 ;  /* 0x0000100002027836 */ /* 0x000fe20000000000 */
[----:B--2---:R-:W-:-:S04]  /*1700*/  VIMNMX3 R5, R25, R26, R5, PT ;  /* 0x0000001a1905720f */ /* 0x004fc80003800105 */
[----:B----4-:R-:W-:-:S04]  /*1710*/  VIMNMX3 R5, R5, R24, R23, PT ;  /* 0x000000180505720f */ /* 0x010fc80003800117 */
[----:B---3--:R-:W-:-:S04]  /*1720*/  VIMNMX3 R5, R5, R22, R21, PT ;  /* 0x000000160505720f */ /* 0x008fc80003800115 */
[----:B-----5:R-:W-:-:S04]  /*1730*/  VIMNMX3 R5, R5, R20, R11, PT ;  /* 0x000000140505720f */ /* 0x020fc8000380010b */
[----:B------:R-:W-:-:S04]  /*1740*/  VIMNMX3 R5, R5, R10, R9, PT ;  /* 0x0000000a0505720f */ /* 0x000fc80003800109 */
[----:B------:R-:W-:-:S04]  /*1750*/  VIMNMX3 R5, R5, R8, R27, PT ;  /* 0x000000080505720f */ /* 0x000fc8000380011b */
[----:B------:R-:W-:-:S04]  /*1760*/  VIMNMX3 R5, R5, R28, R15, PT ;  /* 0x0000001c0505720f */ /* 0x000fc8000380010f */
[----:B------:R-:W-:Y:S01]  /*1770*/  VIMNMX3 R25, R5, R16, R19, PT ;  /* 0x000000100519720f */ /* 0x000fe20003800113 */
[----:B------:R-:W-:Y:S06]  /*1780*/  @P0 BRA `(.L_x_415) ;  /* 0xfffffffc00100947 */ /* 0x000fec000383ffff */
[----:B------:R-:W-:Y:S05]  /*1790*/  BSYNC.RECONVERGENT B3 ;  /* 0x0000000000037941 */ /* 0x000fea0003800200 */
.L_x_414:
[----:B------:R-:W-:-:S07]  /*17a0*/  VIADD R6, R6, 0xfffff800 ;  /* 0xfffff80006067836 */ /* 0x000fce0000000000 */
.L_x_413:
[----:B------:R-:W-:Y:S05]  /*17b0*/  BSYNC.RECONVERGENT B2 ;  /* 0x0000000000027941 */ /* 0x000fea0003800200 */
.L_x_412:
[----:B------:R-:W-:-:S13]  /*17c0*/  ISETP.NE.AND P0, PT, R4, RZ, PT ;  /* 0x000000ff0400720c */ /* 0x000fda0003f05270 */
[----:B------:R-:W-:Y:S05]  /*17d0*/  @!P0 BRA `(.L_x_411) ;  /* 0x00000004000c8947 */ /* 0x000fea0003800000 */
[----:B------:R-:W-:Y:S01]  /*17e0*/  ISETP.GE.U32.AND P0, PT, R4, 0x8, PT ;  /* 0x000000080400780c */ /* 0x000fe20003f06070 */
[----:B------:R-:W-:Y:S01]  /*17f0*/  BSSY.RECONVERGENT B2, `(.L_x_416) ;  /* 0x0000021000027945 */ /* 0x000fe20003800200 */
[----:B------:R-:W-:-:S04]  /*1800*/  LOP3.LUT R22, R3, 0x7, RZ, 0xc0, !PT ;  /* 0x0000000703167812 */ /* 0x000fc800078ec0ff */
[----:B------:R-:W-:-:S07]  /*1810*/  ISETP.NE.AND P1, PT, R22, RZ, PT ;  /* 0x000000ff1600720c */ /* 0x000fce0003f25270 */
[----:B------:R-:W-:Y:S06]  /*1820*/  @!P0 BRA `(.L_x_417) ;  /* 0x0000000000748947 */ /* 0x000fec0003800000 */
[----:B------:R-:W-:-:S04]  /*1830*/  VIADD R5, R6, UR4 ;  /* 0x0000000406057c36 */ /* 0x000fc80008000000 */
[C---:B------:R-:W-:Y:S02]  /*1840*/  VIADD R21, R5.reuse, 0x100 ;  /* 0x0000010005157836 */ /* 0x040fe40000000000 */
[C---:B------:R-:W-:Y:S02]  /*1850*/  VIADD R19, R5.reuse, 0x200 ;  /* 0x0000020005137836 */ /* 0x040fe40000000000 */
[C---:B------:R-:W-:Y:S02]  /*1860*/  VIADD R9, R5.reuse, 0x300 ;  /* 0x0000030005097836 */ /* 0x040fe40000000000 */
[----:B------:R-:W-:-:S04]  /*1870*/  IMAD.WIDE.U32 R14, R5, 0x4, R12 ;  /* 0x00000004050e7825 */ /* 0x000fc800078e000c */
[--C-:B------:R-:W-:Y:S01]  /*1880*/  IMAD.WIDE.U32 R20, R21, 0x4, R12.reuse ;  /* 0x0000000415147825 */ /* 0x100fe200078e000c */
[----:B------:R0:W2:Y:S03]  /*1890*/  LDG.E R2, desc[UR6][R14.64] ;  /* 0x000000060e027981 */ /* 0x0000a6000c1e1900 */
[--C-:B------:R-:W-:Y:S01]  /*18a0*/  IMAD.WIDE.U32 R18, R19, 0x4, R12.reuse ;  /* 0x0000000413127825 */ /* 0x100fe200078e000c */
[----:B------:R-:W2:Y:S03]  /*18b0*/  LDG.E R7, desc[UR6][R20.64] ;  /* 0x0000000614077981 */ /* 0x000ea6000c1e1900 */
        /* <DEDUP_REMOVED lines=10> */
[--C-:B------:R-:W-:Y:S02]  /*1960*/  IMAD.WIDE.U32 R16, R23, 0x4, R12.reuse ;  /* 0x0000000417107825 */ /* 0x100fe400078e000c */
[----:B------:R-:W4:Y:S02]  /*1970*/  LDG.E R4, desc[UR6][R4.64] ;  /* 0x0000000604047981 */ /* 0x000f24000c1e1900 */
[----:B0-----:R-:W-:Y:S02]  /*1980*/  IMAD.WIDE.U32 R14, R27, 0x4, R12 ;  /* 0x000000041b0e7825 */ /* 0x001fe400078e000c */
[----:B------:R-:W5:Y:S04]  /*1990*/  LDG.E R16, desc[UR6][R16.64] ;  /* 0x0000000610107981 */ /* 0x000f68000c1e1900 */
[----:B------:R-:W5:Y:S01]  /*19a0*/  LDG.E R14, desc[UR6][R14.64] ;  /* 0x000000060e0e7981 */ /* 0x000f62000c1e1900 */
[----:B------:R-:W-:Y:S01]  /*19b0*/  VIADD R6, R6, 0x800 ;  /* 0x0000080006067836 */ /* 0x000fe20000000000 */
[----:B--2---:R-:W-:-:S04]  /*19c0*/  VIMNMX3 R7, R25, R2, R7, PT ;  /* 0x000000021907720f */ /* 0x004fc80003800107 */
[----:B---3--:R-:W-:-:S04]  /*19d0*/  VIMNMX3 R7, R7, R18, R8, PT ;  /* 0x000000120707720f */ /* 0x008fc80003800108 */
[----:B----4-:R-:W-:-:S04]  /*19e0*/  VIMNMX3 R7, R7, R10, R4, PT ;  /* 0x0000000a0707720f */ /* 0x010fc80003800104 */
[----:B-----5:R-:W-:-:S07]  /*19f0*/  VIMNMX3 R25, R7, R16, R14, PT ;  /* 0x000000100719720f */ /* 0x020fce000380010e */
.L_x_417:
[----:B------:R-:W-:Y:S05]  /*1a00*/  BSYNC.RECONVERGENT B2 ;  /* 0x0000000000027941 */ /* 0x000fea0003800200 */
.L_x_416:
        /* <DEDUP_REMOVED lines=21> */
.L_x_419:
[----:B------:R-:W-:Y:S05]  /*1b60*/  BSYNC.RECONVERGENT B2 ;  /* 0x0000000000027941 */ /* 0x000fea0003800200 */
.L_x_418:
[----:B------:R-:W-:Y:S05]  /*1b70*/  @!P1 BRA `(.L_x_411) ;  /* 0x0000000000249947 */ /* 0x000fea0003800000 */
[----:B------:R-:W-:Y:S02]  /*1b80*/  VIADD R5, R6, UR4 ;  /* 0x0000000406057c36 */ /* 0x000fe40008000000 */
[----:B------:R-:W-:-:S07]  /*1b90*/  IMAD.MOV R4, RZ, RZ, -R7 ;  /* 0x000000ffff047224 */ /* 0x000fce00078e0a07 */
.L_x_420:
[----:B------:R-:W-:-:S06]  /*1ba0*/  IMAD.WIDE.U32 R2, R5, 0x4, R12 ;  /* 0x0000000405027825 */ /* 0x000fcc00078e000c */
[----:B------:R-:W2:Y:S01]  /*1bb0*/  LDG.E R2, desc[UR6][R2.64] ;  /* 0x0000000602027981 */ /* 0x000ea2000c1e1900 */
[----:B------:R-:W-:Y:S02]  /*1bc0*/  VIADD R4, R4, 0x1 ;  /* 0x0000000104047836 */ /* 0x000fe40000000000 */
[----:B------:R-:W-:-:S03]  /*1bd0*/  VIADD R5, R5, 0x100 ;  /* 0x0000010005057836 */ /* 0x000fc60000000000 */
[----:B------:R-:W-:Y:S02]  /*1be0*/  ISETP.NE.AND P0, PT, R4, RZ, PT ;  /* 0x000000ff0400720c */ /* 0x000fe40003f05270 */
[----:B--2---:R-:W-:-:S11]  /*1bf0*/  VIMNMX R25, PT, PT, R2, R25, PT ;  /* 0x0000001902197248 */ /* 0x004fd60003fe0100 */
[----:B------:R-:W-:Y:S05]  /*1c00*/  @P0 BRA `(.L_x_420) ;  /* 0xfffffffc00e40947 */ /* 0x000fea000383ffff */
.L_x_411:
[----:B------:R-:W-:Y:S05]  /*1c10*/  BSYNC.RECONVERGENT B1 ;  /* 0x0000000000017941 */ /* 0x000fea0003800200 */
.L_x_409:
        /* <DEDUP_REMOVED lines=38> */
.L_x_407:
[----:B------:R-:W-:Y:S05]  /*1e80*/  BSYNC.RECONVERGENT B0 ;  /* 0x0000000000007941 */ /* 0x000fea0003800200 */
.L_x_392:
[----:B------:R-:W-:Y:S05]  /*1e90*/  @P0 EXIT ;  /* 0x000000000000094d */ /* 0x000fea0003800000 */
[----:B-12---:R-:W1:Y:S01]  /*1ea0*/  LDC.64 R2, c[0x0][0x388] ;  /* 0x0000e200ff027b82 */ /* 0x006e620000000a00 */
[----:B------:R-:W0:Y:S02]  /*1eb0*/  LDCU UR4, c[0x0][0x398] ;  /* 0x00007300ff0477ac */ /* 0x000e240008000800 */
[----:B0-----:R-:W-:-:S05]  /*1ec0*/  VIMNMX R5, PT, PT, R5, UR4, PT ;  /* 0x0000000405057c48 */ /* 0x001fca000bfe0100 */
[----:B-1----:R-:W-:Y:S01]  /*1ed0*/  STG.E desc[UR6][R2.64], R5 ;  /* 0x0000000502007986 */ /* 0x002fe2000c101906 */
[----:B------:R-:W-:Y:S05]  /*1ee0*/  EXIT ;  /* 0x000000000000794d */ /* 0x000fea0003800000 */
.L_x_421:
        /* <DEDUP_REMOVED lines=9> */
.L_x_435:


//--------------------- .text._ZN3cub18CUB_300001_SM_10006detail8for_each13static_kernelINS2_12policy_hub_t12policy_500_tElN6thrust24THRUST_300001_SM_1000_NS8cuda_cub10__tabulate7functorINS7_6detail15normal_iteratorINS7_10device_ptrIiEEEE9generatorlEEEEvT0_T1_ --------------------------
	.section	.text._ZN3cub18CUB_300001_SM_10006detail8for_each13static_kernelINS2_12policy_hub_t12policy_500_tElN6thrust24THRUST_300001_SM_1000_NS8cuda_cub10__tabulate7functorINS7_6detail15normal_iteratorINS7_10device_ptrIiEEEE9generatorlEEEEvT0_T1_,"ax",@progbits
	.align	128
        .global         _ZN3cub18CUB_300001_SM_10006detail8for_each13static_kernelINS2_12policy_hub_t12policy_500_tElN6thrust24THRUST_300001_SM_1000_NS8cuda_cub10__tabulate7functorINS7_6detail15normal_iteratorINS7_10device_ptrIiEEEE9generatorlEEEEvT0_T1_
        .type           _ZN3cub18CUB_300001_SM_10006detail8for_each13static_kernelINS2_12policy_hub_t12policy_500_tElN6thrust24THRUST_300001_SM_1000_NS8cuda_cub10__tabulate7functorINS7_6detail15normal_iteratorINS7_10device_ptrIiEEEE9generatorlEEEEvT0_T1_,@function
        .size           _ZN3cub18CUB_300001_SM_10006detail8for_each13static_kernelINS2_12policy_hub_t12policy_500_tElN6thrust24THRUST_300001_SM_1000_NS8cuda_cub10__tabulate7functorINS7_6detail15normal_iteratorINS7_10device_ptrIiEEEE9generatorlEEEEvT0_T1_,(.L_x_436 - _ZN3cub18CUB_300001_SM_10006detail8for_each13static_kernelINS2_12policy_hub_t12policy_500_tElN6thrust24THRUST_300001_SM_1000_NS8cuda_cub10__tabulate7functorINS7_6detail15normal_iteratorINS7_10device_ptrIiEEEE9generatorlEEEEvT0_T1_)
        .other          _ZN3cub18CUB_300001_SM_10006detail8for_each13static_kernelINS2_12policy_hub_t12policy_500_tElN6thrust24THRUST_300001_SM_1000_NS8cuda_cub10__tabulate7functorINS7_6detail15normal_iteratorINS7_10device_ptrIiEEEE9generatorlEEEEvT0_T1_,@"STO_CUDA_ENTRY STV_DEFAULT"
_ZN3cub18CUB_300001_SM_10006detail8for_each13static_kernelINS2_12policy_hub_t12policy_500_tElN6thrust24THRUST_300001_SM_1000_NS8cuda_cub10__tabulate7functorINS7_6detail15normal_iteratorINS7_10device_ptrIiEEEE9generatorlEEEEvT0_T1_:
.text._ZN3cub18CUB_300001_SM_10006detail8for_each13static_kernelINS2_12policy_hub_t12policy_500_tElN6thrust24THRUST_300001_SM_1000_NS8cuda_cub10__tabulate7functorINS7_6detail15normal_iteratorINS7_10device_ptrIiEEEE9generatorlEEEEvT0_T1_:
[----:B------:R-:W-:Y:S08]  /*0000*/  LDC R1, c[0x0][0x37c] ;  /* 0x0000df00ff017b82 */ /* 0x000ff00000000800 */
[----:B------:R-:W0:Y:S01]  /*0010*/  S2UR UR4, SR_CTAID.X ;  /* 0x00000000000479c3 */ /* 0x000e220000002500 */
[----:B------:R-:W1:Y:S01]  /*0020*/  LDCU.64 UR6, c[0x0][0x380] ;  /* 0x00007000ff0677ac */ /* 0x000e620008000a00 */
[----:B------:R-:W2:Y:S01]  /*0030*/  LDCU.64 UR8, c[0x0][0x358] ;  /* 0x00006b00ff0877ac */ /* 0x000ea20008000a00 */
[----:B0-----:R-:W-:-:S04]  /*0040*/  UIMAD.WIDE.U32 UR4, UR4, 0x200, URZ ;  /* 0x00000200040478a5 */ /* 0x001fc8000f8e00ff */
[----:B-1----:R-:W-:-:S04]  /*0050*/  UIADD3 UR6, UP0, UPT, -UR4, UR6, URZ ;  /* 0x0000000604067290 */ /* 0x002fc8000ff1e1ff */
[----:B------:R-:W-:Y:S02]  /*0060*/  UIADD3.X UR7, UPT, UPT, ~UR5, UR7, URZ, UP0, !UPT ;  /* 0x0000000705077290 */ /* 0x000fe400087fe5ff */
[----:B------:R-:W-:-:S04]  /*0070*/  UISETP.GE.U32.AND UP0, UPT, UR6, 0x200, UPT ;  /* 0x000002000600788c */ /* 0x000fc8000bf06070 */
[----:B------:R-:W-:-:S09]  /*0080*/  UISETP.GE.AND.EX UP0, UPT, UR7, URZ, UPT, UP0 ;  /* 0x000000ff0700728c */ /* 0x000fd2000bf06300 */
[----:B--2---:R-:W-:Y:S05]  /*0090*/  BRA.U !UP0, `(.L_x_422) ;  /* 0x0000000108347547 */ /* 0x004fea000b800000 */
[----:B------:R-:W0:Y:S01]  /*00a0*/  S2R R0, SR_TID.X ;  /* 0x0000000000007919 */ /* 0x000e220000002100 */
[----:B------:R-:W1:Y:S01]  /*00b0*/  LDCU.64 UR6, c[0x0][0x388] ;  /* 0x00007100ff0677ac */ /* 0x000e620008000a00 */
[----:B------:R-:W-:Y:S01]  /*00c0*/  IMAD.MOV.U32 R5, RZ, RZ, -0x1 ;  /* 0xffffffffff057424 */ /* 0x000fe200078e00ff */
[C---:B0-----:R-:W-:Y:S02]  /*00d0*/  LOP3.LUT R2, R0.reuse, 0x1, RZ, 0xc0, !PT ;  /* 0x0000000100027812 */ /* 0x041fe400078ec0ff */
[----:B------:R-:W-:Y:S02]  /*00e0*/  IADD3 R0, P1, PT, R0, UR4, RZ ;  /* 0x0000000400007c10 */ /* 0x000fe4000ff3e0ff */
[----:B------:R-:W-:-:S03]  /*00f0*/  ISETP.NE.U32.AND P0, PT, R2, 0x1, PT ;  /* 0x000000010200780c */ /* 0x000fc60003f05070 */
[----:B------:R-:W-:Y:S01]  /*0100*/  IMAD.X R3, RZ, RZ, UR5, P1 ;  /* 0x00000005ff037e24 */ /* 0x000fe200088e06ff */
[C---:B-1----:R-:W-:Y:S02]  /*0110*/  LEA R2, P1, R0.reuse, UR6, 0x2 ;  /* 0x0000000600027c11 */ /* 0x042fe4000f8210ff */
[----:B------:R-:W-:Y:S02]  /*0120*/  SEL R5, R5, 0x1, !P0 ;  /* 0x0000000105057807 */ /* 0x000fe40004000000 */
[----:B------:R-:W-:-:S05]  /*0130*/  LEA.HI.X R3, R0, UR7, R3, 0x2, P1 ;  /* 0x0000000700037c11 */ /* 0x000fca00088f1403 */
[----:B------:R-:W-:Y:S04]  /*0140*/  STG.E desc[UR8][R2.64], R5 ;  /* 0x0000000502007986 */ /* 0x000fe8000c101908 */
[----:B------:R-:W-:Y:S01]  /*0150*/  STG.E desc[UR8][R2.64+0x400], R5 ;  /* 0x0004000502007986 */ /* 0x000fe2000c101908 */
[----:B------:R-:W-:Y:S05]  /*0160*/  EXIT ;  /* 0x000000000000794d */ /* 0x000fea0003800000 */
.L_x_422:
[----:B------:R-:W0:Y:S01]  /*0170*/  S2R R0, SR_TID.X ;  /* 0x0000000000007919 */ /* 0x000e220000002100 */
[----:B------:R-:W1:Y:S01]  /*0180*/  LDCU.64 UR10, c[0x0][0x388] ;  /* 0x00007100ff0a77ac */ /* 0x000e620008000a00 */
[----:B------:R-:W-:-:S06]  /*0190*/  USHF.R.S32.HI UR7, URZ, 0x1f, UR6 ;  /* 0x0000001fff077899 */ /* 0x000fcc0008011406 */
[----:B------:R-:W-:Y:S02]  /*01a0*/  IMAD.U32 R4, RZ, RZ, UR7 ;  /* 0x00000007ff047e24 */ /* 0x000fe4000f8e00ff */
[----:B------:R-:W-:Y:S02]  /*01b0*/  IMAD.U32 R5, RZ, RZ, UR7 ;  /* 0x00000007ff057e24 */ /* 0x000fe4000f8e00ff */
[C---:B0-----:R-:W-:Y:S01]  /*01c0*/  VIADD R2, R0.reuse, 0x100 ;  /* 0x0000010000027836 */ /* 0x041fe20000000000 */
[C---:B------:R-:W-:Y:S02]  /*01d0*/  LOP3.LUT R3, R0.reuse, 0x1, RZ, 0xc0, !PT ;  /* 0x0000000100037812 */ /* 0x040fe400078ec0ff */
[----:B------:R-:W-:Y:S02]  /*01e0*/  ISETP.LT.U32.AND P0, PT, R0, UR6, PT ;  /* 0x0000000600007c0c */ /* 0x000fe4000bf01070 */
[----:B------:R-:W-:Y:S02]  /*01f0*/  ISETP.NE.U32.AND P2, PT, R3, 0x1, PT ;  /* 0x000000010300780c */ /* 0x000fe40003f45070 */
[----:B------:R-:W-:-:S02]  /*0200*/  ISETP.LT.U32.AND P1, PT, R2, UR6, PT ;  /* 0x0000000602007c0c */ /* 0x000fc4000bf21070 */
[----:B------:R-:W-:Y:S01]  /*0210*/  IADD3 R3, P3, PT, R0, UR4, RZ ;  /* 0x0000000400037c10 */ /* 0x000fe2000ff7e0ff */
[----:B------:R-:W-:Y:S01]  /*0220*/  IMAD.MOV.U32 R0, RZ, RZ, -0x1 ;  /* 0xffffffffff007424 */ /* 0x000fe200078e00ff */
[----:B------:R-:W-:Y:S02]  /*0230*/  ISETP.GT.AND.EX P0, PT, R4, RZ, PT, P0 ;  /* 0x000000ff0400720c */ /* 0x000fe40003f04300 */
[----:B------:R-:W-:Y:S01]  /*0240*/  ISETP.GT.AND.EX P1, PT, R5, RZ, PT, P1 ;  /* 0x000000ff0500720c */ /* 0x000fe20003f24310 */
[----:B------:R-:W-:Y:S01]  /*0250*/  IMAD.X R4, RZ, RZ, UR5, P3 ;  /* 0x00000005ff047e24 */ /* 0x000fe200098e06ff */
[C---:B-1----:R-:W-:Y:S02]  /*0260*/  LEA R2, P3, R3.reuse, UR10, 0x2 ;  /* 0x0000000a03027c11 */ /* 0x042fe4000f8610ff */
[----:B------:R-:W-:Y:S02]  /*0270*/  SEL R5, R0, 0x1, !P2 ;  /* 0x0000000100057807 */ /* 0x000fe40005000000 */
[----:B------:R-:W-:-:S05]  /*0280*/  LEA.HI.X R3, R3, UR11, R4, 0x2, P3 ;  /* 0x0000000b03037c11 */ /* 0x000fca00098f1404 */
[----:B------:R0:W-:Y:S02]  /*0290*/  @P0 STG.E desc[UR8][R2.64], R5 ;  /* 0x0000000502000986 */ /* 0x0001e4000c101908 */
[----:B------:R-:W-:Y:S05]  /*02a0*/  @!P1 EXIT ;  /* 0x000000000000994d */ /* 0x000fea0003800000 */
[----:B------:R-:W-:Y:S01]  /*02b0*/  STG.E desc[UR8][R2.64+0x400], R5 ;  /* 0x0004000502007986 */ /* 0x000fe2000c101908 */
[----:B------:R-:W-:Y:S05]  /*02c0*/  EXIT ;  /* 0x000000000000794d */ /* 0x000fea0003800000 */
.L_x_423:
        /* <DEDUP_REMOVED lines=11> */
.L_x_436:


//--------------------- .text._ZN3cub18CUB_300001_SM_10006detail8for_each13static_kernelINS2_12policy_hub_t12policy_500_tEmN6thrust24THRUST_300001_SM_1000_NS8cuda_cub20__uninitialized_fill7functorINS7_10device_ptrIiEEiEEEEvT0_T1_ --------------------------
	.section	.text._ZN3cub18CUB_300001_SM_10006detail8for_each13static_kernelINS2_12policy_hub_t12policy_500_tEmN6thrust24THRUST_300001_SM_1000_NS8cuda_cub20__uninitialized_fill7functorINS7_10device_ptrIiEEiEEEEvT0_T1_,"ax",@progbits
	.align	128
        .global         _ZN3cub18CUB_300001_SM_10006detail8for_each13static_kernelINS2_12policy_hub_t12policy_500_tEmN6thrust24THRUST_300001_SM_1000_NS8cuda_cub20__uninitialized_fill7functorINS7_10device_ptrIiEEiEEEEvT0_T1_
        .type           _ZN3cub18CUB_300001_SM_10006detail8for_each13static_kernelINS2_12policy_hub_t12policy_500_tEmN6thrust24THRUST_300001_SM_1000_NS8cuda_cub20__uninitialized_fill7functorINS7_10device_ptrIiEEiEEEEvT0_T1_,@function
        .size           _ZN3cub18CUB_300001_SM_10006detail8for_each13static_kernelINS2_12policy_hub_t12policy_500_tEmN6thrust24THRUST_300001_SM_1000_NS8cuda_cub20__uninitialized_fill7functorINS7_10device_ptrIiEEiEEEEvT0_T1_,(.L_x_437 - _ZN3cub18CUB_300001_SM_10006detail8for_each13static_kernelINS2_12policy_hub_t12policy_500_tEmN6thrust24THRUST_300001_SM_1000_NS8cuda_cub20__uninitialized_fill7functorINS7_10device_ptrIiEEiEEEEvT0_T1_)
        .other          _ZN3cub18CUB_300001_SM_10006detail8for_each13static_kernelINS2_12policy_hub_t12policy_500_tEmN6thrust24THRUST_300001_SM_1000_NS8cuda_cub20__uninitialized_fill7functorINS7_10device_ptrIiEEiEEEEvT0_T1_,@"STO_CUDA_ENTRY STV_DEFAULT"
_ZN3cub18CUB_300001_SM_10006detail8for_each13static_kernelINS2_12policy_hub_t12policy_500_tEmN6thrust24THRUST_300001_SM_1000_NS8cuda_cub20__uninitialized_fill7functorINS7_10device_ptrIiEEiEEEEvT0_T1_:
.text._ZN3cub18CUB_300001_SM_10006detail8for_each13static_kernelINS2_12policy_hub_t12policy_500_tEmN6thrust24THRUST_300001_SM_1000_NS8cuda_cub20__uninitialized_fill7functorINS7_10device_ptrIiEEiEEEEvT0_T1_:
        /* <DEDUP_REMOVED lines=8> */
[----:B------:R-:W-:-:S09]  /*0080*/  UISETP.GE.U32.AND.EX UP0, UPT, UR7, URZ, UPT, UP0 ;  /* 0x000000ff0700728c */ /* 0x000fd2000bf06100 */
[----:B--2---:R-:W-:Y:S05]  /*0090*/  BRA.U !UP0, `(.L_x_424) ;  /* 0x0000000108287547 */ /* 0x004fea000b800000 */
[----:B------:R-:W0:Y:S01]  /*00a0*/  S2R R0, SR_TID.X ;  /* 0x0000000000007919 */ /* 0x000e220000002100 */
[----:B------:R-:W1:Y:S01]  /*00b0*/  LDCU.64 UR6, c[0x0][0x388] ;  /* 0x00007100ff0677ac */ /* 0x000e620008000a00 */
[----:B------:R-:W2:Y:S01]  /*00c0*/  LDC R5, c[0x0][0x390] ;  /* 0x0000e400ff057b82 */ /* 0x000ea20000000800 */
[----:B0-----:R-:W-:-:S05]  /*00d0*/  IADD3 R0, P0, PT, R0, UR4, RZ ;  /* 0x0000000400007c10 */ /* 0x001fca000ff1e0ff */
[----:B------:R-:W-:Y:S01]  /*00e0*/  IMAD.X R3, RZ, RZ, UR5, P0 ;  /* 0x00000005ff037e24 */ /* 0x000fe200080e06ff */
[----:B-1----:R-:W-:-:S04]  /*00f0*/  LEA R2, P0, R0, UR6, 0x2 ;  /* 0x0000000600027c11 */ /* 0x002fc8000f8010ff */
[----:B------:R-:W-:-:S05]  /*0100*/  LEA.HI.X R3, R0, UR7, R3, 0x2, P0 ;  /* 0x0000000700037c11 */ /* 0x000fca00080f1403 */
[----:B--2---:R-:W-:Y:S04]  /*0110*/  STG.E desc[UR8][R2.64], R5 ;  /* 0x0000000502007986 */ /* 0x004fe8000c101908 */
[----:B------:R-:W-:Y:S01]  /*0120*/  STG.E desc[UR8][R2.64+0x400], R5 ;  /* 0x0004000502007986 */ /* 0x000fe2000c101908 */
[----:B------:R-:W-:Y:S05]  /*0130*/  EXIT ;  /* 0x000000000000794d */ /* 0x000fea0003800000 */
.L_x_424:
[----:B------:R-:W0:Y:S01]  /*0140*/  S2R R0, SR_TID.X ;  /* 0x0000000000007919 */ /* 0x000e220000002100 */
[----:B------:R-:W-:Y:S01]  /*0150*/  IMAD.U32 R2, RZ, RZ, UR7 ;  /* 0x00000007ff027e24 */ /* 0x000fe2000f8e00ff */
[----:B------:R-:W1:Y:S01]  /*0160*/  LDCU.64 UR10, c[0x0][0x388] ;  /* 0x00007100ff0a77ac */ /* 0x000e620008000a00 */
[----:B------:R-:W-:Y:S01]  /*0170*/  IMAD.U32 R4, RZ, RZ, UR7 ;  /* 0x00000007ff047e24 */ /* 0x000fe2000f8e00ff */
[----:B0-----:R-:W-:-:S04]  /*0180*/  ISETP.LT.U32.AND P0, PT, R0, UR6, PT ;  /* 0x0000000600007c0c */ /* 0x001fc8000bf01070 */
[----:B------:R-:W-:Y:S01]  /*0190*/  ISETP.GT.U32.AND.EX P0, PT, R2, RZ, PT, P0 ;  /* 0x000000ff0200720c */ /* 0x000fe20003f04100 */
[C---:B------:R-:W-:Y:S01]  /*01a0*/  VIADD R2, R0.reuse, 0x100 ;  /* 0x0000010000027836 */ /* 0x040fe20000000000 */
[----:B------:R-:W-:-:S04]  /*01b0*/  IADD3 R0, P2, PT, R0, UR4, RZ ;  /* 0x0000000400007c10 */ /* 0x000fc8000ff5e0ff */
[----:B------:R-:W-:Y:S01]  /*01c0*/  ISETP.LT.U32.AND P1, PT, R2, UR6, PT ;  /* 0x0000000602007c0c */ /* 0x000fe2000bf21070 */
[----:B------:R-:W-:Y:S01]  /*01d0*/  IMAD.X R3, RZ, RZ, UR5, P2 ;  /* 0x00000005ff037e24 */ /* 0x000fe200090e06ff */
[----:B-1----:R-:W-:Y:S02]  /*01e0*/  LEA R2, P2, R0, UR10, 0x2 ;  /* 0x0000000a00027c11 */ /* 0x002fe4000f8410ff */
[----:B------:R-:W-:Y:S02]  /*01f0*/  ISETP.GT.U32.AND.EX P1, PT, R4, RZ, PT, P1 ;  /* 0x000000ff0400720c */ /* 0x000fe40003f24110 */
[----:B------:R-:W-:Y:S01]  /*0200*/  LEA.HI.X R3, R0, UR11, R3, 0x2, P2 ;  /* 0x0000000b00037c11 */ /* 0x000fe200090f1403 */
[----:B------:R-:W0:Y:S04]  /*0210*/  @P0 LDC R5, c[0x0][0x390] ;  /* 0x0000e400ff050b82 */ /* 0x000e280000000800 */
[----:B0-----:R0:W-:Y:S06]  /*0220*/  @P0 STG.E desc[UR8][R2.64], R5 ;  /* 0x0000000502000986 */ /* 0x0011ec000c101908 */
[----:B------:R-:W-:Y:S05]  /*0230*/  @!P1 EXIT ;  /* 0x000000000000994d */ /* 0x000fea0003800000 */
[----:B0-----:R-:W0:Y:S02]  /*0240*/  LDC R5, c[0x0][0x390] ;  /* 0x0000e400ff057b82 */ /* 0x001e240000000800 */
[----:B0-----:R-:W-:Y:S01]  /*0250*/  STG.E desc[UR8][R2.64+0x400], R5 ;  /* 0x0004000502007986 */ /* 0x001fe2000c101908 */
[----:B------:R-:W-:Y:S05]  /*0260*/  EXIT ;  /* 0x000000000000794d */ /* 0x000fea0003800000 */
.L_x_425:
        /* <DEDUP_REMOVED lines=9> */
.L_x_437:


//--------------------- .text._ZN3cub18CUB_300001_SM_10006detail11EmptyKernelIvEEvv --------------------------
	.section	.text._ZN3cub18CUB_300001_SM_10006detail11EmptyKernelIvEEvv,"ax",@progbits
	.align	128
        .global         _ZN3cub18CUB_300001_SM_10006detail11EmptyKernelIvEEvv
        .type           _ZN3cub18CUB_300001_SM_10006detail11EmptyKernelIvEEvv,@function
        .size           _ZN3cub18CUB_300001_SM_10006detail11EmptyKernelIvEEvv,(.L_x_438 - _ZN3cub18CUB_300001_SM_10006detail11EmptyKernelIvEEvv)
        .other          _ZN3cub18CUB_300001_SM_10006detail11EmptyKernelIvEEvv,@"STO_CUDA_ENTRY STV_DEFAULT"
_ZN3cub18CUB_300001_SM_10006detail11EmptyKernelIvEEvv:
.text._ZN3cub18CUB_300001_SM_10006detail11EmptyKernelIvEEvv:
[----:B------:R-:W-:Y:S01]  /*0000*/  LDC R1, c[0x0][0x37c] ;  /* 0x0000df00ff017b82 */ /* 0x000fe20000000800 */
[----:B------:R-:W-:Y:S05]  /*0010*/  EXIT ;  /* 0x000000000000794d */ /* 0x000fea0003800000 */
.L_x_426:
        /* <DEDUP_REMOVED lines=14> */
.L_x_438:


//--------------------- .nv.shared._ZN3cub18CUB_300001_SM_10006detail4scan16DeviceScanKernelINS2_10policy_hubIiiimN4cuda3std3__44plusIiEEE10Policy1000EN6thrust24THRUST_300001_SM_1000_NS6detail15normal_iteratorINSD_10device_ptrIiEEEESI_NS0_13ScanTileStateIiLb1EEES9_NS0_8NullTypeEmiLb0ESL_EEvT0_T1_T2_iT3_T4_T5_ --------------------------
	.section	.nv.shared._ZN3cub18CUB_300001_SM_10006detail4scan16DeviceScanKernelINS2_10policy_hubIiiimN4cuda3std3__44plusIiEEE10Policy1000EN6thrust24THRUST_300001_SM_1000_NS6detail15normal_iteratorINSD_10device_ptrIiEEEESI_NS0_13ScanTileStateIiLb1EEES9_NS0_8NullTypeEmiLb0ESL_EEvT0_T1_T2_iT3_T4_T5_,"aw",@nobits
	.sectionflags	@""
	.align	16
.nv.shared._ZN3cub18CUB_300001_SM_10006detail4scan16DeviceScanKernelINS2_10policy_hubIiiimN4cuda3std3__44plusIiEEE10Policy1000EN6thrust24THRUST_300001_SM_1000_NS6detail15normal_iteratorINSD_10device_ptrIiEEEESI_NS0_13ScanTileStateIiLb1EEES9_NS0_8NullTypeEmiLb0ESL_EEvT0_T1_T2_iT3_T4_T5_:
	.zero		32656


//--------------------- .nv.shared.reserved.0     --------------------------
	.section	.nv.shared.reserved.0,"aw",@nobits
	.weak		__nv_reservedSMEM_offset_0_alias
	.size		__nv_reservedSMEM_offset_0_alias, 0, 64
	.other		__nv_reservedSMEM_offset_0_alias,@"STO_CUDA_RESERVED_SHARED STV_DEFAULT"
__nv_reservedSMEM_offset_0_alias:
	.zero		0
	.zero		64


//--------------------- .nv.global                --------------------------
	.section	.nv.global,"aw",@nobits
.nv.global:
	.type		_ZN30_INTERNAL_59e6a32f_4_k_cu_main6thrust24THRUST_300001_SM_1000_NS3seqE,@object
	.size		_ZN30_INTERNAL_59e6a32f_4_k_cu_main6thrust24THRUST_300001_SM_1000_NS3seqE,(_ZN30_INTERNAL_59e6a32f_4_k_cu_main4cuda3std3__48in_placeE - _ZN30_INTERNAL_59e6a32f_4_k_cu_main6thrust24THRUST_300001_SM_1000_NS3seqE)
_ZN30_INTERNAL_59e6a32f_4_k_cu_main6thrust24THRUST_300001_SM_1000_NS3seqE:
	.zero		1
	.type		_ZN30_INTERNAL_59e6a32f_4_k_cu_main4cuda3std3__48in_placeE,@object
	.size		_ZN30_INTERNAL_59e6a32f_4_k_cu_main4cuda3std3__48in_placeE,(_ZN30_INTERNAL_59e6a32f_4_k_cu_main4cuda3std6ranges3__45__cpo4sizeE - _ZN30_INTERNAL_59e6a32f_4_k_cu_main4cuda3std3__48in_placeE)
_ZN30_INTERNAL_59e6a32f_4_k_cu_main4cuda3std3__48in_placeE:
	.zero		1
	.type		_ZN30_INTERNAL_59e6a32f_4_k_cu_main4cuda3std6ranges3__45__cpo4sizeE,@object
	.size		_ZN30_INTERNAL_59e6a32f_4_k_cu_main4cuda3std6ranges3__45__cpo4sizeE,(_ZN30_INTERNAL_59e6a32f_4_k_cu_main6thrust24THRUST_300001_SM_1000_NS12placeholders2_3E - _ZN30_INTERNAL_59e6a32f_4_k_cu_main4cuda3std6ranges3__45__cpo4sizeE)
_ZN30_INTERNAL_59e6a32f_4_k_cu_main4cuda3std6ranges3__45__cpo4sizeE:
	.zero		1
	.type		_ZN30_INTERNAL_59e6a32f_4_k_cu_main6thrust24THRUST_300001_SM_1000_NS12placeholders2_3E,@object
	.size		_ZN30_INTERNAL_59e6a32f_4_k_cu_main6thrust24THRUST_300001_SM_1000_NS12placeholders2_3E,(_ZN30_INTERNAL_59e6a32f_4_k_cu_main4cuda3std3__45__cpo6cbeginE - _ZN30_INTERNAL_59e6a32f_4_k_cu_main6thrust24THRUST_300001_SM_1000_NS12placeholders2_3E)
_ZN30_INTERNAL_59e6a32f_4_k_cu_main6thrust24THRUST_300001_SM_1000_NS12placeholders2_3E:
	.zero		1
	.type		_ZN30_INTERNAL_59e6a32f_4_k_cu_main4cuda3std3__45__cpo6cbeginE,@object
	.size		_ZN30_INTERNAL_59e6a32f_4_k_cu_main4cuda3std3__45__cpo6cbeginE,(_ZN30_INTERNAL_59e6a32f_4_k_cu_main4cuda3std6ranges3__45__cpo6cbeginE - _ZN30_INTERNAL_59e6a32f_4_k_cu_main4cuda3std3__45__cpo6cbeginE)
_ZN30_INTERNAL_59e6a32f_4_k_cu_main4cuda3std3__45__cpo6cbeginE:
	.zero		1
	.type		_ZN30_INTERNAL_59e6a32f_4_k_cu_main4cuda3std6ranges3__45__cpo6cbeginE,@object
	.size		_ZN30_INTERNAL_59e6a32f_4_k_cu_main4cuda3std6ranges3__45__cpo6cbeginE,(_ZN30_INTERNAL_59e6a32f_4_k_cu_main6thrust24THRUST_300001_SM_1000_NS12placeholders2_7E - _ZN30_INTERNAL_59e6a32f_4_k_cu_main4cuda3std6ranges3__45__cpo6cbeginE)
_ZN30_INTERNAL_59e6a32f_4_k_cu_main4cuda3std6ranges3__45__cpo6cbeginE:
	.zero		1
	.type		_ZN30_INTERNAL_59e6a32f_4_k_cu_main6thrust24THRUST_300001_SM_1000_NS12placeholders2_7E,@object
	.size		_ZN30_INTERNAL_59e6a32f_4_k_cu_main6thrust24THRUST_300001_SM_1000_NS12placeholders2_7E,(_ZN30_INTERNAL_59e6a32f_4_k_cu_main4cuda3std3__45__cpo7crbeginE - _ZN30_INTERNAL_59e6a32f_4_k_cu_main6thrust24THRUST_300001_SM_1000_NS12placeholders2_7E)
_ZN30_INTERNAL_59e6a32f_4_k_cu_main6thrust24THRUST_300001_SM_1000_NS12placeholders2_7E:
	.zero		1
	.type		_ZN30_INTERNAL_59e6a32f_4_k_cu_main4cuda3std3__45__cpo7crbeginE,@object
	.size		_ZN30_INTERNAL_59e6a32f_4_k_cu_main4cuda3std3__45__cpo7crbeginE,(_ZN30_INTERNAL_59e6a32f_4_k_cu_main4cuda3std6ranges3__45__cpo4nextE - _ZN30_INTERNAL_59e6a32f_4_k_cu_main4cuda3std3__45__cpo7crbeginE)
_ZN30_INTERNAL_59e6a32f_4_k_cu_main4cuda3std3__45__cpo7crbeginE:
	.zero		1
	.type		_ZN30_INTERNAL_59e6a32f_4_k_cu_main4cuda3std6ranges3__45__cpo4nextE,@object
	.size		_ZN30_INTERNAL_59e6a32f_4_k_cu_main4cuda3std6ranges3__45__cpo4nextE,(_ZN30_INTERNAL_59e6a32f_4_k_cu_main4cuda3std6ranges3__45__cpo4swapE - _ZN30_INTERNAL_59e6a32f_4_k_cu_main4cuda3std6ranges3__45__cpo4nextE)
_ZN30_INTERNAL_59e6a32f_4_k_cu_main4cuda3std6ranges3__45__cpo4nextE:
	.zero		1
	.type		_ZN30_INTERNAL_59e6a32f_4_k_cu_main4cuda3std6ranges3__45__cpo4swapE,@object
	.size		_ZN30_INTERNAL_59e6a32f_4_k_cu_main4cuda3std6ranges3__45__cpo4swapE,(_ZN30_INTERNAL_59e6a32f_4_k_cu_main6thrust24THRUST_300001_SM_1000_NS8cuda_cub10par_nosyncE - _ZN30_INTERNAL_59e6a32f_4_k_cu_main4cuda3std6ranges3__45__cpo4swapE)
_ZN30_INTERNAL_59e6a32f_4_k_cu_main4cuda3std6ranges3__45__cpo4swapE:
	.zero		1
	.type		_ZN30_INTERNAL_59e6a32f_4_k_cu_main6thrust24THRUST_300001_SM_1000_NS8cuda_cub10par_nosyncE,@object
	.size		_ZN30_INTERNAL_59e6a32f_4_k_cu_main6thrust24THRUST_300001_SM_1000_NS8cuda_cub10par_nosyncE,(_ZN30_INTERNAL_59e6a32f_4_k_cu_main6thrust24THRUST_300001_SM_1000_NS12placeholders2_9E - _ZN30_INTERNAL_59e6a32f_4_k_cu_main6thrust24THRUST_300001_SM_1000_NS8cuda_cub10par_nosyncE)
_ZN30_INTERNAL_59e6a32f_4_k_cu_main6thrust24THRUST_300001_SM_1000_NS8cuda_cub10par_nosyncE:
	.zero		1
	.type		_ZN30_INTERNAL_59e6a32f_4_k_cu_main6thrust24THRUST_300001_SM_1000_NS12placeholders2_9E,@object
	.size		_ZN30_INTERNAL_59e6a32f_4_k_cu_main6thrust24THRUST_300001_SM_1000_NS12placeholders2_9E,(_ZN30_INTERNAL_59e6a32f_4_k_cu_main4cuda3std3__432_GLOBAL__N__59e6a32f_4_k_cu_main6ignoreE - _ZN30_INTERNAL_59e6a32f_4_k_cu_main6thrust24THRUST_300001_SM_1000_NS12placeholders2_9E)
_ZN30_INTERNAL_59e6a32f_4_k_cu_main6thrust24THRUST_300001_SM_1000_NS12placeholders2_9E:
	.zero		1
	.type		_ZN30_INTERNAL_59e6a32f_4_k_cu_main4cuda3std3__432_GLOBAL__N__59e6a32f_4_k_cu_main6ignoreE,@object
	.size		_ZN30_INTERNAL_59e6a32f_4_k_cu_main4cuda3std3__432_GLOBAL__N__59e6a32f_4_k_cu_main6ignoreE,(_ZN30_INTERNAL_59e6a32f_4_k_cu_main4cuda3std6ranges3__45__cpo4dataE - _ZN30_INTERNAL_59e6a32f_4_k_cu_main4cuda3std3__432_GLOBAL__N__59e6a32f_4_k_cu_main6ignoreE)
_ZN30_INTERNAL_59e6a32f_4_k_cu_main4cuda3std3__432_GLOBAL__N__59e6a32f_4_k_cu_main6ignoreE:
	.zero		1
	.type		_ZN30_INTERNAL_59e6a32f_4_k_cu_main4cuda3std6ranges3__45__cpo4dataE,@object
	.size		_ZN30_INTERNAL_59e6a32f_4_k_cu_main4cuda3std6ranges3__45__cpo4dataE,(_ZN30_INTERNAL_59e6a32f_4_k_cu_main6thrust24THRUST_300001_SM_1000_NS12placeholders2_1E - _ZN30_INTERNAL_59e6a32f_4_k_cu_main4cuda3std6ranges3__45__cpo4dataE)
_ZN30_INTERNAL_59e6a32f_4_k_cu_main4cuda3std6ranges3__45__cpo4dataE:
	.zero		1
	.type		_ZN30_INTERNAL_59e6a32f_4_k_cu_main6thrust24THRUST_300001_SM_1000_NS12placeholders2_1E,@object
	.size		_ZN30_INTERNAL_59e6a32f_4_k_cu_main6thrust24THRUST_300001_SM_1000_NS12placeholders2_1E,(_ZN30_INTERNAL_59e6a32f_4_k_cu_main4cuda3std3__45__cpo5beginE - _ZN30_INTERNAL_59e6a32f_4_k_cu_main6thrust24THRUST_300001_SM_1000_NS12placeholders2_1E)
_ZN30_INTERNAL_59e6a32f_4_k_cu_main6thrust24THRUST_300001_SM_1000_NS12placeholders2_1E:
	.zero		1
	.type		_ZN30_INTERNAL_59e6a32f_4_k_cu_main4cuda3std3__45__cpo5beginE,@object
	.size		_ZN30_INTERNAL_59e6a32f_4_k_cu_main4cuda3std3__45__cpo5beginE,(_ZN30_INTERNAL_59e6a32f_4_k_cu_main4cuda3std6ranges3__45__cpo5beginE - _ZN30_INTERNAL_59e6a32f_4_k_cu_main4cuda3std3__45__cpo5beginE)
_ZN30_INTERNAL_59e6a32f_4_k_cu_main4cuda3std3__45__cpo5beginE:
	.zero		1
	.type		_ZN30_INTERNAL_59e6a32f_4_k_cu_main4cuda3std6ranges3__45__cpo5beginE,@object
	.size		_ZN30_INTERNAL_59e6a32f_4_k_cu_main4cuda3std6ranges3__45__cpo5beginE,(_ZN30_INTERNAL_59e6a32f_4_k_cu_main6thrust24THRUST_300001_SM_1000_NS12placeholders2_5E - _ZN30_INTERNAL_59e6a32f_4_k_cu_main4cuda3std6ranges3__45__cpo5beginE)
_ZN30_INTERNAL_59e6a32f_4_k_cu_main4cuda3std6ranges3__45__cpo5beginE:
	.zero		1
	.type		_ZN30_INTERNAL_59e6a32f_4_k_cu_main6thrust24THRUST_300001_SM_1000_NS12placeholders2_5E,@object
	.size		_ZN30_INTERNAL_59e6a32f_4_k_cu_main6thrust24THRUST_300001_SM_1000_NS12placeholders2_5E,(_ZN30_INTERNAL_59e6a32f_4_k_cu_main4cuda3std3__45__cpo6rbeginE - _ZN30_INTERNAL_59e6a32f_4_k_cu_main6thrust24THRUST_300001_SM_1000_NS12placeholders2_5E)
_ZN30_INTERNAL_59e6a32f_4_k_cu_main6thrust24THRUST_300001_SM_1000_NS12placeholders2_5E:
	.zero		1
	.type		_ZN30_INTERNAL_59e6a32f_4_k_cu_main4cuda3std3__45__cpo6rbeginE,@object
	.size		_ZN30_INTERNAL_59e6a32f_4_k_cu_main4cuda3std3__45__cpo6rbeginE,(_ZN30_INTERNAL_59e6a32f_4_k_cu_main4cuda3std6ranges3__45__cpo7advanceE - _ZN30_INTERNAL_59e6a32f_4_k_cu_main4cuda3std3__45__cpo6rbeginE)
_ZN30_INTERNAL_59e6a32f_4_k_cu_main4cuda3std3__45__cpo6rbeginE:
	.zero		1
	.type		_ZN30_INTERNAL_59e6a32f_4_k_cu_main4cuda3std6ranges3__45__cpo7advanceE,@object
	.size		_ZN30_INTERNAL_59e6a32f_4_k_cu_main4cuda3std6ranges3__45__cpo7advanceE,(_ZN30_INTERNAL_59e6a32f_4_k_cu_main4cuda3std3__47nulloptE - _ZN30_INTERNAL_59e6a32f_4_k_cu_main4cuda3std6ranges3__45__cpo7advanceE)
_ZN30_INTERNAL_59e6a32f_4_k_cu_main4cuda3std6ranges3__45__cpo7advanceE:
	.zero		1
	.type		_ZN30_INTERNAL_59e6a32f_4_k_cu_main4cuda3std3__47nulloptE,@object
	.size		_ZN30_INTERNAL_59e6a32f_4_k_cu_main4cuda3std3__47nulloptE,(_ZN30_INTERNAL_59e6a32f_4_k_cu_main4cuda3std6ranges3__45__cpo8distanceE - _ZN30_INTERNAL_59e6a32f_4_k_cu_main4cuda3std3__47nulloptE)
_ZN30_INTERNAL_59e6a32f_4_k_cu_main4cuda3std3__47nulloptE:
	.zero		1
	.type		_ZN30_INTERNAL_59e6a32f_4_k_cu_main4cuda3std6ranges3__45__cpo8distanceE,@object
	.size		_ZN30_INTERNAL_59e6a32f_4_k_cu_main4cuda3std6ranges3__45__cpo8distanceE,(_ZN30_INTERNAL_59e6a32f_4_k_cu_main6thrust24THRUST_300001_SM_1000_NS12placeholders3_10E - _ZN30_INTERNAL_59e6a32f_4_k_cu_main4cuda3std6ranges3__45__cpo8distanceE)
_ZN30_INTERNAL_59e6a32f_4_k_cu_main4cuda3std6ranges3__45__cpo8distanceE:
	.zero		1
	.type		_ZN30_INTERNAL_59e6a32f_4_k_cu_main6thrust24THRUST_300001_SM_1000_NS12placeholders3_10E,@object
	.size		_ZN30_INTERNAL_59e6a32f_4_k_cu_main6thrust24THRUST_300001_SM_1000_NS12placeholders3_10E,(_ZN30_INTERNAL_59e6a32f_4_k_cu_main4cuda3std3__419piecewise_constructE - _ZN30_INTERNAL_59e6a32f_4_k_cu_main6thrust24THRUST_300001_SM_1000_NS12placeholders3_10E)
_ZN30_INTERNAL_59e6a32f_4_k_cu_main6thrust24THRUST_300001_SM_1000_NS12placeholders3_10E:
	.zero		1
	.type		_ZN30_INTERNAL_59e6a32f_4_k_cu_main4cuda3std3__419piecewise_constructE,@object
	.size		_ZN30_INTERNAL_59e6a32f_4_k_cu_main4cuda3std3__419piecewise_constructE,(_ZN30_INTERNAL_59e6a32f_4_k_cu_main4cuda3std6ranges3__45__cpo5cdataE - _ZN30_INTERNAL_59e6a32f_4_k_cu_main4cuda3std3__419piecewise_constructE)
_ZN30_INTERNAL_59e6a32f_4_k_cu_main4cuda3std3__419piecewise_constructE:
	.zero		1
	.type		_ZN30_INTERNAL_59e6a32f_4_k_cu_main4cuda3std6ranges3__45__cpo5cdataE,@object
	.size		_ZN30_INTERNAL_59e6a32f_4_k_cu_main4cuda3std6ranges3__45__cpo5cdataE,(_ZN30_INTERNAL_59e6a32f_4_k_cu_main6thrust24THRUST_300001_SM_1000_NS12placeholders2_2E - _ZN30_INTERNAL_59e6a32f_4_k_cu_main4cuda3std6ranges3__45__cpo5cdataE)
_ZN30_INTERNAL_59e6a32f_4_k_cu_main4cuda3std6ranges3__45__cpo5cdataE:
	.zero		1
	.type		_ZN30_INTERNAL_59e6a32f_4_k_cu_main6thrust24THRUST_300001_SM_1000_NS12placeholders2_2E,@object
	.size		_ZN30_INTERNAL_59e6a32f_4_k_cu_main6thrust24THRUST_300001_SM_1000_NS12placeholders2_2E,(_ZN30_INTERNAL_59e6a32f_4_k_cu_main4cuda3std3__45__cpo3endE - _ZN30_INTERNAL_59e6a32f_4_k_cu_main6thrust24THRUST_300001_SM_1000_NS12placeholders2_2E)
_ZN30_INTERNAL_59e6a32f_4_k_cu_main6thrust24THRUST_300001_SM_1000_NS12placeholders2_2E:
	.zero		1
	.type		_ZN30_INTERNAL_59e6a32f_4_k_cu_main4cuda3std3__45__cpo3endE,@object
	.size		_ZN30_INTERNAL_59e6a32f_4_k_cu_main4cuda3std3__45__cpo3endE,(_ZN30_INTERNAL_59e6a32f_4_k_cu_main4cuda3std6ranges3__45__cpo3endE - _ZN30_INTERNAL_59e6a32f_4_k_cu_main4cuda3std3__45__cpo3endE)
_ZN30_INTERNAL_59e6a32f_4_k_cu_main4cuda3std3__45__cpo3endE:
	.zero		1
	.type		_ZN30_INTERNAL_59e6a32f_4_k_cu_main4cuda3std6ranges3__45__cpo3endE,@object
	.size		_ZN30_INTERNAL_59e6a32f_4_k_cu_main4cuda3std6ranges3__45__cpo3endE,(_ZN30_INTERNAL_59e6a32f_4_k_cu_main6thrust24THRUST_300001_SM_1000_NS12placeholders2_6E - _ZN30_INTERNAL_59e6a32f_4_k_cu_main4cuda3std6ranges3__45__cpo3endE)
_ZN30_INTERNAL_59e6a32f_4_k_cu_main4cuda3std6ranges3__45__cpo3endE:
	.zero		1
	.type		_ZN30_INTERNAL_59e6a32f_4_k_cu_main6thrust24THRUST_300001_SM_1000_NS12placeholders2_6E,@object
	.size		_ZN30_INTERNAL_59e6a32f_4_k_cu_main6thrust24THRUST_300001_SM_1000_NS12placeholders2_6E,(_ZN30_INTERNAL_59e6a32f_4_k_cu_main4cuda3std3__45__cpo4rendE - _ZN30_INTERNAL_59e6a32f_4_k_cu_main6thrust24THRUST_300001_SM_1000_NS12placeholders2_6E)
_ZN30_INTERNAL_59e6a32f_4_k_cu_main6thrust24THRUST_300001_SM_1000_NS12placeholders2_6E:
	.zero		1
	.type		_ZN30_INTERNAL_59e6a32f_4_k_cu_main4cuda3std3__45__cpo4rendE,@object
	.size		_ZN30_INTERNAL_59e6a32f_4_k_cu_main4cuda3std3__45__cpo4rendE,(_ZN30_INTERNAL_59e6a32f_4_k_cu_main4cuda3std6ranges3__45__cpo9iter_swapE - _ZN30_INTERNAL_59e6a32f_4_k_cu_main4cuda3std3__45__cpo4rendE)
_ZN30_INTERNAL_59e6a32f_4_k_cu_main4cuda3std3__45__cpo4rendE:
	.zero		1
	.type		_ZN30_INTERNAL_59e6a32f_4_k_cu_main4cuda3std6ranges3__45__cpo9iter_swapE,@object
	.size		_ZN30_INTERNAL_59e6a32f_4_k_cu_main4cuda3std6ranges3__45__cpo9iter_swapE,(_ZN30_INTERNAL_59e6a32f_4_k_cu_main4cuda3std3__48unexpectE - _ZN30_INTERNAL_59e6a32f_4_k_cu_main4cuda3std6ranges3__45__cpo9iter_swapE)
_ZN30_INTERNAL_59e6a32f_4_k_cu_main4cuda3std6ranges3__45__cpo9iter_swapE:
	.zero		1
	.type		_ZN30_INTERNAL_59e6a32f_4_k_cu_main4cuda3std3__48unexpectE,@object
	.size		_ZN30_INTERNAL_59e6a32f_4_k_cu_main4cuda3std3__48unexpectE,(_ZN30_INTERNAL_59e6a32f_4_k_cu_main6thrust24THRUST_300001_SM_1000_NS8cuda_cub3parE - _ZN30_INTERNAL_59e6a32f_4_k_cu_main4cuda3std3__48unexpectE)
_ZN30_INTERNAL_59e6a32f_4_k_cu_main4cuda3std3__48unexpectE:
	.zero		1
	.type		_ZN30_INTERNAL_59e6a32f_4_k_cu_main6thrust24THRUST_300001_SM_1000_NS8cuda_cub3parE,@object
	.size		_ZN30_INTERNAL_59e6a32f_4_k_cu_main6thrust24THRUST_300001_SM_1000_NS8cuda_cub3parE,(_ZN30_INTERNAL_59e6a32f_4_k_cu_main6thrust24THRUST_300001_SM_1000_NS12placeholders2_4E - _ZN30_INTERNAL_59e6a32f_4_k_cu_main6thrust24THRUST_300001_SM_1000_NS8cuda_cub3parE)
_ZN30_INTERNAL_59e6a32f_4_k_cu_main6thrust24THRUST_300001_SM_1000_NS8cuda_cub3parE:
	.zero		1
	.type		_ZN30_INTERNAL_59e6a32f_4_k_cu_main6thrust24THRUST_300001_SM_1000_NS12placeholders2_4E,@object
	.size		_ZN30_INTERNAL_59e6a32f_4_k_cu_main6thrust24THRUST_300001_SM_1000_NS12placeholders2_4E,(_ZN30_INTERNAL_59e6a32f_4_k_cu_main4cuda3std3__45__cpo4cendE - _ZN30_INTERNAL_59e6a32f_4_k_cu_main6thrust24THRUST_300001_SM_1000_NS12placeholders2_4E)
_ZN30_INTERNAL_59e6a32f_4_k_cu_main6thrust24THRUST_300001_SM_1000_NS12placeholders2_4E:
	.zero		1
	.type		_ZN30_INTERNAL_59e6a32f_4_k_cu_main4cuda3std3__45__cpo4cendE,@object
	.size		_ZN30_INTERNAL_59e6a32f_4_k_cu_main4cuda3std3__45__cpo4cendE,(_ZN30_INTERNAL_59e6a32f_4_k_cu_main4cuda3std6ranges3__45__cpo4cendE - _ZN30_INTERNAL_59e6a32f_4_k_cu_main4cuda3std3__45__cpo4cendE)
_ZN30_INTERNAL_59e6a32f_4_k_cu_main4cuda3std3__45__cpo4cendE:
	.zero		1
	.type		_ZN30_INTERNAL_59e6a32f_4_k_cu_main4cuda3std6ranges3__45__cpo4cendE,@object
	.size		_ZN30_INTERNAL_59e6a32f_4_k_cu_main4cuda3std6ranges3__45__cpo4cendE,(_ZN30_INTERNAL_59e6a32f_4_k_cu_main4cuda3std3__420unreachable_sentinelE - _ZN30_INTERNAL_59e6a32f_4_k_cu_main4cuda3std6ranges3__45__cpo4cendE)
_ZN30_INTERNAL_59e6a32f_4_k_cu_main4cuda3std6ranges3__45__cpo4cendE:
	.zero		1
	.type		_ZN30_INTERNAL_59e6a32f_4_k_cu_main4cuda3std3__420unreachable_sentinelE,@object
	.size		_ZN30_INTERNAL_59e6a32f_4_k_cu_main4cuda3std3__420unreachable_sentinelE,(_ZN30_INTERNAL_59e6a32f_4_k_cu_main4cuda3std6ranges3__45__cpo5ssizeE - _ZN30_INTERNAL_59e6a32f_4_k_cu_main4cuda3std3__420unreachable_sentinelE)
_ZN30_INTERNAL_59e6a32f_4_k_cu_main4cuda3std3__420unreachable_sentinelE:
	.zero		1
	.type		_ZN30_INTERNAL_59e6a32f_4_k_cu_main4cuda3std6ranges3__45__cpo5ssizeE,@object
	.size		_ZN30_INTERNAL_59e6a32f_4_k_cu_main4cuda3std6ranges3__45__cpo5ssizeE,(_ZN30_INTERNAL_59e6a32f_4_k_cu_main6thrust24THRUST_300001_SM_1000_NS12placeholders2_8E - _ZN30_INTERNAL_59e6a32f_4_k_cu_main4cuda3std6ranges3__45__cpo5ssizeE)
_ZN30_INTERNAL_59e6a32f_4_k_cu_main4cuda3std6ranges3__45__cpo5ssizeE:
	.zero		1
	.type		_ZN30_INTERNAL_59e6a32f_4_k_cu_main6thrust24THRUST_300001_SM_1000_NS12placeholders2_8E,@object
	.size		_ZN30_INTERNAL_59e6a32f_4_k_cu_main6thrust24THRUST_300001_SM_1000_NS12placeholders2_8E,(_ZN30_INTERNAL_59e6a32f_4_k_cu_main4cuda3std3__45__cpo5crendE - _ZN30_INTERNAL_59e6a32f_4_k_cu_main6thrust24THRUST_300001_SM_1000_NS12placeholders2_8E)
_ZN30_INTERNAL_59e6a32f_4_k_cu_main6thrust24THRUST_300001_SM_1000_NS12placeholders2_8E:
	.zero		1
	.type		_ZN30_INTERNAL_59e6a32f_4_k_cu_main4cuda3std3__45__cpo5crendE,@object
	.size		_ZN30_INTERNAL_59e6a32f_4_k_cu_main4cuda3std3__45__cpo5crendE,(_ZN30_INTERNAL_59e6a32f_4_k_cu_main4cuda3std6ranges3__45__cpo4prevE - _ZN30_INTERNAL_59e6a32f_4_k_cu_main4cuda3std3__45__cpo5crendE)
_ZN30_INTERNAL_59e6a32f_4_k_cu_main4cuda3std3__45__cpo5crendE:
	.zero		1
	.type		_ZN30_INTERNAL_59e6a32f_4_k_cu_main4cuda3std6ranges3__45__cpo4prevE,@object
	.size		_ZN30_INTERNAL_59e6a32f_4_k_cu_main4cuda3std6ranges3__45__cpo4prevE,(_ZN30_INTERNAL_59e6a32f_4_k_cu_main4cuda3std6ranges3__45__cpo9iter_moveE - _ZN30_INTERNAL_59e6a32f_4_k_cu_main4cuda3std6ranges3__45__cpo4prevE)
_ZN30_INTERNAL_59e6a32f_4_k_cu_main4cuda3std6ranges3__45__cpo4prevE:
	.zero		1
	.type		_ZN30_INTERNAL_59e6a32f_4_k_cu_main4cuda3std6ranges3__45__cpo9iter_moveE,@object
	.size		_ZN30_INTERNAL_59e6a32f_4_k_cu_main4cuda3std6ranges3__45__cpo9iter_moveE,(_ZN30_INTERNAL_59e6a32f_4_k_cu_main6thrust24THRUST_300001_SM_1000_NS6system6detail10sequential3seqE - _ZN30_INTERNAL_59e6a32f_4_k_cu_main4cuda3std6ranges3__45__cpo9iter_moveE)
_ZN30_INTERNAL_59e6a32f_4_k_cu_main4cuda3std6ranges3__45__cpo9iter_moveE:
	.zero		1
	.type		_ZN30_INTERNAL_59e6a32f_4_k_cu_main6thrust24THRUST_300001_SM_1000_NS6system6detail10sequential3seqE,@object
	.size		_ZN30_INTERNAL_59e6a32f_4_k_cu_main6thrust24THRUST_300001_SM_1000_NS6system6detail10sequential3seqE,(.L_31 - _ZN30_INTERNAL_59e6a32f_4_k_cu_main6thrust24THRUST_300001_SM_1000_NS6system6detail10sequential3seqE)
_ZN30_INTERNAL_59e6a32f_4_k_cu_main6thrust24THRUST_300001_SM_1000_NS6system6detail10sequential3seqE:
	.zero		1
.L_31:


//--------------------- .nv.shared._ZN3cub18CUB_300001_SM_10006detail4scan16DeviceScanKernelINS2_10policy_hubIiiijN4cuda3std3__44plusIiEEE10Policy1000EN6thrust24THRUST_300001_SM_1000_NS6detail15normal_iteratorINSD_10device_ptrIiEEEESI_NS0_13ScanTileStateIiLb1EEES9_NS0_8NullTypeEjiLb0ESL_EEvT0_T1_T2_iT3_T4_T5_ --------------------------
	.section	.nv.shared._ZN3cub18CUB_300001_SM_10006detail4scan16DeviceScanKernelINS2_10policy_hubIiiijN4cuda3std3__44plusIiEEE10Policy1000EN6thrust24THRUST_300001_SM_1000_NS6detail15normal_iteratorINSD_10device_ptrIiEEEESI_NS0_13ScanTileStateIiLb1EEES9_NS0_8NullTypeEjiLb0ESL_EEvT0_T1_T2_iT3_T4_T5_,"aw",@nobits
	.sectionflags	@""
	.align	16
.nv.shared._ZN3cub18CUB_300001_SM_10006detail4scan16DeviceScanKernelINS2_10policy_hubIiiijN4cuda3std3__44plusIiEEE10Policy1000EN6thrust24THRUST_300001_SM_1000_NS6detail15normal_iteratorINSD_10device_ptrIiEEEESI_NS0_13ScanTileStateIiLb1EEES9_NS0_8NullTypeEjiLb0ESL_EEvT0_T1_T2_iT3_T4_T5_:
	.zero		34832


//--------------------- .nv.shared._ZN3cub18CUB_300001_SM_10006detail6reduce28DeviceReduceSingleTileKernelINS2_10policy_hubIiyN4cuda3__47minimumIiEEE10Policy1000EPiSB_iS8_iiNS5_3std3__410__identityEEEvT0_T1_T2_T3_T4_T6_ --------------------------
	.section	.nv.shared._ZN3cub18CUB_300001_SM_10006detail6reduce28DeviceReduceSingleTileKernelINS2_10policy_hubIiyN4cuda3__47minimumIiEEE10Policy1000EPiSB_iS8_iiNS5_3std3__410__identityEEEvT0_T1_T2_T3_T4_T6_,"aw",@nobits
	.sectionflags	@""
	.align	4
.nv.shared._ZN3cub18CUB_300001_SM_10006detail6reduce28DeviceReduceSingleTileKernelINS2_10policy_hubIiyN4cuda3__47minimumIiEEE10Policy1000EPiSB_iS8_iiNS5_3std3__410__identityEEEvT0_T1_T2_T3_T4_T6_:
	.zero		1068


//--------------------- .nv.shared._ZN3cub18CUB_300001_SM_10006detail6reduce18DeviceReduceKernelINS2_10policy_hubIiyN4cuda3__47minimumIiEEE10Policy1000EN6thrust24THRUST_300001_SM_1000_NS6detail15normal_iteratorINSC_10device_ptrIiEEEEyS8_iNS5_3std3__410__identityEEEvT0_PT3_T1_NS0_13GridEvenShareISO_EET2_T4_ --------------------------
	.section	.nv.shared._ZN3cub18CUB_300001_SM_10006detail6reduce18DeviceReduceKernelINS2_10policy_hubIiyN4cuda3__47minimumIiEEE10Policy1000EN6thrust24THRUST_300001_SM_1000_NS6detail15normal_iteratorINSC_10device_ptrIiEEEEyS8_iNS5_3std3__410__identityEEEvT0_PT3_T1_NS0_13GridEvenShareISO_EET2_T4_,"aw",@nobits
	.sectionflags	@""
	.align	4
.nv.shared._ZN3cub18CUB_300001_SM_10006detail6reduce18DeviceReduceKernelINS2_10policy_hubIiyN4cuda3__47minimumIiEEE10Policy1000EN6thrust24THRUST_300001_SM_1000_NS6detail15normal_iteratorINSC_10device_ptrIiEEEEyS8_iNS5_3std3__410__identityEEEvT0_PT3_T1_NS0_13GridEvenShareISO_EET2_T4_:
	.zero		1068


//--------------------- .nv.shared._ZN3cub18CUB_300001_SM_10006detail6reduce28DeviceReduceSingleTileKernelINS2_10policy_hubIiyN4cuda3__47minimumIiEEE10Policy1000EN6thrust24THRUST_300001_SM_1000_NS6detail15normal_iteratorINSC_10device_ptrIiEEEEPiyS8_iiNS5_3std3__410__identityEEEvT0_T1_T2_T3_T4_T6_ --------------------------
	.section	.nv.shared._ZN3cub18CUB_300001_SM_10006detail6reduce28DeviceReduceSingleTileKernelINS2_10policy_hubIiyN4cuda3__47minimumIiEEE10Policy1000EN6thrust24THRUST_300001_SM_1000_NS6detail15normal_iteratorINSC_10device_ptrIiEEEEPiyS8_iiNS5_3std3__410__identityEEEvT0_T1_T2_T3_T4_T6_,"aw",@nobits
	.sectionflags	@""
	.align	4
.nv.shared._ZN3cub18CUB_300001_SM_10006detail6reduce28DeviceReduceSingleTileKernelINS2_10policy_hubIiyN4cuda3__47minimumIiEEE10Policy1000EN6thrust24THRUST_300001_SM_1000_NS6detail15normal_iteratorINSC_10device_ptrIiEEEEPiyS8_iiNS5_3std3__410__identityEEEvT0_T1_T2_T3_T4_T6_:
	.zero		1068


//--------------------- .nv.shared._ZN3cub18CUB_300001_SM_10006detail6reduce28DeviceReduceSingleTileKernelINS2_10policy_hubIijN4cuda3__47minimumIiEEE10Policy1000EPiSB_iS8_iiNS5_3std3__410__identityEEEvT0_T1_T2_T3_T4_T6_ --------------------------
	.section	.nv.shared._ZN3cub18CUB_300001_SM_10006detail6reduce28DeviceReduceSingleTileKernelINS2_10policy_hubIijN4cuda3__47minimumIiEEE10Policy1000EPiSB_iS8_iiNS5_3std3__410__identityEEEvT0_T1_T2_T3_T4_T6_,"aw",@nobits
	.sectionflags	@""
	.align	4
.nv.shared._ZN3cub18CUB_300001_SM_10006detail6reduce28DeviceReduceSingleTileKernelINS2_10policy_hubIijN4cuda3__47minimumIiEEE10Policy1000EPiSB_iS8_iiNS5_3std3__410__identityEEEvT0_T1_T2_T3_T4_T6_:
	.zero		1068


//--------------------- .nv.shared._ZN3cub18CUB_300001_SM_10006detail6reduce18DeviceReduceKernelINS2_10policy_hubIijN4cuda3__47minimumIiEEE10Policy1000EN6thrust24THRUST_300001_SM_1000_NS6detail15normal_iteratorINSC_10device_ptrIiEEEEjS8_iNS5_3std3__410__identityEEEvT0_PT3_T1_NS0_13GridEvenShareISO_EET2_T4_ --------------------------
	.section	.nv.shared._ZN3cub18CUB_300001_SM_10006detail6reduce18DeviceReduceKernelINS2_10policy_hubIijN4cuda3__47minimumIiEEE10Policy1000EN6thrust24THRUST_300001_SM_1000_NS6detail15normal_iteratorINSC_10device_ptrIiEEEEjS8_iNS5_3std3__410__identityEEEvT0_PT3_T1_NS0_13GridEvenShareISO_EET2_T4_,"aw",@nobits
	.sectionflags	@""
	.align	4
.nv.shared._ZN3cub18CUB_300001_SM_10006detail6reduce18DeviceReduceKernelINS2_10policy_hubIijN4cuda3__47minimumIiEEE10Policy1000EN6thrust24THRUST_300001_SM_1000_NS6detail15normal_iteratorINSC_10device_ptrIiEEEEjS8_iNS5_3std3__410__identityEEEvT0_PT3_T1_NS0_13GridEvenShareISO_EET2_T4_:
	.zero		1068


//--------------------- .nv.shared._ZN3cub18CUB_300001_SM_10006detail6reduce28DeviceReduceSingleTileKernelINS2_10policy_hubIijN4cuda3__47minimumIiEEE10Policy1000EN6thrust24THRUST_300001_SM_1000_NS6detail15normal_iteratorINSC_10device_ptrIiEEEEPijS8_iiNS5_3std3__410__identityEEEvT0_T1_T2_T3_T4_T6_ --------------------------
	.section	.nv.shared._ZN3cub18CUB_300001_SM_10006detail6reduce28DeviceReduceSingleTileKernelINS2_10policy_hubIijN4cuda3__47minimumIiEEE10Policy1000EN6thrust24THRUST_300001_SM_1000_NS6detail15normal_iteratorINSC_10device_ptrIiEEEEPijS8_iiNS5_3std3__410__identityEEEvT0_T1_T2_T3_T4_T6_,"aw",@nobits
	.sectionflags	@""
	.align	4
.nv.shared._ZN3cub18CUB_300001_SM_10006detail6reduce28DeviceReduceSingleTileKernelINS2_10policy_hubIijN4cuda3__47minimumIiEEE10Policy1000EN6thrust24THRUST_300001_SM_1000_NS6detail15normal_iteratorINSC_10device_ptrIiEEEEPijS8_iiNS5_3std3__410__identityEEEvT0_T1_T2_T3_T4_T6_:
	.zero		1068


//--------------------- .nv.constant0._ZN3cub18CUB_300001_SM_10006detail4scan16DeviceScanKernelINS2_10policy_hubIiiimN4cuda3std3__44plusIiEEE10Policy1000EN6thrust24THRUST_300001_SM_1000_NS6detail15normal_iteratorINSD_10device_ptrIiEEEESI_NS0_13ScanTileStateIiLb1EEES9_NS0_8NullTypeEmiLb0ESL_EEvT0_T1_T2_iT3_T4_T5_ --------------------------
	.section	.nv.constant0._ZN3cub18CUB_300001_SM_10006detail4scan16DeviceScanKernelINS2_10policy_hubIiiimN4cuda3std3__44plusIiEEE10Policy1000EN6thrust24THRUST_300001_SM_1000_NS6detail15normal_iteratorINSD_10device_ptrIiEEEESI_NS0_13ScanTileStateIiLb1EEES9_NS0_8NullTypeEmiLb0ESL_EEvT0_T1_T2_iT3_T4_T5_,"a",@progbits
	.sectionflags	@""
	.align	4
.nv.constant0._ZN3cub18CUB_300001_SM_10006detail4scan16DeviceScanKernelINS2_10policy_hubIiiimN4cuda3std3__44plusIiEEE10Policy1000EN6thrust24THRUST_300001_SM_1000_NS6detail15normal_iteratorINSD_10device_ptrIiEEEESI_NS0_13ScanTileStateIiLb1EEES9_NS0_8NullTypeEmiLb0ESL_EEvT0_T1_T2_iT3_T4_T5_:
	.zero		936


//--------------------- .nv.constant0._ZN3cub18CUB_300001_SM_10006detail4scan16DeviceScanKernelINS2_10policy_hubIiiijN4cuda3std3__44plusIiEEE10Policy1000EN6thrust24THRUST_300001_SM_1000_NS6detail15normal_iteratorINSD_10device_ptrIiEEEESI_NS0_13ScanTileStateIiLb1EEES9_NS0_8NullTypeEjiLb0ESL_EEvT0_T1_T2_iT3_T4_T5_ --------------------------
	.section	.nv.constant0._ZN3cub18CUB_300001_SM_10006detail4scan16DeviceScanKernelINS2_10policy_hubIiiijN4cuda3std3__44plusIiEEE10Policy1000EN6thrust24THRUST_300001_SM_1000_NS6detail15normal_iteratorINSD_10device_ptrIiEEEESI_NS0_13ScanTileStateIiLb1EEES9_NS0_8NullTypeEjiLb0ESL_EEvT0_T1_T2_iT3_T4_T5_,"a",@progbits
	.sectionflags	@""
	.align	4
.nv.constant0._ZN3cub18CUB_300001_SM_10006detail4scan16DeviceScanKernelINS2_10policy_hubIiiijN4cuda3std3__44plusIiEEE10Policy1000EN6thrust24THRUST_300001_SM_1000_NS6detail15normal_iteratorINSD_10device_ptrIiEEEESI_NS0_13ScanTileStateIiLb1EEES9_NS0_8NullTypeEjiLb0ESL_EEvT0_T1_T2_iT3_T4_T5_:
	.zero		932


//--------------------- .nv.constant0._ZN3cub18CUB_300001_SM_10006detail4scan20DeviceScanInitKernelINS0_13ScanTileStateIiLb1EEEEEvT_i --------------------------
	.section	.nv.constant0._ZN3cub18CUB_300001_SM_10006detail4scan20DeviceScanInitKernelINS0_13ScanTileStateIiLb1EEEEEvT_i,"a",@progbits
	.sectionflags	@""
	.align	4
.nv.constant0._ZN3cub18CUB_300001_SM_10006detail4scan20DeviceScanInitKernelINS0_13ScanTileStateIiLb1EEEEEvT_i:
	.zero		908


//--------------------- .nv.constant0._ZN3cub18CUB_300001_SM_10006detail6reduce28DeviceReduceSingleTileKernelINS2_10policy_hubIiyN4cuda3__47minimumIiEEE10Policy1000EPiSB_iS8_iiNS5_3std3__410__identityEEEvT0_T1_T2_T3_T4_T6_ --------------------------
	.section	.nv.constant0._ZN3cub18CUB_300001_SM_10006detail6reduce28DeviceReduceSingleTileKernelINS2_10policy_hubIiyN4cuda3__47minimumIiEEE10Policy1000EPiSB_iS8_iiNS5_3std3__410__identityEEEvT0_T1_T2_T3_T4_T6_,"a",@progbits
	.sectionflags	@""
	.align	4
.nv.constant0._ZN3cub18CUB_300001_SM_10006detail6reduce28DeviceReduceSingleTileKernelINS2_10policy_hubIiyN4cuda3__47minimumIiEEE10Policy1000EPiSB_iS8_iiNS5_3std3__410__identityEEEvT0_T1_T2_T3_T4_T6_:
	.zero		925


//--------------------- .nv.constant0._ZN3cub18CUB_300001_SM_10006detail6reduce18DeviceReduceKernelINS2_10policy_hubIiyN4cuda3__47minimumIiEEE10Policy1000EN6thrust24THRUST_300001_SM_1000_NS6detail15normal_iteratorINSC_10device_ptrIiEEEEyS8_iNS5_3std3__410__identityEEEvT0_PT3_T1_NS0_13GridEvenShareISO_EET2_T4_ --------------------------
	.section	.nv.constant0._ZN3cub18CUB_300001_SM_10006detail6reduce18DeviceReduceKernelINS2_10policy_hubIiyN4cuda3__47minimumIiEEE10Policy1000EN6thrust24THRUST_300001_SM_1000_NS6detail15normal_iteratorINSC_10device_ptrIiEEEEyS8_iNS5_3std3__410__identityEEEvT0_PT3_T1_NS0_13GridEvenShareISO_EET2_T4_,"a",@progbits
	.sectionflags	@""
	.align	4
.nv.constant0._ZN3cub18CUB_300001_SM_10006detail6reduce18DeviceReduceKernelINS2_10policy_hubIiyN4cuda3__47minimumIiEEE10Policy1000EN6thrust24THRUST_300001_SM_1000_NS6detail15normal_iteratorINSC_10device_ptrIiEEEEyS8_iNS5_3std3__410__identityEEEvT0_PT3_T1_NS0_13GridEvenShareISO_EET2_T4_:
	.zero		994


//--------------------- .nv.constant0._ZN3cub18CUB_300001_SM_10006detail6reduce28DeviceReduceSingleTileKernelINS2_10policy_hubIiyN4cuda3__47minimumIiEEE10Policy1000EN6thrust24THRUST_300001_SM_1000_NS6detail15normal_iteratorINSC_10device_ptrIiEEEEPiyS8_iiNS5_3std3__410__identityEEEvT0_T1_T2_T3_T4_T6_ --------------------------
	.section	.nv.constant0._ZN3cub18CUB_300001_SM_10006detail6reduce28DeviceReduceSingleTileKernelINS2_10policy_hubIiyN4cuda3__47minimumIiEEE10Policy1000EN6thrust24THRUST_300001_SM_1000_NS6detail15normal_iteratorINSC_10device_ptrIiEEEEPiyS8_iiNS5_3std3__410__identityEEEvT0_T1_T2_T3_T4_T6_,"a",@progbits
	.sectionflags	@""
	.align	4
.nv.constant0._ZN3cub18CUB_300001_SM_10006detail6reduce28DeviceReduceSingleTileKernelINS2_10policy_hubIiyN4cuda3__47minimumIiEEE10Policy1000EN6thrust24THRUST_300001_SM_1000_NS6detail15normal_iteratorINSC_10device_ptrIiEEEEPiyS8_iiNS5_3std3__410__identityEEEvT0_T1_T2_T3_T4_T6_:
	.zero		929


//--------------------- .nv.constant0._ZN3cub18CUB_300001_SM_10006detail6reduce28DeviceReduceSingleTileKernelINS2_10policy_hubIijN4cuda3__47minimumIiEEE10Policy1000EPiSB_iS8_iiNS5_3std3__410__identityEEEvT0_T1_T2_T3_T4_T6_ --------------------------
	.section	.nv.constant0._ZN3cub18CUB_300001_SM_10006detail6reduce28DeviceReduceSingleTileKernelINS2_10policy_hubIijN4cuda3__47minimumIiEEE10Policy1000EPiSB_iS8_iiNS5_3std3__410__identityEEEvT0_T1_T2_T3_T4_T6_,"a",@progbits
	.sectionflags	@""
	.align	4
.nv.constant0._ZN3cub18CUB_300001_SM_10006detail6reduce28DeviceReduceSingleTileKernelINS2_10policy_hubIijN4cuda3__47minimumIiEEE10Policy1000EPiSB_iS8_iiNS5_3std3__410__identityEEEvT0_T1_T2_T3_T4_T6_:
	.zero		925


//--------------------- .nv.constant0._ZN3cub18CUB_300001_SM_10006detail6reduce18DeviceReduceKernelINS2_10policy_hubIijN4cuda3__47minimumIiEEE10Policy1000EN6thrust24THRUST_300001_SM_1000_NS6detail15normal_iteratorINSC_10device_ptrIiEEEEjS8_iNS5_3std3__410__identityEEEvT0_PT3_T1_NS0_13GridEvenShareISO_EET2_T4_ --------------------------
	.section	.nv.constant0._ZN3cub18CUB_300001_SM_10006detail6reduce18DeviceReduceKernelINS2_10policy_hubIijN4cuda3__47minimumIiEEE10Policy1000EN6thrust24THRUST_300001_SM_1000_NS6detail15normal_iteratorINSC_10device_ptrIiEEEEjS8_iNS5_3std3__410__identityEEEvT0_PT3_T1_NS0_13GridEvenShareISO_EET2_T4_,"a",@progbits
	.sectionflags	@""
	.align	4
.nv.constant0._ZN3cub18CUB_300001_SM_10006detail6reduce18DeviceReduceKernelINS2_10policy_hubIijN4cuda3__47minimumIiEEE10Policy1000EN6thrust24THRUST_300001_SM_1000_NS6detail15normal_iteratorINSC_10device_ptrIiEEEEjS8_iNS5_3std3__410__identityEEEvT0_PT3_T1_NS0_13GridEvenShareISO_EET2_T4_:
	.zero		958


//--------------------- .nv.constant0._ZN3cub18CUB_300001_SM_10006detail6reduce28DeviceReduceSingleTileKernelINS2_10policy_hubIijN4cuda3__47minimumIiEEE10Policy1000EN6thrust24THRUST_300001_SM_1000_NS6detail15normal_iteratorINSC_10device_ptrIiEEEEPijS8_iiNS5_3std3__410__identityEEEvT0_T1_T2_T3_T4_T6_ --------------------------
	.section	.nv.constant0._ZN3cub18CUB_300001_SM_10006detail6reduce28DeviceReduceSingleTileKernelINS2_10policy_hubIijN4cuda3__47minimumIiEEE10Policy1000EN6thrust24THRUST_300001_SM_1000_NS6detail15normal_iteratorINSC_10device_ptrIiEEEEPijS8_iiNS5_3std3__410__identityEEEvT0_T1_T2_T3_T4_T6_,"a",@progbits
	.sectionflags	@""
	.align	4
.nv.constant0._ZN3cub18CUB_300001_SM_10006detail6reduce28DeviceReduceSingleTileKernelINS2_10policy_hubIijN4cuda3__47minimumIiEEE10Policy1000EN6thrust24THRUST_300001_SM_1000_NS6detail15normal_iteratorINSC_10device_ptrIiEEEEPijS8_iiNS5_3std3__410__identityEEEvT0_T1_T2_T3_T4_T6_:
	.zero		925


//--------------------- .nv.constant0._ZN3cub18CUB_300001_SM_10006detail8for_each13static_kernelINS2_12policy_hub_t12policy_500_tElN6thrust24THRUST_300001_SM_1000_NS8cuda_cub10__tabulate7functorINS7_6detail15normal_iteratorINS7_10device_ptrIiEEEE9generatorlEEEEvT0_T1_ --------------------------
	.section	.nv.constant0._ZN3cub18CUB_300001_SM_10006detail8for_each13static_kernelINS2_12policy_hub_t12policy_500_tElN6thrust24THRUST_300001_SM_1000_NS8cuda_cub10__tabulate7functorINS7_6detail15normal_iteratorINS7_10device_ptrIiEEEE9generatorlEEEEvT0_T1_,"a",@progbits
	.sectionflags	@""
	.align	4
.nv.constant0._ZN3cub18CUB_300001_SM_10006detail8for_each13static_kernelINS2_12policy_hub_t12policy_500_tElN6thrust24THRUST_300001_SM_1000_NS8cuda_cub10__tabulate7functorINS7_6detail15normal_iteratorINS7_10device_ptrIiEEEE9generatorlEEEEvT0_T1_:
	.zero		920


//--------------------- .nv.constant0._ZN3cub18CUB_300001_SM_10006detail8for_each13static_kernelINS2_12policy_hub_t12policy_500_tEmN6thrust24THRUST_300001_SM_1000_NS8cuda_cub20__uninitialized_fill7functorINS7_10device_ptrIiEEiEEEEvT0_T1_ --------------------------
	.section	.nv.constant0._ZN3cub18CUB_300001_SM_10006detail8for_each13static_kernelINS2_12policy_hub_t12policy_500_tEmN6thrust24THRUST_300001_SM_1000_NS8cuda_cub20__uninitialized_fill7functorINS7_10device_ptrIiEEiEEEEvT0_T1_,"a",@progbits
	.sectionflags	@""
	.align	4
.nv.constant0._ZN3cub18CUB_300001_SM_10006detail8for_each13static_kernelINS2_12policy_hub_t12policy_500_tEmN6thrust24THRUST_300001_SM_1000_NS8cuda_cub20__uninitialized_fill7functorINS7_10device_ptrIiEEiEEEEvT0_T1_:
	.zero		920


//--------------------- .nv.constant0._ZN3cub18CUB_300001_SM_10006detail11EmptyKernelIvEEvv --------------------------
	.section	.nv.constant0._ZN3cub18CUB_300001_SM_10006detail11EmptyKernelIvEEvv,"a",@progbits
	.sectionflags	@""
	.align	4
.nv.constant0._ZN3cub18CUB_300001_SM_10006detail11EmptyKernelIvEEvv:
	.zero		896


//--------------------- SYMBOLS --------------------------

	.type		.nv.reservedSmem.offset0,@object
	.size		.nv.reservedSmem.offset0,0x4
	.type		.nv.reservedSmem.cap,@object
	.size		.nv.reservedSmem.cap,0x4
